	.target	sm_100a

	.elftype	@"ET_EXEC"


//--------------------- .note.nv.tkinfo           --------------------------
	.section	.note.nv.tkinfo,"",@"SHT_NOTE"
	.sectionflags	@"SHF_NOTE_NV_TKINFO"
	.tkinfo
        /*0018*/ 	.word	0x00000002
        /*0030*/ 	.string	""
        /*0030*/ 	.string	"ptxas"
        /*0030*/ 	.string	"Cuda compilation tools, release 13.0, V13.0.88"
        /*0030*/ 	.string	"Build cuda_13.0.r13.0/compiler.36424714_0"
        /*0030*/ 	.string	"-arch sm_100a -m 64 "



//--------------------- .note.nv.cuinfo           --------------------------
	.section	.note.nv.cuinfo,"",@"SHT_NOTE"
	.sectionflags	@"SHF_NOTE_NV_CUINFO"
        /*0018*/ 	.short	0x0002
        /*001a*/ 	.short	0x0064
        /*001c*/ 	.short	0x0082
	.zero		2


//--------------------- .nv.info                  --------------------------
	.section	.nv.info,"",@"SHT_CUDA_INFO"
	.align	4


	//----- nvinfo : EIATTR_REGCOUNT
	.align		4
        /*0000*/ 	.byte	0x04, 0x2f
        /*0002*/ 	.short	(.L_10 - .L_9)
	.align		4
.L_9:
        /*0004*/ 	.word	index@(_ZN10layer_norm31ln_parallel_residual_fwd_kernelINS_13Kernel_traitsIfffffjLj256ELj1ELj4ELj1ELj16ENS_18Kernel_traits_baseILj256EfffffjLj128EEEEELb1ELb1ELb1EEEvNS_9FwdParamsE)
        /*0008*/ 	.word	0x00000042


	//----- nvinfo : EIATTR_FRAME_SIZE
	.align		4
.L_10:
        /*000c*/ 	.byte	0x04, 0x11
        /*000e*/ 	.short	(.L_12 - .L_11)
	.align		4
.L_11:
        /*0010*/ 	.word	index@(_ZN10layer_norm31ln_parallel_residual_fwd_kernelINS_13Kernel_traitsIfffffjLj256ELj1ELj4ELj1ELj16ENS_18Kernel_traits_baseILj256EfffffjLj128EEEEELb1ELb1ELb1EEEvNS_9FwdParamsE)
        /*0014*/ 	.word	0x00000000


	//----- nvinfo : EIATTR_REGCOUNT
	.align		4
.L_12:
        /*0018*/ 	.byte	0x04, 0x2f
        /*001a*/ 	.short	(.L_14 - .L_13)
	.align		4
.L_13:
        /*001c*/ 	.word	index@(_ZN10layer_norm31ln_parallel_residual_fwd_kernelINS_13Kernel_traitsIfffffjLj256ELj1ELj4ELj1ELj16ENS_18Kernel_traits_baseILj256EfffffjLj128EEEEELb1ELb1ELb0EEEvNS_9FwdParamsE)
        /*0020*/ 	.word	0x00000040


	//----- nvinfo : EIATTR_FRAME_SIZE
	.align		4
.L_14:
        /*0024*/ 	.byte	0x04, 0x11
        /*0026*/ 	.short	(.L_16 - .L_15)
	.align		4
.L_15:
        /*0028*/ 	.word	index@(_ZN10layer_norm31ln_parallel_residual_fwd_kernelINS_13Kernel_traitsIfffffjLj256ELj1ELj4ELj1ELj16ENS_18Kernel_traits_baseILj256EfffffjLj128EEEEELb1ELb1ELb0EEEvNS_9FwdParamsE)
        /*002c*/ 	.word	0x00000000


	//----- nvinfo : EIATTR_REGCOUNT
	.align		4
.L_16:
        /*0030*/ 	.byte	0x04, 0x2f
        /*0032*/ 	.short	(.L_18 - .L_17)
	.align		4
.L_17:
        /*0034*/ 	.word	index@(_ZN10layer_norm31ln_parallel_residual_fwd_kernelINS_13Kernel_traitsIfffffjLj256ELj1ELj4ELj1ELj16ENS_18Kernel_traits_baseILj256EfffffjLj128EEEEELb1ELb0ELb1EEEvNS_9FwdParamsE)
        /*0038*/ 	.word	0x00000050


	//----- nvinfo : EIATTR_FRAME_SIZE
	.align		4
.L_18:
        /*003c*/ 	.byte	0x04, 0x11
        /*003e*/ 	.short	(.L_20 - .L_19)
	.align		4
.L_19:
        /*0040*/ 	.word	index@(_ZN10layer_norm31ln_parallel_residual_fwd_kernelINS_13Kernel_traitsIfffffjLj256ELj1ELj4ELj1ELj16ENS_18Kernel_traits_baseILj256EfffffjLj128EEEEELb1ELb0ELb1EEEvNS_9FwdParamsE)
        /*0044*/ 	.word	0x00000000


	//----- nvinfo : EIATTR_REGCOUNT
	.align		4
.L_20:
        /*0048*/ 	.byte	0x04, 0x2f
        /*004a*/ 	.short	(.L_22 - .L_21)
	.align		4
.L_21:
        /*004c*/ 	.word	index@(_ZN10layer_norm31ln_parallel_residual_fwd_kernelINS_13Kernel_traitsIfffffjLj256ELj1ELj4ELj1ELj16ENS_18Kernel_traits_baseILj256EfffffjLj128EEEEELb1ELb0ELb0EEEvNS_9FwdParamsE)
        /*0050*/ 	.word	0x00000050


	//----- nvinfo : EIATTR_FRAME_SIZE
	.align		4
.L_22:
        /*0054*/ 	.byte	0x04, 0x11
        /*0056*/ 	.short	(.L_24 - .L_23)
	.align		4
.L_23:
        /*0058*/ 	.word	index@(_ZN10layer_norm31ln_parallel_residual_fwd_kernelINS_13Kernel_traitsIfffffjLj256ELj1ELj4ELj1ELj16ENS_18Kernel_traits_baseILj256EfffffjLj128EEEEELb1ELb0ELb0EEEvNS_9FwdParamsE)
        /*005c*/ 	.word	0x00000000


	//----- nvinfo : EIATTR_REGCOUNT
	.align		4
.L_24:
        /*0060*/ 	.byte	0x04, 0x2f
        /*0062*/ 	.short	(.L_26 - .L_25)
	.align		4
.L_25:
        /*0064*/ 	.word	index@(_ZN10layer_norm31ln_parallel_residual_fwd_kernelINS_13Kernel_traitsIfffffjLj256ELj1ELj4ELj1ELj16ENS_18Kernel_traits_baseILj256EfffffjLj128EEEEELb0ELb1ELb1EEEvNS_9FwdParamsE)
        /*0068*/ 	.word	0x00000038


	//----- nvinfo : EIATTR_FRAME_SIZE
	.align		4
.L_26:
        /*006c*/ 	.byte	0x04, 0x11
        /*006e*/ 	.short	(.L_28 - .L_27)
	.align		4
.L_27:
        /*0070*/ 	.word	index@(_ZN10layer_norm31ln_parallel_residual_fwd_kernelINS_13Kernel_traitsIfffffjLj256ELj1ELj4ELj1ELj16ENS_18Kernel_traits_baseILj256EfffffjLj128EEEEELb0ELb1ELb1EEEvNS_9FwdParamsE)
        /*0074*/ 	.word	0x00000000


	//----- nvinfo : EIATTR_REGCOUNT
	.align		4
.L_28:
        /*0078*/ 	.byte	0x04, 0x2f
        /*007a*/ 	.short	(.L_30 - .L_29)
	.align		4
.L_29:
        /*007c*/ 	.word	index@(_ZN10layer_norm31ln_parallel_residual_fwd_kernelINS_13Kernel_traitsIfffffjLj256ELj1ELj4ELj1ELj16ENS_18Kernel_traits_baseILj256EfffffjLj128EEEEELb0ELb1ELb0EEEvNS_9FwdParamsE)
        /*0080*/ 	.word	0x00000038


	//----- nvinfo : EIATTR_FRAME_SIZE
	.align		4
.L_30:
        /*0084*/ 	.byte	0x04, 0x11
        /*0086*/ 	.short	(.L_32 - .L_31)
	.align		4
.L_31:
        /*0088*/ 	.word	index@(_ZN10layer_norm31ln_parallel_residual_fwd_kernelINS_13Kernel_traitsIfffffjLj256ELj1ELj4ELj1ELj16ENS_18Kernel_traits_baseILj256EfffffjLj128EEEEELb0ELb1ELb0EEEvNS_9FwdParamsE)
        /*008c*/ 	.word	0x00000000


	//----- nvinfo : EIATTR_REGCOUNT
	.align		4
.L_32:
        /*0090*/ 	.byte	0x04, 0x2f
        /*0092*/ 	.short	(.L_34 - .L_33)
	.align		4
.L_33:
        /*0094*/ 	.word	index@(_ZN10layer_norm31ln_parallel_residual_fwd_kernelINS_13Kernel_traitsIfffffjLj256ELj1ELj4ELj1ELj16ENS_18Kernel_traits_baseILj256EfffffjLj128EEEEELb0ELb0ELb1EEEvNS_9FwdParamsE)
        /*0098*/ 	.word	0x00000048


	//----- nvinfo : EIATTR_FRAME_SIZE
	.align		4
.L_34:
        /*009c*/ 	.byte	0x04, 0x11
        /*009e*/ 	.short	(.L_36 - .L_35)
	.align		4
.L_35:
        /*00a0*/ 	.word	index@(_ZN10layer_norm31ln_parallel_residual_fwd_kernelINS_13Kernel_traitsIfffffjLj256ELj1ELj4ELj1ELj16ENS_18Kernel_traits_baseILj256EfffffjLj128EEEEELb0ELb0ELb1EEEvNS_9FwdParamsE)
        /*00a4*/ 	.word	0x00000000


	//----- nvinfo : EIATTR_REGCOUNT
	.align		4
.L_36:
        /*00a8*/ 	.byte	0x04, 0x2f
        /*00aa*/ 	.short	(.L_38 - .L_37)
	.align		4
.L_37:
        /*00ac*/ 	.word	index@(_ZN10layer_norm31ln_parallel_residual_fwd_kernelINS_13Kernel_traitsIfffffjLj256ELj1ELj4ELj1ELj16ENS_18Kernel_traits_baseILj256EfffffjLj128EEEEELb0ELb0ELb0EEEvNS_9FwdParamsE)
        /*00b0*/ 	.word	0x00000048


	//----- nvinfo : EIATTR_FRAME_SIZE
	.align		4
.L_38:
        /*00b4*/ 	.byte	0x04, 0x11
        /*00b6*/ 	.short	(.L_40 - .L_39)
	.align		4
.L_39:
        /*00b8*/ 	.word	index@(_ZN10layer_norm31ln_parallel_residual_fwd_kernelINS_13Kernel_traitsIfffffjLj256ELj1ELj4ELj1ELj16ENS_18Kernel_traits_baseILj256EfffffjLj128EEEEELb0ELb0ELb0EEEvNS_9FwdParamsE)
        /*00bc*/ 	.word	0x00000000


	//----- nvinfo : EIATTR_REGCOUNT
	.align		4
.L_40:
        /*00c0*/ 	.byte	0x04, 0x2f
        /*00c2*/ 	.short	(.L_42 - .L_41)
	.align		4
.L_41:
        /*00c4*/ 	.word	index@(_ZN10layer_norm31ln_parallel_residual_fwd_kernelINS_13Kernel_traitsI6__halfffffjLj256ELj1ELj4ELj1ELj16ENS_18Kernel_traits_baseILj256ES2_ffffjLj128EEEEELb1ELb1ELb1EEEvNS_9FwdParamsE)
        /*00c8*/ 	.word	0x00000042


	//----- nvinfo : EIATTR_FRAME_SIZE
	.align		4
.L_42:
        /*00cc*/ 	.byte	0x04, 0x11
        /*00ce*/ 	.short	(.L_44 - .L_43)
	.align		4
.L_43:
        /*00d0*/ 	.word	index@(_ZN10layer_norm31ln_parallel_residual_fwd_kernelINS_13Kernel_traitsI6__halfffffjLj256ELj1ELj4ELj1ELj16ENS_18Kernel_traits_baseILj256ES2_ffffjLj128EEEEELb1ELb1ELb1EEEvNS_9FwdParamsE)
        /*00d4*/ 	.word	0x00000000


	//----- nvinfo : EIATTR_REGCOUNT
	.align		4
.L_44:
        /*00d8*/ 	.byte	0x04, 0x2f
        /*00da*/ 	.short	(.L_46 - .L_45)
	.align		4
.L_45:
        /*00dc*/ 	.word	index@(_ZN10layer_norm31ln_parallel_residual_fwd_kernelINS_13Kernel_traitsI6__halfffffjLj256ELj1ELj4ELj1ELj16ENS_18Kernel_traits_baseILj256ES2_ffffjLj128EEEEELb1ELb1ELb0EEEvNS_9FwdParamsE)
        /*00e0*/ 	.word	0x0000003e


	//----- nvinfo : EIATTR_FRAME_SIZE
	.align		4
.L_46:
        /*00e4*/ 	.byte	0x04, 0x11
        /*00e6*/ 	.short	(.L_48 - .L_47)
	.align		4
.L_47:
        /*00e8*/ 	.word	index@(_ZN10layer_norm31ln_parallel_residual_fwd_kernelINS_13Kernel_traitsI6__halfffffjLj256ELj1ELj4ELj1ELj16ENS_18Kernel_traits_baseILj256ES2_ffffjLj128EEEEELb1ELb1ELb0EEEvNS_9FwdParamsE)
        /*00ec*/ 	.word	0x00000000


	//----- nvinfo : EIATTR_REGCOUNT
	.align		4
.L_48:
        /*00f0*/ 	.byte	0x04, 0x2f
        /*00f2*/ 	.short	(.L_50 - .L_49)
	.align		4
.L_49:
        /*00f4*/ 	.word	index@(_ZN10layer_norm31ln_parallel_residual_fwd_kernelINS_13Kernel_traitsI6__halfffffjLj256ELj1ELj4ELj1ELj16ENS_18Kernel_traits_baseILj256ES2_ffffjLj128EEEEELb1ELb0ELb1EEEvNS_9FwdParamsE)
        /*00f8*/ 	.word	0x00000050


	//----- nvinfo : EIATTR_FRAME_SIZE
	.align		4
.L_50:
        /*00fc*/ 	.byte	0x04, 0x11
        /*00fe*/ 	.short	(.L_52 - .L_51)
	.align		4
.L_51:
        /*0100*/ 	.word	index@(_ZN10layer_norm31ln_parallel_residual_fwd_kernelINS_13Kernel_traitsI6__halfffffjLj256ELj1ELj4ELj1ELj16ENS_18Kernel_traits_baseILj256ES2_ffffjLj128EEEEELb1ELb0ELb1EEEvNS_9FwdParamsE)
        /*0104*/ 	.word	0x00000000


	//----- nvinfo : EIATTR_REGCOUNT
	.align		4
.L_52:
        /*0108*/ 	.byte	0x04, 0x2f
        /*010a*/ 	.short	(.L_54 - .L_53)
	.align		4
.L_53:
        /*010c*/ 	.word	index@(_ZN10layer_norm31ln_parallel_residual_fwd_kernelINS_13Kernel_traitsI6__halfffffjLj256ELj1ELj4ELj1ELj16ENS_18Kernel_traits_baseILj256ES2_ffffjLj128EEEEELb1ELb0ELb0EEEvNS_9FwdParamsE)
        /*0110*/ 	.word	0x00000046


	//----- nvinfo : EIATTR_FRAME_SIZE
	.align		4
.L_54:
        /*0114*/ 	.byte	0x04, 0x11
        /*0116*/ 	.short	(.L_56 - .L_55)
	.align		4
.L_55:
        /*0118*/ 	.word	index@(_ZN10layer_norm31ln_parallel_residual_fwd_kernelINS_13Kernel_traitsI6__halfffffjLj256ELj1ELj4ELj1ELj16ENS_18Kernel_traits_baseILj256ES2_ffffjLj128EEEEELb1ELb0ELb0EEEvNS_9FwdParamsE)
        /*011c*/ 	.word	0x00000000


	//----- nvinfo : EIATTR_REGCOUNT
	.align		4
.L_56:
        /*0120*/ 	.byte	0x04, 0x2f
        /*0122*/ 	.short	(.L_58 - .L_57)
	.align		4
.L_57:
        /*0124*/ 	.word	index@(_ZN10layer_norm31ln_parallel_residual_fwd_kernelINS_13Kernel_traitsI6__halfffffjLj256ELj1ELj4ELj1ELj16ENS_18Kernel_traits_baseILj256ES2_ffffjLj128EEEEELb0ELb1ELb1EEEvNS_9FwdParamsE)
        /*0128*/ 	.word	0x00000038


	//----- nvinfo : EIATTR_FRAME_SIZE
	.align		4
.L_58:
        /*012c*/ 	.byte	0x04, 0x11
        /*012e*/ 	.short	(.L_60 - .L_59)
	.align		4
.L_59:
        /*0130*/ 	.word	index@(_ZN10layer_norm31ln_parallel_residual_fwd_kernelINS_13Kernel_traitsI6__halfffffjLj256ELj1ELj4ELj1ELj16ENS_18Kernel_traits_baseILj256ES2_ffffjLj128EEEEELb0ELb1ELb1EEEvNS_9FwdParamsE)
        /*0134*/ 	.word	0x00000000


	//----- nvinfo : EIATTR_REGCOUNT
	.align		4
.L_60:
        /*0138*/ 	.byte	0x04, 0x2f
        /*013a*/ 	.short	(.L_62 - .L_61)
	.align		4
.L_61:
        /*013c*/ 	.word	index@(_ZN10layer_norm31ln_parallel_residual_fwd_kernelINS_13Kernel_traitsI6__halfffffjLj256ELj1ELj4ELj1ELj16ENS_18Kernel_traits_baseILj256ES2_ffffjLj128EEEEELb0ELb1ELb0EEEvNS_9FwdParamsE)
        /*0140*/ 	.word	0x00000033


	//----- nvinfo : EIATTR_FRAME_SIZE
	.align		4
.L_62:
        /*0144*/ 	.byte	0x04, 0x11
        /*0146*/ 	.short	(.L_64 - .L_63)
	.align		4
.L_63:
        /*0148*/ 	.word	index@(_ZN10layer_norm31ln_parallel_residual_fwd_kernelINS_13Kernel_traitsI6__halfffffjLj256ELj1ELj4ELj1ELj16ENS_18Kernel_traits_baseILj256ES2_ffffjLj128EEEEELb0ELb1ELb0EEEvNS_9FwdParamsE)
        /*014c*/ 	.word	0x00000000


	//----- nvinfo : EIATTR_REGCOUNT
	.align		4
.L_64:
        /*0150*/ 	.byte	0x04, 0x2f
        /*0152*/ 	.short	(.L_66 - .L_65)
	.align		4
.L_65:
        /*0154*/ 	.word	index@(_ZN10layer_norm31ln_parallel_residual_fwd_kernelINS_13Kernel_traitsI6__halfffffjLj256ELj1ELj4ELj1ELj16ENS_18Kernel_traits_baseILj256ES2_ffffjLj128EEEEELb0ELb0ELb1EEEvNS_9FwdParamsE)
        /*0158*/ 	.word	0x00000048


	//----- nvinfo : EIATTR_FRAME_SIZE
	.align		4
.L_66:
        /*015c*/ 	.byte	0x04, 0x11
        /*015e*/ 	.short	(.L_68 - .L_67)
	.align		4
.L_67:
        /*0160*/ 	.word	index@(_ZN10layer_norm31ln_parallel_residual_fwd_kernelINS_13Kernel_traitsI6__halfffffjLj256ELj1ELj4ELj1ELj16ENS_18Kernel_traits_baseILj256ES2_ffffjLj128EEEEELb0ELb0ELb1EEEvNS_9FwdParamsE)
        /*0164*/ 	.word	0x00000000


	//----- nvinfo : EIATTR_REGCOUNT
	.align		4
.L_68:
        /*0168*/ 	.byte	0x04, 0x2f
        /*016a*/ 	.short	(.L_70 - .L_69)
	.align		4
.L_69:
        /*016c*/ 	.word	index@(_ZN10layer_norm31ln_parallel_residual_fwd_kernelINS_13Kernel_traitsI6__halfffffjLj256ELj1ELj4ELj1ELj16ENS_18Kernel_traits_baseILj256ES2_ffffjLj128EEEEELb0ELb0ELb0EEEvNS_9FwdParamsE)
        /*0170*/ 	.word	0x00000040


	//----- nvinfo : EIATTR_FRAME_SIZE
	.align		4
.L_70:
        /*0174*/ 	.byte	0x04, 0x11
        /*0176*/ 	.short	(.L_72 - .L_71)
	.align		4
.L_71:
        /*0178*/ 	.word	index@(_ZN10layer_norm31ln_parallel_residual_fwd_kernelINS_13Kernel_traitsI6__halfffffjLj256ELj1ELj4ELj1ELj16ENS_18Kernel_traits_baseILj256ES2_ffffjLj128EEEEELb0ELb0ELb0EEEvNS_9FwdParamsE)
        /*017c*/ 	.word	0x00000000


	//----- nvinfo : EIATTR_REGCOUNT
	.align		4
.L_72:
        /*0180*/ 	.byte	0x04, 0x2f
        /*0182*/ 	.short	(.L_74 - .L_73)
	.align		4
.L_73:
        /*0184*/ 	.word	index@(_ZN10layer_norm31ln_parallel_residual_fwd_kernelINS_13Kernel_traitsIf6__halffS2_fjLj256ELj1ELj4ELj1ELj16ENS_18Kernel_traits_baseILj256EfS2_fS2_fjLj128EEEEELb1ELb1ELb1EEEvNS_9FwdParamsE)
        /*0188*/ 	.word	0x00000048


	//----- nvinfo : EIATTR_FRAME_SIZE
	.align		4
.L_74:
        /*018c*/ 	.byte	0x04, 0x11
        /*018e*/ 	.short	(.L_76 - .L_75)
	.align		4
.L_75:
        /*0190*/ 	.word	index@(_ZN10layer_norm31ln_parallel_residual_fwd_kernelINS_13Kernel_traitsIf6__halffS2_fjLj256ELj1ELj4ELj1ELj16ENS_18Kernel_traits_baseILj256EfS2_fS2_fjLj128EEEEELb1ELb1ELb1EEEvNS_9FwdParamsE)
        /*0194*/ 	.word	0x00000000


	//----- nvinfo : EIATTR_REGCOUNT
	.align		4
.L_76:
        /*0198*/ 	.byte	0x04, 0x2f
        /*019a*/ 	.short	(.L_78 - .L_77)
	.align		4
.L_77:
        /*019c*/ 	.word	index@(_ZN10layer_norm31ln_parallel_residual_fwd_kernelINS_13Kernel_traitsIf6__halffS2_fjLj256ELj1ELj4ELj1ELj16ENS_18Kernel_traits_baseILj256EfS2_fS2_fjLj128EEEEELb1ELb1ELb0EEEvNS_9FwdParamsE)
        /*01a0*/ 	.word	0x00000048


	//----- nvinfo : EIATTR_FRAME_SIZE
	.align		4
.L_78:
        /*01a4*/ 	.byte	0x04, 0x11
        /*01a6*/ 	.short	(.L_80 - .L_79)
	.align		4
.L_79:
        /*01a8*/ 	.word	index@(_ZN10layer_norm31ln_parallel_residual_fwd_kernelINS_13Kernel_traitsIf6__halffS2_fjLj256ELj1ELj4ELj1ELj16ENS_18Kernel_traits_baseILj256EfS2_fS2_fjLj128EEEEELb1ELb1ELb0EEEvNS_9FwdParamsE)
        /*01ac*/ 	.word	0x00000000


	//----- nvinfo : EIATTR_REGCOUNT
	.align		4
.L_80:
        /*01b0*/ 	.byte	0x04, 0x2f
        /*01b2*/ 	.short	(.L_82 - .L_81)
	.align		4
.L_81:
        /*01b4*/ 	.word	index@(_ZN10layer_norm31ln_parallel_residual_fwd_kernelINS_13Kernel_traitsIf6__halffS2_fjLj256ELj1ELj4ELj1ELj16ENS_18Kernel_traits_baseILj256EfS2_fS2_fjLj128EEEEELb1ELb0ELb1EEEvNS_9FwdParamsE)
        /*01b8*/ 	.word	0x0000005a


	//----- nvinfo : EIATTR_FRAME_SIZE
	.align		4
.L_82:
        /*01bc*/ 	.byte	0x04, 0x11
        /*01be*/ 	.short	(.L_84 - .L_83)
	.align		4
.L_83:
        /*01c0*/ 	.word	index@(_ZN10layer_norm31ln_parallel_residual_fwd_kernelINS_13Kernel_traitsIf6__halffS2_fjLj256ELj1ELj4ELj1ELj16ENS_18Kernel_traits_baseILj256EfS2_fS2_fjLj128EEEEELb1ELb0ELb1EEEvNS_9FwdParamsE)
        /*01c4*/ 	.word	0x00000000


	//----- nvinfo : EIATTR_REGCOUNT
	.align		4
.L_84:
        /*01c8*/ 	.byte	0x04, 0x2f
        /*01ca*/ 	.short	(.L_86 - .L_85)
	.align		4
.L_85:
        /*01cc*/ 	.word	index@(_ZN10layer_norm31ln_parallel_residual_fwd_kernelINS_13Kernel_traitsIf6__halffS2_fjLj256ELj1ELj4ELj1ELj16ENS_18Kernel_traits_baseILj256EfS2_fS2_fjLj128EEEEELb1ELb0ELb0EEEvNS_9FwdParamsE)
        /*01d0*/ 	.word	0x0000005e


	//----- nvinfo : EIATTR_FRAME_SIZE
	.align		4
.L_86:
        /*01d4*/ 	.byte	0x04, 0x11
        /*01d6*/ 	.short	(.L_88 - .L_87)
	.align		4
.L_87:
        /*01d8*/ 	.word	index@(_ZN10layer_norm31ln_parallel_residual_fwd_kernelINS_13Kernel_traitsIf6__halffS2_fjLj256ELj1ELj4ELj1ELj16ENS_18Kernel_traits_baseILj256EfS2_fS2_fjLj128EEEEELb1ELb0ELb0EEEvNS_9FwdParamsE)
        /*01dc*/ 	.word	0x00000000


	//----- nvinfo : EIATTR_REGCOUNT
	.align		4
.L_88:
        /*01e0*/ 	.byte	0x04, 0x2f
        /*01e2*/ 	.short	(.L_90 - .L_89)
	.align		4
.L_89:
        /*01e4*/ 	.word	index@(_ZN10layer_norm31ln_parallel_residual_fwd_kernelINS_13Kernel_traitsIf6__halffS2_fjLj256ELj1ELj4ELj1ELj16ENS_18Kernel_traits_baseILj256EfS2_fS2_fjLj128EEEEELb0ELb1ELb1EEEvNS_9FwdParamsE)
        /*01e8*/ 	.word	0x00000038


	//----- nvinfo : EIATTR_FRAME_SIZE
	.align		4
.L_90:
        /*01ec*/ 	.byte	0x04, 0x11
        /*01ee*/ 	.short	(.L_92 - .L_91)
	.align		4
.L_91:
        /*01f0*/ 	.word	index@(_ZN10layer_norm31ln_parallel_residual_fwd_kernelINS_13Kernel_traitsIf6__halffS2_fjLj256ELj1ELj4ELj1ELj16ENS_18Kernel_traits_baseILj256EfS2_fS2_fjLj128EEEEELb0ELb1ELb1EEEvNS_9FwdParamsE)
        /*01f4*/ 	.word	0x00000000


	//----- nvinfo : EIATTR_REGCOUNT
	.align		4
.L_92:
        /*01f8*/ 	.byte	0x04, 0x2f
        /*01fa*/ 	.short	(.L_94 - .L_93)
	.align		4
.L_93:
        /*01fc*/ 	.word	index@(_ZN10layer_norm31ln_parallel_residual_fwd_kernelINS_13Kernel_traitsIf6__halffS2_fjLj256ELj1ELj4ELj1ELj16ENS_18Kernel_traits_baseILj256EfS2_fS2_fjLj128EEEEELb0ELb1ELb0EEEvNS_9FwdParamsE)
        /*0200*/ 	.word	0x00000038


	//----- nvinfo : EIATTR_FRAME_SIZE
	.align		4
.L_94:
        /*0204*/ 	.byte	0x04, 0x11
        /*0206*/ 	.short	(.L_96 - .L_95)
	.align		4
.L_95:
        /*0208*/ 	.word	index@(_ZN10layer_norm31ln_parallel_residual_fwd_kernelINS_13Kernel_traitsIf6__halffS2_fjLj256ELj1ELj4ELj1ELj16ENS_18Kernel_traits_baseILj256EfS2_fS2_fjLj128EEEEELb0ELb1ELb0EEEvNS_9FwdParamsE)
        /*020c*/ 	.word	0x00000000


	//----- nvinfo : EIATTR_REGCOUNT
	.align		4
.L_96:
        /*0210*/ 	.byte	0x04, 0x2f
        /*0212*/ 	.short	(.L_98 - .L_97)
	.align		4
.L_97:
        /*0214*/ 	.word	index@(_ZN10layer_norm31ln_parallel_residual_fwd_kernelINS_13Kernel_traitsIf6__halffS2_fjLj256ELj1ELj4ELj1ELj16ENS_18Kernel_traits_baseILj256EfS2_fS2_fjLj128EEEEELb0ELb0ELb1EEEvNS_9FwdParamsE)
        /*0218*/ 	.word	0x00000040


	//----- nvinfo : EIATTR_FRAME_SIZE
	.align		4
.L_98:
        /*021c*/ 	.byte	0x04, 0x11
        /*021e*/ 	.short	(.L_100 - .L_99)
	.align		4
.L_99:
        /*0220*/ 	.word	index@(_ZN10layer_norm31ln_parallel_residual_fwd_kernelINS_13Kernel_traitsIf6__halffS2_fjLj256ELj1ELj4ELj1ELj16ENS_18Kernel_traits_baseILj256EfS2_fS2_fjLj128EEEEELb0ELb0ELb1EEEvNS_9FwdParamsE)
        /*0224*/ 	.word	0x00000000


	//----- nvinfo : EIATTR_REGCOUNT
	.align		4
.L_100:
        /*0228*/ 	.byte	0x04, 0x2f
        /*022a*/ 	.short	(.L_102 - .L_101)
	.align		4
.L_101:
        /*022c*/ 	.word	index@(_ZN10layer_norm31ln_parallel_residual_fwd_kernelINS_13Kernel_traitsIf6__halffS2_fjLj256ELj1ELj4ELj1ELj16ENS_18Kernel_traits_baseILj256EfS2_fS2_fjLj128EEEEELb0ELb0ELb0EEEvNS_9FwdParamsE)
        /*0230*/ 	.word	0x00000048


	//----- nvinfo : EIATTR_FRAME_SIZE
	.align		4
.L_102:
        /*0234*/ 	.byte	0x04, 0x11
        /*0236*/ 	.short	(.L_104 - .L_103)
	.align		4
.L_103:
        /*0238*/ 	.word	index@(_ZN10layer_norm31ln_parallel_residual_fwd_kernelINS_13Kernel_traitsIf6__halffS2_fjLj256ELj1ELj4ELj1ELj16ENS_18Kernel_traits_baseILj256EfS2_fS2_fjLj128EEEEELb0ELb0ELb0EEEvNS_9FwdParamsE)
        /*023c*/ 	.word	0x00000000


	//----- nvinfo : EIATTR_REGCOUNT
	.align		4
.L_104:
        /*0240*/ 	.byte	0x04, 0x2f
        /*0242*/ 	.short	(.L_106 - .L_105)
	.align		4
.L_105:
        /*0244*/ 	.word	index@(_ZN10layer_norm31ln_parallel_residual_fwd_kernelINS_13Kernel_traitsI6__halfS2_fS2_fjLj256ELj1ELj4ELj1ELj16ENS_18Kernel_traits_baseILj256ES2_S2_fS2_fjLj128EEEEELb1ELb1ELb1EEEvNS_9FwdParamsE)
        /*0248*/ 	.word	0x00000048


	//----- nvinfo : EIATTR_FRAME_SIZE
	.align		4
.L_106:
        /*024c*/ 	.byte	0x04, 0x11
        /*024e*/ 	.short	(.L_108 - .L_107)
	.align		4
.L_107:
        /*0250*/ 	.word	index@(_ZN10layer_norm31ln_parallel_residual_fwd_kernelINS_13Kernel_traitsI6__halfS2_fS2_fjLj256ELj1ELj4ELj1ELj16ENS_18Kernel_traits_baseILj256ES2_S2_fS2_fjLj128EEEEELb1ELb1ELb1EEEvNS_9FwdParamsE)
        /*0254*/ 	.word	0x00000000


	//----- nvinfo : EIATTR_REGCOUNT
	.align		4
.L_108:
        /*0258*/ 	.byte	0x04, 0x2f
        /*025a*/ 	.short	(.L_110 - .L_109)
	.align		4
.L_109:
        /*025c*/ 	.word	index@(_ZN10layer_norm31ln_parallel_residual_fwd_kernelINS_13Kernel_traitsI6__halfS2_fS2_fjLj256ELj1ELj4ELj1ELj16ENS_18Kernel_traits_baseILj256ES2_S2_fS2_fjLj128EEEEELb1ELb1ELb0EEEvNS_9FwdParamsE)
        /*0260*/ 	.word	0x00000042


	//----- nvinfo : EIATTR_FRAME_SIZE
	.align		4
.L_110:
        /*0264*/ 	.byte	0x04, 0x11
        /*0266*/ 	.short	(.L_112 - .L_111)
	.align		4
.L_111:
        /*0268*/ 	.word	index@(_ZN10layer_norm31ln_parallel_residual_fwd_kernelINS_13Kernel_traitsI6__halfS2_fS2_fjLj256ELj1ELj4ELj1ELj16ENS_18Kernel_traits_baseILj256ES2_S2_fS2_fjLj128EEEEELb1ELb1ELb0EEEvNS_9FwdParamsE)
        /*026c*/ 	.word	0x00000000


	//----- nvinfo : EIATTR_REGCOUNT
	.align		4
.L_112:
        /*0270*/ 	.byte	0x04, 0x2f
        /*0272*/ 	.short	(.L_114 - .L_113)
	.align		4
.L_113:
        /*0274*/ 	.word	index@(_ZN10layer_norm31ln_parallel_residual_fwd_kernelINS_13Kernel_traitsI6__halfS2_fS2_fjLj256ELj1ELj4ELj1ELj16ENS_18Kernel_traits_baseILj256ES2_S2_fS2_fjLj128EEEEELb1ELb0ELb1EEEvNS_9FwdParamsE)
        /*0278*/ 	.word	0x0000005a


	//----- nvinfo : EIATTR_FRAME_SIZE
	.align		4
.L_114:
        /*027c*/ 	.byte	0x04, 0x11
        /*027e*/ 	.short	(.L_116 - .L_115)
	.align		4
.L_115:
        /*0280*/ 	.word	index@(_ZN10layer_norm31ln_parallel_residual_fwd_kernelINS_13Kernel_traitsI6__halfS2_fS2_fjLj256ELj1ELj4ELj1ELj16ENS_18Kernel_traits_baseILj256ES2_S2_fS2_fjLj128EEEEELb1ELb0ELb1EEEvNS_9FwdParamsE)
        /*0284*/ 	.word	0x00000000


	//----- nvinfo : EIATTR_REGCOUNT
	.align		4
.L_116:
        /*0288*/ 	.byte	0x04, 0x2f
        /*028a*/ 	.short	(.L_118 - .L_117)
	.align		4
.L_117:
        /*028c*/ 	.word	index@(_ZN10layer_norm31ln_parallel_residual_fwd_kernelINS_13Kernel_traitsI6__halfS2_fS2_fjLj256ELj1ELj4ELj1ELj16ENS_18Kernel_traits_baseILj256ES2_S2_fS2_fjLj128EEEEELb1ELb0ELb0EEEvNS_9FwdParamsE)
        /*0290*/ 	.word	0x00000050


	//----- nvinfo : EIATTR_FRAME_SIZE
	.align		4
.L_118:
        /*0294*/ 	.byte	0x04, 0x11
        /*0296*/ 	.short	(.L_120 - .L_119)
	.align		4
.L_119:
        /*0298*/ 	.word	index@(_ZN10layer_norm31ln_parallel_residual_fwd_kernelINS_13Kernel_traitsI6__halfS2_fS2_fjLj256ELj1ELj4ELj1ELj16ENS_18Kernel_traits_baseILj256ES2_S2_fS2_fjLj128EEEEELb1ELb0ELb0EEEvNS_9FwdParamsE)
        /*029c*/ 	.word	0x00000000


	//----- nvinfo : EIATTR_REGCOUNT
	.align		4
.L_120:
        /*02a0*/ 	.byte	0x04, 0x2f
        /*02a2*/ 	.short	(.L_122 - .L_121)
	.align		4
.L_121:
        /*02a4*/ 	.word	index@(_ZN10layer_norm31ln_parallel_residual_fwd_kernelINS_13Kernel_traitsI6__halfS2_fS2_fjLj256ELj1ELj4ELj1ELj16ENS_18Kernel_traits_baseILj256ES2_S2_fS2_fjLj128EEEEELb0ELb1ELb1EEEvNS_9FwdParamsE)
        /*02a8*/ 	.word	0x00000038


	//----- nvinfo : EIATTR_FRAME_SIZE
	.align		4
.L_122:
        /*02ac*/ 	.byte	0x04, 0x11
        /*02ae*/ 	.short	(.L_124 - .L_123)
	.align		4
.L_123:
        /*02b0*/ 	.word	index@(_ZN10layer_norm31ln_parallel_residual_fwd_kernelINS_13Kernel_traitsI6__halfS2_fS2_fjLj256ELj1ELj4ELj1ELj16ENS_18Kernel_traits_baseILj256ES2_S2_fS2_fjLj128EEEEELb0ELb1ELb1EEEvNS_9FwdParamsE)
        /*02b4*/ 	.word	0x00000000


	//----- nvinfo : EIATTR_REGCOUNT
	.align		4
.L_124:
        /*02b8*/ 	.byte	0x04, 0x2f
        /*02ba*/ 	.short	(.L_126 - .L_125)
	.align		4
.L_125:
        /*02bc*/ 	.word	index@(_ZN10layer_norm31ln_parallel_residual_fwd_kernelINS_13Kernel_traitsI6__halfS2_fS2_fjLj256ELj1ELj4ELj1ELj16ENS_18Kernel_traits_baseILj256ES2_S2_fS2_fjLj128EEEEELb0ELb1ELb0EEEvNS_9FwdParamsE)
        /*02c0*/ 	.word	0x00000030


	//----- nvinfo : EIATTR_FRAME_SIZE
	.align		4
.L_126:
        /*02c4*/ 	.byte	0x04, 0x11
        /*02c6*/ 	.short	(.L_128 - .L_127)
	.align		4
.L_127:
        /*02c8*/ 	.word	index@(_ZN10layer_norm31ln_parallel_residual_fwd_kernelINS_13Kernel_traitsI6__halfS2_fS2_fjLj256ELj1ELj4ELj1ELj16ENS_18Kernel_traits_baseILj256ES2_S2_fS2_fjLj128EEEEELb0ELb1ELb0EEEvNS_9FwdParamsE)
        /*02cc*/ 	.word	0x00000000


	//----- nvinfo : EIATTR_REGCOUNT
	.align		4
.L_128:
        /*02d0*/ 	.byte	0x04, 0x2f
        /*02d2*/ 	.short	(.L_130 - .L_129)
	.align		4
.L_129:
        /*02d4*/ 	.word	index@(_ZN10layer_norm31ln_parallel_residual_fwd_kernelINS_13Kernel_traitsI6__halfS2_fS2_fjLj256ELj1ELj4ELj1ELj16ENS_18Kernel_traits_baseILj256ES2_S2_fS2_fjLj128EEEEELb0ELb0ELb1EEEvNS_9FwdParamsE)
        /*02d8*/ 	.word	0x00000040


	//----- nvinfo : EIATTR_FRAME_SIZE
	.align		4
.L_130:
        /*02dc*/ 	.byte	0x04, 0x11
        /*02de*/ 	.short	(.L_132 - .L_131)
	.align		4
.L_131:
        /*02e0*/ 	.word	index@(_ZN10layer_norm31ln_parallel_residual_fwd_kernelINS_13Kernel_traitsI6__halfS2_fS2_fjLj256ELj1ELj4ELj1ELj16ENS_18Kernel_traits_baseILj256ES2_S2_fS2_fjLj128EEEEELb0ELb0ELb1EEEvNS_9FwdParamsE)
        /*02e4*/ 	.word	0x00000000


	//----- nvinfo : EIATTR_REGCOUNT
	.align		4
.L_132:
        /*02e8*/ 	.byte	0x04, 0x2f
        /*02ea*/ 	.short	(.L_134 - .L_133)
	.align		4
.L_133:
        /*02ec*/ 	.word	index@(_ZN10layer_norm31ln_parallel_residual_fwd_kernelINS_13Kernel_traitsI6__halfS2_fS2_fjLj256ELj1ELj4ELj1ELj16ENS_18Kernel_traits_baseILj256ES2_S2_fS2_fjLj128EEEEELb0ELb0ELb0EEEvNS_9FwdParamsE)
        /*02f0*/ 	.word	0x00000040


	//----- nvinfo : EIATTR_FRAME_SIZE
	.align		4
.L_134:
        /*02f4*/ 	.byte	0x04, 0x11
        /*02f6*/ 	.short	(.L_136 - .L_135)
	.align		4
.L_135:
        /*02f8*/ 	.word	index@(_ZN10layer_norm31ln_parallel_residual_fwd_kernelINS_13Kernel_traitsI6__halfS2_fS2_fjLj256ELj1ELj4ELj1ELj16ENS_18Kernel_traits_baseILj256ES2_S2_fS2_fjLj128EEEEELb0ELb0ELb0EEEvNS_9FwdParamsE)
        /*02fc*/ 	.word	0x00000000


	//----- nvinfo : EIATTR_REGCOUNT
	.align		4
.L_136:
        /*0300*/ 	.byte	0x04, 0x2f
        /*0302*/ 	.short	(.L_138 - .L_137)
	.align		4
.L_137:
        /*0304*/ 	.word	index@(_ZN10layer_norm31ln_parallel_residual_fwd_kernelINS_13Kernel_traitsIf6__halfS2_S2_fjLj256ELj1ELj4ELj1ELj16ENS_18Kernel_traits_baseILj256EfS2_S2_S2_fjLj128EEEEELb1ELb1ELb1EEEvNS_9FwdParamsE)
        /*0308*/ 	.word	0x00000046


	//----- nvinfo : EIATTR_FRAME_SIZE
	.align		4
.L_138:
        /*030c*/ 	.byte	0x04, 0x11
        /*030e*/ 	.short	(.L_140 - .L_139)
	.align		4
.L_139:
        /*0310*/ 	.word	index@(_ZN10layer_norm31ln_parallel_residual_fwd_kernelINS_13Kernel_traitsIf6__halfS2_S2_fjLj256ELj1ELj4ELj1ELj16ENS_18Kernel_traits_baseILj256EfS2_S2_S2_fjLj128EEEEELb1ELb1ELb1EEEvNS_9FwdParamsE)
        /*0314*/ 	.word	0x00000000


	//----- nvinfo : EIATTR_REGCOUNT
	.align		4
.L_140:
        /*0318*/ 	.byte	0x04, 0x2f
        /*031a*/ 	.short	(.L_142 - .L_141)
	.align		4
.L_141:
        /*031c*/ 	.word	index@(_ZN10layer_norm31ln_parallel_residual_fwd_kernelINS_13Kernel_traitsIf6__halfS2_S2_fjLj256ELj1ELj4ELj1ELj16ENS_18Kernel_traits_baseILj256EfS2_S2_S2_fjLj128EEEEELb1ELb1ELb0EEEvNS_9FwdParamsE)
        /*0320*/ 	.word	0x00000047


	//----- nvinfo : EIATTR_FRAME_SIZE
	.align		4
.L_142:
        /*0324*/ 	.byte	0x04, 0x11
        /*0326*/ 	.short	(.L_144 - .L_143)
	.align		4
.L_143:
        /*0328*/ 	.word	index@(_ZN10layer_norm31ln_parallel_residual_fwd_kernelINS_13Kernel_traitsIf6__halfS2_S2_fjLj256ELj1ELj4ELj1ELj16ENS_18Kernel_traits_baseILj256EfS2_S2_S2_fjLj128EEEEELb1ELb1ELb0EEEvNS_9FwdParamsE)
        /*032c*/ 	.word	0x00000000


	//----- nvinfo : EIATTR_REGCOUNT
	.align		4
.L_144:
        /*0330*/ 	.byte	0x04, 0x2f
        /*0332*/ 	.short	(.L_146 - .L_145)
	.align		4
.L_145:
        /*0334*/ 	.word	index@(_ZN10layer_norm31ln_parallel_residual_fwd_kernelINS_13Kernel_traitsIf6__halfS2_S2_fjLj256ELj1ELj4ELj1ELj16ENS_18Kernel_traits_baseILj256EfS2_S2_S2_fjLj128EEEEELb1ELb0ELb1EEEvNS_9FwdParamsE)
        /*0338*/ 	.word	0x0000005d


	//----- nvinfo : EIATTR_FRAME_SIZE
	.align		4
.L_146:
        /*033c*/ 	.byte	0x04, 0x11
        /*033e*/ 	.short	(.L_148 - .L_147)
	.align		4
.L_147:
        /*0340*/ 	.word	index@(_ZN10layer_norm31ln_parallel_residual_fwd_kernelINS_13Kernel_traitsIf6__halfS2_S2_fjLj256ELj1ELj4ELj1ELj16ENS_18Kernel_traits_baseILj256EfS2_S2_S2_fjLj128EEEEELb1ELb0ELb1EEEvNS_9FwdParamsE)
        /*0344*/ 	.word	0x00000000


	//----- nvinfo : EIATTR_REGCOUNT
	.align		4
.L_148:
        /*0348*/ 	.byte	0x04, 0x2f
        /*034a*/ 	.short	(.L_150 - .L_149)
	.align		4
.L_149:
        /*034c*/ 	.word	index@(_ZN10layer_norm31ln_parallel_residual_fwd_kernelINS_13Kernel_traitsIf6__halfS2_S2_fjLj256ELj1ELj4ELj1ELj16ENS_18Kernel_traits_baseILj256EfS2_S2_S2_fjLj128EEEEELb1ELb0ELb0EEEvNS_9FwdParamsE)
        /*0350*/ 	.word	0x0000005b


	//----- nvinfo : EIATTR_FRAME_SIZE
	.align		4
.L_150:
        /*0354*/ 	.byte	0x04, 0x11
        /*0356*/ 	.short	(.L_152 - .L_151)
	.align		4
.L_151:
        /*0358*/ 	.word	index@(_ZN10layer_norm31ln_parallel_residual_fwd_kernelINS_13Kernel_traitsIf6__halfS2_S2_fjLj256ELj1ELj4ELj1ELj16ENS_18Kernel_traits_baseILj256EfS2_S2_S2_fjLj128EEEEELb1ELb0ELb0EEEvNS_9FwdParamsE)
        /*035c*/ 	.word	0x00000000


	//----- nvinfo : EIATTR_REGCOUNT
	.align		4
.L_152:
        /*0360*/ 	.byte	0x04, 0x2f
        /*0362*/ 	.short	(.L_154 - .L_153)
	.align		4
.L_153:
        /*0364*/ 	.word	index@(_ZN10layer_norm31ln_parallel_residual_fwd_kernelINS_13Kernel_traitsIf6__halfS2_S2_fjLj256ELj1ELj4ELj1ELj16ENS_18Kernel_traits_baseILj256EfS2_S2_S2_fjLj128EEEEELb0ELb1ELb1EEEvNS_9FwdParamsE)
        /*0368*/ 	.word	0x00000038


	//----- nvinfo : EIATTR_FRAME_SIZE
	.align		4
.L_154:
        /*036c*/ 	.byte	0x04, 0x11
        /*036e*/ 	.short	(.L_156 - .L_155)
	.align		4
.L_155:
        /*0370*/ 	.word	index@(_ZN10layer_norm31ln_parallel_residual_fwd_kernelINS_13Kernel_traitsIf6__halfS2_S2_fjLj256ELj1ELj4ELj1ELj16ENS_18Kernel_traits_baseILj256EfS2_S2_S2_fjLj128EEEEELb0ELb1ELb1EEEvNS_9FwdParamsE)
        /*0374*/ 	.word	0x00000000


	//----- nvinfo : EIATTR_REGCOUNT
	.align		4
.L_156:
        /*0378*/ 	.byte	0x04, 0x2f
        /*037a*/ 	.short	(.L_158 - .L_157)
	.align		4
.L_157:
        /*037c*/ 	.word	index@(_ZN10layer_norm31ln_parallel_residual_fwd_kernelINS_13Kernel_traitsIf6__halfS2_S2_fjLj256ELj1ELj4ELj1ELj16ENS_18Kernel_traits_baseILj256EfS2_S2_S2_fjLj128EEEEELb0ELb1ELb0EEEvNS_9FwdParamsE)
        /*0380*/ 	.word	0x00000037


	//----- nvinfo : EIATTR_FRAME_SIZE
	.align		4
.L_158:
        /*0384*/ 	.byte	0x04, 0x11
        /*0386*/ 	.short	(.L_160 - .L_159)
	.align		4
.L_159:
        /*0388*/ 	.word	index@(_ZN10layer_norm31ln_parallel_residual_fwd_kernelINS_13Kernel_traitsIf6__halfS2_S2_fjLj256ELj1ELj4ELj1ELj16ENS_18Kernel_traits_baseILj256EfS2_S2_S2_fjLj128EEEEELb0ELb1ELb0EEEvNS_9FwdParamsE)
        /*038c*/ 	.word	0x00000000


	//----- nvinfo : EIATTR_REGCOUNT
	.align		4
.L_160:
        /*0390*/ 	.byte	0x04, 0x2f
        /*0392*/ 	.short	(.L_162 - .L_161)
	.align		4
.L_161:
        /*0394*/ 	.word	index@(_ZN10layer_norm31ln_parallel_residual_fwd_kernelINS_13Kernel_traitsIf6__halfS2_S2_fjLj256ELj1ELj4ELj1ELj16ENS_18Kernel_traits_baseILj256EfS2_S2_S2_fjLj128EEEEELb0ELb0ELb1EEEvNS_9FwdParamsE)
        /*0398*/ 	.word	0x00000048


	//----- nvinfo : EIATTR_FRAME_SIZE
	.align		4
.L_162:
        /*039c*/ 	.byte	0x04, 0x11
        /*039e*/ 	.short	(.L_164 - .L_163)
	.align		4
.L_163:
        /*03a0*/ 	.word	index@(_ZN10layer_norm31ln_parallel_residual_fwd_kernelINS_13Kernel_traitsIf6__halfS2_S2_fjLj256ELj1ELj4ELj1ELj16ENS_18Kernel_traits_baseILj256EfS2_S2_S2_fjLj128EEEEELb0ELb0ELb1EEEvNS_9FwdParamsE)
        /*03a4*/ 	.word	0x00000000


	//----- nvinfo : EIATTR_REGCOUNT
	.align		4
.L_164:
        /*03a8*/ 	.byte	0x04, 0x2f
        /*03aa*/ 	.short	(.L_166 - .L_165)
	.align		4
.L_165:
        /*03ac*/ 	.word	index@(_ZN10layer_norm31ln_parallel_residual_fwd_kernelINS_13Kernel_traitsIf6__halfS2_S2_fjLj256ELj1ELj4ELj1ELj16ENS_18Kernel_traits_baseILj256EfS2_S2_S2_fjLj128EEEEELb0ELb0ELb0EEEvNS_9FwdParamsE)
        /*03b0*/ 	.word	0x00000048


	//----- nvinfo : EIATTR_FRAME_SIZE
	.align		4
.L_166:
        /*03b4*/ 	.byte	0x04, 0x11
        /*03b6*/ 	.short	(.L_168 - .L_167)
	.align		4
.L_167:
        /*03b8*/ 	.word	index@(_ZN10layer_norm31ln_parallel_residual_fwd_kernelINS_13Kernel_traitsIf6__halfS2_S2_fjLj256ELj1ELj4ELj1ELj16ENS_18Kernel_traits_baseILj256EfS2_S2_S2_fjLj128EEEEELb0ELb0ELb0EEEvNS_9FwdParamsE)
        /*03bc*/ 	.word	0x00000000


	//----- nvinfo : EIATTR_REGCOUNT
	.align		4
.L_168:
        /*03c0*/ 	.byte	0x04, 0x2f
        /*03c2*/ 	.short	(.L_170 - .L_169)
	.align		4
.L_169:
        /*03c4*/ 	.word	index@(_ZN10layer_norm31ln_parallel_residual_fwd_kernelINS_13Kernel_traitsIf13__nv_bfloat16fS2_fjLj256ELj1ELj4ELj1ELj16ENS_18Kernel_traits_baseILj256EfS2_fS2_fjLj128EEEEELb1ELb1ELb1EEEvNS_9FwdParamsE)
        /*03c8*/ 	.word	0x00000048


	//----- nvinfo : EIATTR_FRAME_SIZE
	.align		4
.L_170:
        /*03cc*/ 	.byte	0x04, 0x11
        /*03ce*/ 	.short	(.L_172 - .L_171)
	.align		4
.L_171:
        /*03d0*/ 	.word	index@(_ZN10layer_norm31ln_parallel_residual_fwd_kernelINS_13Kernel_traitsIf13__nv_bfloat16fS2_fjLj256ELj1ELj4ELj1ELj16ENS_18Kernel_traits_baseILj256EfS2_fS2_fjLj128EEEEELb1ELb1ELb1EEEvNS_9FwdParamsE)
        /*03d4*/ 	.word	0x00000000


	//----- nvinfo : EIATTR_REGCOUNT
	.align		4
.L_172:
        /*03d8*/ 	.byte	0x04, 0x2f
        /*03da*/ 	.short	(.L_174 - .L_173)
	.align		4
.L_173:
        /*03dc*/ 	.word	index@(_ZN10layer_norm31ln_parallel_residual_fwd_kernelINS_13Kernel_traitsIf13__nv_bfloat16fS2_fjLj256ELj1ELj4ELj1ELj16ENS_18Kernel_traits_baseILj256EfS2_fS2_fjLj128EEEEELb1ELb1ELb0EEEvNS_9FwdParamsE)
        /*03e0*/ 	.word	0x00000048


	//----- nvinfo : EIATTR_FRAME_SIZE
	.align		4
.L_174:
        /*03e4*/ 	.byte	0x04, 0x11
        /*03e6*/ 	.short	(.L_176 - .L_175)
	.align		4
.L_175:
        /*03e8*/ 	.word	index@(_ZN10layer_norm31ln_parallel_residual_fwd_kernelINS_13Kernel_traitsIf13__nv_bfloat16fS2_fjLj256ELj1ELj4ELj1ELj16ENS_18Kernel_traits_baseILj256EfS2_fS2_fjLj128EEEEELb1ELb1ELb0EEEvNS_9FwdParamsE)
        /*03ec*/ 	.word	0x00000000


	//----- nvinfo : EIATTR_REGCOUNT
	.align		4
.L_176:
        /*03f0*/ 	.byte	0x04, 0x2f
        /*03f2*/ 	.short	(.L_178 - .L_177)
	.align		4
.L_177:
        /*03f4*/ 	.word	index@(_ZN10layer_norm31ln_parallel_residual_fwd_kernelINS_13Kernel_traitsIf13__nv_bfloat16fS2_fjLj256ELj1ELj4ELj1ELj16ENS_18Kernel_traits_baseILj256EfS2_fS2_fjLj128EEEEELb1ELb0ELb1EEEvNS_9FwdParamsE)
        /*03f8*/ 	.word	0x0000005a


	//----- nvinfo : EIATTR_FRAME_SIZE
	.align		4
.L_178:
        /*03fc*/ 	.byte	0x04, 0x11
        /*03fe*/ 	.short	(.L_180 - .L_179)
	.align		4
.L_179:
        /*0400*/ 	.word	index@(_ZN10layer_norm31ln_parallel_residual_fwd_kernelINS_13Kernel_traitsIf13__nv_bfloat16fS2_fjLj256ELj1ELj4ELj1ELj16ENS_18Kernel_traits_baseILj256EfS2_fS2_fjLj128EEEEELb1ELb0ELb1EEEvNS_9FwdParamsE)
        /*0404*/ 	.word	0x00000000


	//----- nvinfo : EIATTR_REGCOUNT
	.align		4
.L_180:
        /*0408*/ 	.byte	0x04, 0x2f
        /*040a*/ 	.short	(.L_182 - .L_181)
	.align		4
.L_181:
        /*040c*/ 	.word	index@(_ZN10layer_norm31ln_parallel_residual_fwd_kernelINS_13Kernel_traitsIf13__nv_bfloat16fS2_fjLj256ELj1ELj4ELj1ELj16ENS_18Kernel_traits_baseILj256EfS2_fS2_fjLj128EEEEELb1ELb0ELb0EEEvNS_9FwdParamsE)
        /*0410*/ 	.word	0x0000005e


	//----- nvinfo : EIATTR_FRAME_SIZE
	.align		4
.L_182:
        /*0414*/ 	.byte	0x04, 0x11
        /*0416*/ 	.short	(.L_184 - .L_183)
	.align		4
.L_183:
        /*0418*/ 	.word	index@(_ZN10layer_norm31ln_parallel_residual_fwd_kernelINS_13Kernel_traitsIf13__nv_bfloat16fS2_fjLj256ELj1ELj4ELj1ELj16ENS_18Kernel_traits_baseILj256EfS2_fS2_fjLj128EEEEELb1ELb0ELb0EEEvNS_9FwdParamsE)
        /*041c*/ 	.word	0x00000000


	//----- nvinfo : EIATTR_REGCOUNT
	.align		4
.L_184:
        /*0420*/ 	.byte	0x04, 0x2f
        /*0422*/ 	.short	(.L_186 - .L_185)
	.align		4
.L_185:
        /*0424*/ 	.word	index@(_ZN10layer_norm31ln_parallel_residual_fwd_kernelINS_13Kernel_traitsIf13__nv_bfloat16fS2_fjLj256ELj1ELj4ELj1ELj16ENS_18Kernel_traits_baseILj256EfS2_fS2_fjLj128EEEEELb0ELb1ELb1EEEvNS_9FwdParamsE)
        /*0428*/ 	.word	0x00000038


	//----- nvinfo : EIATTR_FRAME_SIZE
	.align		4
.L_186:
        /*042c*/ 	.byte	0x04, 0x11
        /*042e*/ 	.short	(.L_188 - .L_187)
	.align		4
.L_187:
        /*0430*/ 	.word	index@(_ZN10layer_norm31ln_parallel_residual_fwd_kernelINS_13Kernel_traitsIf13__nv_bfloat16fS2_fjLj256ELj1ELj4ELj1ELj16ENS_18Kernel_traits_baseILj256EfS2_fS2_fjLj128EEEEELb0ELb1ELb1EEEvNS_9FwdParamsE)
        /*0434*/ 	.word	0x00000000


	//----- nvinfo : EIATTR_REGCOUNT
	.align		4
.L_188:
        /*0438*/ 	.byte	0x04, 0x2f
        /*043a*/ 	.short	(.L_190 - .L_189)
	.align		4
.L_189:
        /*043c*/ 	.word	index@(_ZN10layer_norm31ln_parallel_residual_fwd_kernelINS_13Kernel_traitsIf13__nv_bfloat16fS2_fjLj256ELj1ELj4ELj1ELj16ENS_18Kernel_traits_baseILj256EfS2_fS2_fjLj128EEEEELb0ELb1ELb0EEEvNS_9FwdParamsE)
        /*0440*/ 	.word	0x00000038


	//----- nvinfo : EIATTR_FRAME_SIZE
	.align		4
.L_190:
        /*0444*/ 	.byte	0x04, 0x11
        /*0446*/ 	.short	(.L_192 - .L_191)
	.align		4
.L_191:
        /*0448*/ 	.word	index@(_ZN10layer_norm31ln_parallel_residual_fwd_kernelINS_13Kernel_traitsIf13__nv_bfloat16fS2_fjLj256ELj1ELj4ELj1ELj16ENS_18Kernel_traits_baseILj256EfS2_fS2_fjLj128EEEEELb0ELb1ELb0EEEvNS_9FwdParamsE)
        /*044c*/ 	.word	0x00000000


	//----- nvinfo : EIATTR_REGCOUNT
	.align		4
.L_192:
        /*0450*/ 	.byte	0x04, 0x2f
        /*0452*/ 	.short	(.L_194 - .L_193)
	.align		4
.L_193:
        /*0454*/ 	.word	index@(_ZN10layer_norm31ln_parallel_residual_fwd_kernelINS_13Kernel_traitsIf13__nv_bfloat16fS2_fjLj256ELj1ELj4ELj1ELj16ENS_18Kernel_traits_baseILj256EfS2_fS2_fjLj128EEEEELb0ELb0ELb1EEEvNS_9FwdParamsE)
        /*0458*/ 	.word	0x00000048


	//----- nvinfo : EIATTR_FRAME_SIZE
	.align		4
.L_194:
        /*045c*/ 	.byte	0x04, 0x11
        /*045e*/ 	.short	(.L_196 - .L_195)
	.align		4
.L_195:
        /*0460*/ 	.word	index@(_ZN10layer_norm31ln_parallel_residual_fwd_kernelINS_13Kernel_traitsIf13__nv_bfloat16fS2_fjLj256ELj1ELj4ELj1ELj16ENS_18Kernel_traits_baseILj256EfS2_fS2_fjLj128EEEEELb0ELb0ELb1EEEvNS_9FwdParamsE)
        /*0464*/ 	.word	0x00000000


	//----- nvinfo : EIATTR_REGCOUNT
	.align		4
.L_196:
        /*0468*/ 	.byte	0x04, 0x2f
        /*046a*/ 	.short	(.L_198 - .L_197)
	.align		4
.L_197:
        /*046c*/ 	.word	index@(_ZN10layer_norm31ln_parallel_residual_fwd_kernelINS_13Kernel_traitsIf13__nv_bfloat16fS2_fjLj256ELj1ELj4ELj1ELj16ENS_18Kernel_traits_baseILj256EfS2_fS2_fjLj128EEEEELb0ELb0ELb0EEEvNS_9FwdParamsE)
        /*0470*/ 	.word	0x00000048


	//----- nvinfo : EIATTR_FRAME_SIZE
	.align		4
.L_198:
        /*0474*/ 	.byte	0x04, 0x11
        /*0476*/ 	.short	(.L_200 - .L_199)
	.align		4
.L_199:
        /*0478*/ 	.word	index@(_ZN10layer_norm31ln_parallel_residual_fwd_kernelINS_13Kernel_traitsIf13__nv_bfloat16fS2_fjLj256ELj1ELj4ELj1ELj16ENS_18Kernel_traits_baseILj256EfS2_fS2_fjLj128EEEEELb0ELb0ELb0EEEvNS_9FwdParamsE)
        /*047c*/ 	.word	0x00000000


	//----- nvinfo : EIATTR_REGCOUNT
	.align		4
.L_200:
        /*0480*/ 	.byte	0x04, 0x2f
        /*0482*/ 	.short	(.L_202 - .L_201)
	.align		4
.L_201:
        /*0484*/ 	.word	index@(_ZN10layer_norm31ln_parallel_residual_fwd_kernelINS_13Kernel_traitsI13__nv_bfloat16S2_fS2_fjLj256ELj1ELj4ELj1ELj16ENS_18Kernel_traits_baseILj256ES2_S2_fS2_fjLj128EEEEELb1ELb1ELb1EEEvNS_9FwdParamsE)
        /*0488*/ 	.word	0x00000048


	//----- nvinfo : EIATTR_FRAME_SIZE
	.align		4
.L_202:
        /*048c*/ 	.byte	0x04, 0x11
        /*048e*/ 	.short	(.L_204 - .L_203)
	.align		4
.L_203:
        /*0490*/ 	.word	index@(_ZN10layer_norm31ln_parallel_residual_fwd_kernelINS_13Kernel_traitsI13__nv_bfloat16S2_fS2_fjLj256ELj1ELj4ELj1ELj16ENS_18Kernel_traits_baseILj256ES2_S2_fS2_fjLj128EEEEELb1ELb1ELb1EEEvNS_9FwdParamsE)
        /*0494*/ 	.word	0x00000000


	//----- nvinfo : EIATTR_REGCOUNT
	.align		4
.L_204:
        /*0498*/ 	.byte	0x04, 0x2f
        /*049a*/ 	.short	(.L_206 - .L_205)
	.align		4
.L_205:
        /*049c*/ 	.word	index@(_ZN10layer_norm31ln_parallel_residual_fwd_kernelINS_13Kernel_traitsI13__nv_bfloat16S2_fS2_fjLj256ELj1ELj4ELj1ELj16ENS_18Kernel_traits_baseILj256ES2_S2_fS2_fjLj128EEEEELb1ELb1ELb0EEEvNS_9FwdParamsE)
        /*04a0*/ 	.word	0x00000046


	//----- nvinfo : EIATTR_FRAME_SIZE
	.align		4
.L_206:
        /*04a4*/ 	.byte	0x04, 0x11
        /*04a6*/ 	.short	(.L_208 - .L_207)
	.align		4
.L_207:
        /*04a8*/ 	.word	index@(_ZN10layer_norm31ln_parallel_residual_fwd_kernelINS_13Kernel_traitsI13__nv_bfloat16S2_fS2_fjLj256ELj1ELj4ELj1ELj16ENS_18Kernel_traits_baseILj256ES2_S2_fS2_fjLj128EEEEELb1ELb1ELb0EEEvNS_9FwdParamsE)
        /*04ac*/ 	.word	0x00000000


	//----- nvinfo : EIATTR_REGCOUNT
	.align		4
.L_208:
        /*04b0*/ 	.byte	0x04, 0x2f
        /*04b2*/ 	.short	(.L_210 - .L_209)
	.align		4
.L_209:
        /*04b4*/ 	.word	index@(_ZN10layer_norm31ln_parallel_residual_fwd_kernelINS_13Kernel_traitsI13__nv_bfloat16S2_fS2_fjLj256ELj1ELj4ELj1ELj16ENS_18Kernel_traits_baseILj256ES2_S2_fS2_fjLj128EEEEELb1ELb0ELb1EEEvNS_9FwdParamsE)
        /*04b8*/ 	.word	0x0000005a


	//----- nvinfo : EIATTR_FRAME_SIZE
	.align		4
.L_210:
        /*04bc*/ 	.byte	0x04, 0x11
        /*04be*/ 	.short	(.L_212 - .L_211)
	.align		4
.L_211:
        /*04c0*/ 	.word	index@(_ZN10layer_norm31ln_parallel_residual_fwd_kernelINS_13Kernel_traitsI13__nv_bfloat16S2_fS2_fjLj256ELj1ELj4ELj1ELj16ENS_18Kernel_traits_baseILj256ES2_S2_fS2_fjLj128EEEEELb1ELb0ELb1EEEvNS_9FwdParamsE)
        /*04c4*/ 	.word	0x00000000


	//----- nvinfo : EIATTR_REGCOUNT
	.align		4
.L_212:
        /*04c8*/ 	.byte	0x04, 0x2f
        /*04ca*/ 	.short	(.L_214 - .L_213)
	.align		4
.L_213:
        /*04cc*/ 	.word	index@(_ZN10layer_norm31ln_parallel_residual_fwd_kernelINS_13Kernel_traitsI13__nv_bfloat16S2_fS2_fjLj256ELj1ELj4ELj1ELj16ENS_18Kernel_traits_baseILj256ES2_S2_fS2_fjLj128EEEEELb1ELb0ELb0EEEvNS_9FwdParamsE)
        /*04d0*/ 	.word	0x00000060


	//----- nvinfo : EIATTR_FRAME_SIZE
	.align		4
.L_214:
        /*04d4*/ 	.byte	0x04, 0x11
        /*04d6*/ 	.short	(.L_216 - .L_215)
	.align		4
.L_215:
        /*04d8*/ 	.word	index@(_ZN10layer_norm31ln_parallel_residual_fwd_kernelINS_13Kernel_traitsI13__nv_bfloat16S2_fS2_fjLj256ELj1ELj4ELj1ELj16ENS_18Kernel_traits_baseILj256ES2_S2_fS2_fjLj128EEEEELb1ELb0ELb0EEEvNS_9FwdParamsE)
        /*04dc*/ 	.word	0x00000000


	//----- nvinfo : EIATTR_REGCOUNT
	.align		4
.L_216:
        /*04e0*/ 	.byte	0x04, 0x2f
        /*04e2*/ 	.short	(.L_218 - .L_217)
	.align		4
.L_217:
        /*04e4*/ 	.word	index@(_ZN10layer_norm31ln_parallel_residual_fwd_kernelINS_13Kernel_traitsI13__nv_bfloat16S2_fS2_fjLj256ELj1ELj4ELj1ELj16ENS_18Kernel_traits_baseILj256ES2_S2_fS2_fjLj128EEEEELb0ELb1ELb1EEEvNS_9FwdParamsE)
        /*04e8*/ 	.word	0x00000038


	//----- nvinfo : EIATTR_FRAME_SIZE
	.align		4
.L_218:
        /*04ec*/ 	.byte	0x04, 0x11
        /*04ee*/ 	.short	(.L_220 - .L_219)
	.align		4
.L_219:
        /*04f0*/ 	.word	index@(_ZN10layer_norm31ln_parallel_residual_fwd_kernelINS_13Kernel_traitsI13__nv_bfloat16S2_fS2_fjLj256ELj1ELj4ELj1ELj16ENS_18Kernel_traits_baseILj256ES2_S2_fS2_fjLj128EEEEELb0ELb1ELb1EEEvNS_9FwdParamsE)
        /*04f4*/ 	.word	0x00000000


	//----- nvinfo : EIATTR_REGCOUNT
	.align		4
.L_220:
        /*04f8*/ 	.byte	0x04, 0x2f
        /*04fa*/ 	.short	(.L_222 - .L_221)
	.align		4
.L_221:
        /*04fc*/ 	.word	index@(_ZN10layer_norm31ln_parallel_residual_fwd_kernelINS_13Kernel_traitsI13__nv_bfloat16S2_fS2_fjLj256ELj1ELj4ELj1ELj16ENS_18Kernel_traits_baseILj256ES2_S2_fS2_fjLj128EEEEELb0ELb1ELb0EEEvNS_9FwdParamsE)
        /*0500*/ 	.word	0x00000038


	//----- nvinfo : EIATTR_FRAME_SIZE
	.align		4
.L_222:
        /*0504*/ 	.byte	0x04, 0x11
        /*0506*/ 	.short	(.L_224 - .L_223)
	.align		4
.L_223:
        /*0508*/ 	.word	index@(_ZN10layer_norm31ln_parallel_residual_fwd_kernelINS_13Kernel_traitsI13__nv_bfloat16S2_fS2_fjLj256ELj1ELj4ELj1ELj16ENS_18Kernel_traits_baseILj256ES2_S2_fS2_fjLj128EEEEELb0ELb1ELb0EEEvNS_9FwdParamsE)
        /*050c*/ 	.word	0x00000000


	//----- nvinfo : EIATTR_REGCOUNT
	.align		4
.L_224:
        /*0510*/ 	.byte	0x04, 0x2f
        /*0512*/ 	.short	(.L_226 - .L_225)
	.align		4
.L_225:
        /*0514*/ 	.word	index@(_ZN10layer_norm31ln_parallel_residual_fwd_kernelINS_13Kernel_traitsI13__nv_bfloat16S2_fS2_fjLj256ELj1ELj4ELj1ELj16ENS_18Kernel_traits_baseILj256ES2_S2_fS2_fjLj128EEEEELb0ELb0ELb1EEEvNS_9FwdParamsE)
        /*0518*/ 	.word	0x00000040


	//----- nvinfo : EIATTR_FRAME_SIZE
	.align		4
.L_226:
        /*051c*/ 	.byte	0x04, 0x11
        /*051e*/ 	.short	(.L_228 - .L_227)
	.align		4
.L_227:
        /*0520*/ 	.word	index@(_ZN10layer_norm31ln_parallel_residual_fwd_kernelINS_13Kernel_traitsI13__nv_bfloat16S2_fS2_fjLj256ELj1ELj4ELj1ELj16ENS_18Kernel_traits_baseILj256ES2_S2_fS2_fjLj128EEEEELb0ELb0ELb1EEEvNS_9FwdParamsE)
        /*0524*/ 	.word	0x00000000


	//----- nvinfo : EIATTR_REGCOUNT
	.align		4
.L_228:
        /*0528*/ 	.byte	0x04, 0x2f
        /*052a*/ 	.short	(.L_230 - .L_229)
	.align		4
.L_229:
        /*052c*/ 	.word	index@(_ZN10layer_norm31ln_parallel_residual_fwd_kernelINS_13Kernel_traitsI13__nv_bfloat16S2_fS2_fjLj256ELj1ELj4ELj1ELj16ENS_18Kernel_traits_baseILj256ES2_S2_fS2_fjLj128EEEEELb0ELb0ELb0EEEvNS_9FwdParamsE)
        /*0530*/ 	.word	0x00000048


	//----- nvinfo : EIATTR_FRAME_SIZE
	.align		4
.L_230:
        /*0534*/ 	.byte	0x04, 0x11
        /*0536*/ 	.short	(.L_232 - .L_231)
	.align		4
.L_231:
        /*0538*/ 	.word	index@(_ZN10layer_norm31ln_parallel_residual_fwd_kernelINS_13Kernel_traitsI13__nv_bfloat16S2_fS2_fjLj256ELj1ELj4ELj1ELj16ENS_18Kernel_traits_baseILj256ES2_S2_fS2_fjLj128EEEEELb0ELb0ELb0EEEvNS_9FwdParamsE)
        /*053c*/ 	.word	0x00000000


	//----- nvinfo : EIATTR_REGCOUNT
	.align		4
.L_232:
        /*0540*/ 	.byte	0x04, 0x2f
        /*0542*/ 	.short	(.L_234 - .L_233)
	.align		4
.L_233:
        /*0544*/ 	.word	index@(_ZN10layer_norm31ln_parallel_residual_fwd_kernelINS_13Kernel_traitsIf13__nv_bfloat16S2_S2_fjLj256ELj1ELj4ELj1ELj16ENS_18Kernel_traits_baseILj256EfS2_S2_S2_fjLj128EEEEELb1ELb1ELb1EEEvNS_9FwdParamsE)
        /*0548*/ 	.word	0x00000046


	//----- nvinfo : EIATTR_FRAME_SIZE
	.align		4
.L_234:
        /*054c*/ 	.byte	0x04, 0x11
        /*054e*/ 	.short	(.L_236 - .L_235)
	.align		4
.L_235:
        /*0550*/ 	.word	index@(_ZN10layer_norm31ln_parallel_residual_fwd_kernelINS_13Kernel_traitsIf13__nv_bfloat16S2_S2_fjLj256ELj1ELj4ELj1ELj16ENS_18Kernel_traits_baseILj256EfS2_S2_S2_fjLj128EEEEELb1ELb1ELb1EEEvNS_9FwdParamsE)
        /*0554*/ 	.word	0x00000000


	//----- nvinfo : EIATTR_REGCOUNT
	.align		4
.L_236:
        /*0558*/ 	.byte	0x04, 0x2f
        /*055a*/ 	.short	(.L_238 - .L_237)
	.align		4
.L_237:
        /*055c*/ 	.word	index@(_ZN10layer_norm31ln_parallel_residual_fwd_kernelINS_13Kernel_traitsIf13__nv_bfloat16S2_S2_fjLj256ELj1ELj4ELj1ELj16ENS_18Kernel_traits_baseILj256EfS2_S2_S2_fjLj128EEEEELb1ELb1ELb0EEEvNS_9FwdParamsE)
        /*0560*/ 	.word	0x00000047


	//----- nvinfo : EIATTR_FRAME_SIZE
	.align		4
.L_238:
        /*0564*/ 	.byte	0x04, 0x11
        /*0566*/ 	.short	(.L_240 - .L_239)
	.align		4
.L_239:
        /*0568*/ 	.word	index@(_ZN10layer_norm31ln_parallel_residual_fwd_kernelINS_13Kernel_traitsIf13__nv_bfloat16S2_S2_fjLj256ELj1ELj4ELj1ELj16ENS_18Kernel_traits_baseILj256EfS2_S2_S2_fjLj128EEEEELb1ELb1ELb0EEEvNS_9FwdParamsE)
        /*056c*/ 	.word	0x00000000


	//----- nvinfo : EIATTR_REGCOUNT
	.align		4
.L_240:
        /*0570*/ 	.byte	0x04, 0x2f
        /*0572*/ 	.short	(.L_242 - .L_241)
	.align		4
.L_241:
        /*0574*/ 	.word	index@(_ZN10layer_norm31ln_parallel_residual_fwd_kernelINS_13Kernel_traitsIf13__nv_bfloat16S2_S2_fjLj256ELj1ELj4ELj1ELj16ENS_18Kernel_traits_baseILj256EfS2_S2_S2_fjLj128EEEEELb1ELb0ELb1EEEvNS_9FwdParamsE)
        /*0578*/ 	.word	0x0000005d


	//----- nvinfo : EIATTR_FRAME_SIZE
	.align		4
.L_242:
        /*057c*/ 	.byte	0x04, 0x11
        /*057e*/ 	.short	(.L_244 - .L_243)
	.align		4
.L_243:
        /*0580*/ 	.word	index@(_ZN10layer_norm31ln_parallel_residual_fwd_kernelINS_13Kernel_traitsIf13__nv_bfloat16S2_S2_fjLj256ELj1ELj4ELj1ELj16ENS_18Kernel_traits_baseILj256EfS2_S2_S2_fjLj128EEEEELb1ELb0ELb1EEEvNS_9FwdParamsE)
        /*0584*/ 	.word	0x00000000


	//----- nvinfo : EIATTR_REGCOUNT
	.align		4
.L_244:
        /*0588*/ 	.byte	0x04, 0x2f
        /*058a*/ 	.short	(.L_246 - .L_245)
	.align		4
.L_245:
        /*058c*/ 	.word	index@(_ZN10layer_norm31ln_parallel_residual_fwd_kernelINS_13Kernel_traitsIf13__nv_bfloat16S2_S2_fjLj256ELj1ELj4ELj1ELj16ENS_18Kernel_traits_baseILj256EfS2_S2_S2_fjLj128EEEEELb1ELb0ELb0EEEvNS_9FwdParamsE)
        /*0590*/ 	.word	0x00000059


	//----- nvinfo : EIATTR_FRAME_SIZE
	.align		4
.L_246:
        /*0594*/ 	.byte	0x04, 0x11
        /*0596*/ 	.short	(.L_248 - .L_247)
	.align		4
.L_247:
        /*0598*/ 	.word	index@(_ZN10layer_norm31ln_parallel_residual_fwd_kernelINS_13Kernel_traitsIf13__nv_bfloat16S2_S2_fjLj256ELj1ELj4ELj1ELj16ENS_18Kernel_traits_baseILj256EfS2_S2_S2_fjLj128EEEEELb1ELb0ELb0EEEvNS_9FwdParamsE)
        /*059c*/ 	.word	0x00000000


	//----- nvinfo : EIATTR_REGCOUNT
	.align		4
.L_248:
        /*05a0*/ 	.byte	0x04, 0x2f
        /*05a2*/ 	.short	(.L_250 - .L_249)
	.align		4
.L_249:
        /*05a4*/ 	.word	index@(_ZN10layer_norm31ln_parallel_residual_fwd_kernelINS_13Kernel_traitsIf13__nv_bfloat16S2_S2_fjLj256ELj1ELj4ELj1ELj16ENS_18Kernel_traits_baseILj256EfS2_S2_S2_fjLj128EEEEELb0ELb1ELb1EEEvNS_9FwdParamsE)
        /*05a8*/ 	.word	0x00000036


	//----- nvinfo : EIATTR_FRAME_SIZE
	.align		4
.L_250:
        /*05ac*/ 	.byte	0x04, 0x11
        /*05ae*/ 	.short	(.L_252 - .L_251)
	.align		4
.L_251:
        /*05b0*/ 	.word	index@(_ZN10layer_norm31ln_parallel_residual_fwd_kernelINS_13Kernel_traitsIf13__nv_bfloat16S2_S2_fjLj256ELj1ELj4ELj1ELj16ENS_18Kernel_traits_baseILj256EfS2_S2_S2_fjLj128EEEEELb0ELb1ELb1EEEvNS_9FwdParamsE)
        /*05b4*/ 	.word	0x00000000


	//----- nvinfo : EIATTR_REGCOUNT
	.align		4
.L_252:
        /*05b8*/ 	.byte	0x04, 0x2f
        /*05ba*/ 	.short	(.L_254 - .L_253)
	.align		4
.L_253:
        /*05bc*/ 	.word	index@(_ZN10layer_norm31ln_parallel_residual_fwd_kernelINS_13Kernel_traitsIf13__nv_bfloat16S2_S2_fjLj256ELj1ELj4ELj1ELj16ENS_18Kernel_traits_baseILj256EfS2_S2_S2_fjLj128EEEEELb0ELb1ELb0EEEvNS_9FwdParamsE)
        /*05c0*/ 	.word	0x00000038


	//----- nvinfo : EIATTR_FRAME_SIZE
	.align		4
.L_254:
        /*05c4*/ 	.byte	0x04, 0x11
        /*05c6*/ 	.short	(.L_256 - .L_255)
	.align		4
.L_255:
        /*05c8*/ 	.word	index@(_ZN10layer_norm31ln_parallel_residual_fwd_kernelINS_13Kernel_traitsIf13__nv_bfloat16S2_S2_fjLj256ELj1ELj4ELj1ELj16ENS_18Kernel_traits_baseILj256EfS2_S2_S2_fjLj128EEEEELb0ELb1ELb0EEEvNS_9FwdParamsE)
        /*05cc*/ 	.word	0x00000000


	//----- nvinfo : EIATTR_REGCOUNT
	.align		4
.L_256:
        /*05d0*/ 	.byte	0x04, 0x2f
        /*05d2*/ 	.short	(.L_258 - .L_257)
	.align		4
.L_257:
        /*05d4*/ 	.word	index@(_ZN10layer_norm31ln_parallel_residual_fwd_kernelINS_13Kernel_traitsIf13__nv_bfloat16S2_S2_fjLj256ELj1ELj4ELj1ELj16ENS_18Kernel_traits_baseILj256EfS2_S2_S2_fjLj128EEEEELb0ELb0ELb1EEEvNS_9FwdParamsE)
        /*05d8*/ 	.word	0x00000040


	//----- nvinfo : EIATTR_FRAME_SIZE
	.align		4
.L_258:
        /*05dc*/ 	.byte	0x04, 0x11
        /*05de*/ 	.short	(.L_260 - .L_259)
	.align		4
.L_259:
        /*05e0*/ 	.word	index@(_ZN10layer_norm31ln_parallel_residual_fwd_kernelINS_13Kernel_traitsIf13__nv_bfloat16S2_S2_fjLj256ELj1ELj4ELj1ELj16ENS_18Kernel_traits_baseILj256EfS2_S2_S2_fjLj128EEEEELb0ELb0ELb1EEEvNS_9FwdParamsE)
        /*05e4*/ 	.word	0x00000000


	//----- nvinfo : EIATTR_REGCOUNT
	.align		4
.L_260:
        /*05e8*/ 	.byte	0x04, 0x2f
        /*05ea*/ 	.short	(.L_262 - .L_261)
	.align		4
.L_261:
        /*05ec*/ 	.word	index@(_ZN10layer_norm31ln_parallel_residual_fwd_kernelINS_13Kernel_traitsIf13__nv_bfloat16S2_S2_fjLj256ELj1ELj4ELj1ELj16ENS_18Kernel_traits_baseILj256EfS2_S2_S2_fjLj128EEEEELb0ELb0ELb0EEEvNS_9FwdParamsE)
        /*05f0*/ 	.word	0x00000048


	//----- nvinfo : EIATTR_FRAME_SIZE
	.align		4
.L_262:
        /*05f4*/ 	.byte	0x04, 0x11
        /*05f6*/ 	.short	(.L_264 - .L_263)
	.align		4
.L_263:
        /*05f8*/ 	.word	index@(_ZN10layer_norm31ln_parallel_residual_fwd_kernelINS_13Kernel_traitsIf13__nv_bfloat16S2_S2_fjLj256ELj1ELj4ELj1ELj16ENS_18Kernel_traits_baseILj256EfS2_S2_S2_fjLj128EEEEELb0ELb0ELb0EEEvNS_9FwdParamsE)
        /*05fc*/ 	.word	0x00000000


	//----- nvinfo : EIATTR_REGCOUNT
	.align		4
.L_264:
        /*0600*/ 	.byte	0x04, 0x2f
        /*0602*/ 	.short	(.L_266 - .L_265)
	.align		4
.L_265:
        /*0604*/ 	.word	index@(_ZN10layer_norm31ln_parallel_residual_fwd_kernelINS_13Kernel_traitsI6__halfS2_S2_S2_fjLj256ELj1ELj4ELj1ELj16ENS_18Kernel_traits_baseILj256ES2_S2_S2_S2_fjLj128EEEEELb1ELb1ELb1EEEvNS_9FwdParamsE)
        /*0608*/ 	.word	0x00000046


	//----- nvinfo : EIATTR_FRAME_SIZE
	.align		4
.L_266:
        /*060c*/ 	.byte	0x04, 0x11
        /*060e*/ 	.short	(.L_268 - .L_267)
	.align		4
.L_267:
        /*0610*/ 	.word	index@(_ZN10layer_norm31ln_parallel_residual_fwd_kernelINS_13Kernel_traitsI6__halfS2_S2_S2_fjLj256ELj1ELj4ELj1ELj16ENS_18Kernel_traits_baseILj256ES2_S2_S2_S2_fjLj128EEEEELb1ELb1ELb1EEEvNS_9FwdParamsE)
        /*0614*/ 	.word	0x00000000


	//----- nvinfo : EIATTR_REGCOUNT
	.align		4
.L_268:
        /*0618*/ 	.byte	0x04, 0x2f
        /*061a*/ 	.short	(.L_270 - .L_269)
	.align		4
.L_269:
        /*061c*/ 	.word	index@(_ZN10layer_norm31ln_parallel_residual_fwd_kernelINS_13Kernel_traitsI6__halfS2_S2_S2_fjLj256ELj1ELj4ELj1ELj16ENS_18Kernel_traits_baseILj256ES2_S2_S2_S2_fjLj128EEEEELb1ELb1ELb0EEEvNS_9FwdParamsE)
        /*0620*/ 	.word	0x0000003f


	//----- nvinfo : EIATTR_FRAME_SIZE
	.align		4
.L_270:
        /*0624*/ 	.byte	0x04, 0x11
        /*0626*/ 	.short	(.L_272 - .L_271)
	.align		4
.L_271:
        /*0628*/ 	.word	index@(_ZN10layer_norm31ln_parallel_residual_fwd_kernelINS_13Kernel_traitsI6__halfS2_S2_S2_fjLj256ELj1ELj4ELj1ELj16ENS_18Kernel_traits_baseILj256ES2_S2_S2_S2_fjLj128EEEEELb1ELb1ELb0EEEvNS_9FwdParamsE)
        /*062c*/ 	.word	0x00000000


	//----- nvinfo : EIATTR_REGCOUNT
	.align		4
.L_272:
        /*0630*/ 	.byte	0x04, 0x2f
        /*0632*/ 	.short	(.L_274 - .L_273)
	.align		4
.L_273:
        /*0634*/ 	.word	index@(_ZN10layer_norm31ln_parallel_residual_fwd_kernelINS_13Kernel_traitsI6__halfS2_S2_S2_fjLj256ELj1ELj4ELj1ELj16ENS_18Kernel_traits_baseILj256ES2_S2_S2_S2_fjLj128EEEEELb1ELb0ELb1EEEvNS_9FwdParamsE)
        /*0638*/ 	.word	0x0000005d


	//----- nvinfo : EIATTR_FRAME_SIZE
	.align		4
.L_274:
        /*063c*/ 	.byte	0x04, 0x11
        /*063e*/ 	.short	(.L_276 - .L_275)
	.align		4
.L_275:
        /*0640*/ 	.word	index@(_ZN10layer_norm31ln_parallel_residual_fwd_kernelINS_13Kernel_traitsI6__halfS2_S2_S2_fjLj256ELj1ELj4ELj1ELj16ENS_18Kernel_traits_baseILj256ES2_S2_S2_S2_fjLj128EEEEELb1ELb0ELb1EEEvNS_9FwdParamsE)
        /*0644*/ 	.word	0x00000000


	//----- nvinfo : EIATTR_REGCOUNT
	.align		4
.L_276:
        /*0648*/ 	.byte	0x04, 0x2f
        /*064a*/ 	.short	(.L_278 - .L_277)
	.align		4
.L_277:
        /*064c*/ 	.word	index@(_ZN10layer_norm31ln_parallel_residual_fwd_kernelINS_13Kernel_traitsI6__halfS2_S2_S2_fjLj256ELj1ELj4ELj1ELj16ENS_18Kernel_traits_baseILj256ES2_S2_S2_S2_fjLj128EEEEELb1ELb0ELb0EEEvNS_9FwdParamsE)
        /*0650*/ 	.word	0x0000004e


	//----- nvinfo : EIATTR_FRAME_SIZE
	.align		4
.L_278:
        /*0654*/ 	.byte	0x04, 0x11
        /*0656*/ 	.short	(.L_280 - .L_279)
	.align		4
.L_279:
        /*0658*/ 	.word	index@(_ZN10layer_norm31ln_parallel_residual_fwd_kernelINS_13Kernel_traitsI6__halfS2_S2_S2_fjLj256ELj1ELj4ELj1ELj16ENS_18Kernel_traits_baseILj256ES2_S2_S2_S2_fjLj128EEEEELb1ELb0ELb0EEEvNS_9FwdParamsE)
        /*065c*/ 	.word	0x00000000


	//----- nvinfo : EIATTR_REGCOUNT
	.align		4
.L_280:
        /*0660*/ 	.byte	0x04, 0x2f
        /*0662*/ 	.short	(.L_282 - .L_281)
	.align		4
.L_281:
        /*0664*/ 	.word	index@(_ZN10layer_norm31ln_parallel_residual_fwd_kernelINS_13Kernel_traitsI6__halfS2_S2_S2_fjLj256ELj1ELj4ELj1ELj16ENS_18Kernel_traits_baseILj256ES2_S2_S2_S2_fjLj128EEEEELb0ELb1ELb1EEEvNS_9FwdParamsE)
        /*0668*/ 	.word	0x00000038


	//----- nvinfo : EIATTR_FRAME_SIZE
	.align		4
.L_282:
        /*066c*/ 	.byte	0x04, 0x11
        /*066e*/ 	.short	(.L_284 - .L_283)
	.align		4
.L_283:
        /*0670*/ 	.word	index@(_ZN10layer_norm31ln_parallel_residual_fwd_kernelINS_13Kernel_traitsI6__halfS2_S2_S2_fjLj256ELj1ELj4ELj1ELj16ENS_18Kernel_traits_baseILj256ES2_S2_S2_S2_fjLj128EEEEELb0ELb1ELb1EEEvNS_9FwdParamsE)
        /*0674*/ 	.word	0x00000000


	//----- nvinfo : EIATTR_REGCOUNT
	.align		4
.L_284:
        /*0678*/ 	.byte	0x04, 0x2f
        /*067a*/ 	.short	(.L_286 - .L_285)
	.align		4
.L_285:
        /*067c*/ 	.word	index@(_ZN10layer_norm31ln_parallel_residual_fwd_kernelINS_13Kernel_traitsI6__halfS2_S2_S2_fjLj256ELj1ELj4ELj1ELj16ENS_18Kernel_traits_baseILj256ES2_S2_S2_S2_fjLj128EEEEELb0ELb1ELb0EEEvNS_9FwdParamsE)
        /*0680*/ 	.word	0x00000030


	//----- nvinfo : EIATTR_FRAME_SIZE
	.align		4
.L_286:
        /*0684*/ 	.byte	0x04, 0x11
        /*0686*/ 	.short	(.L_288 - .L_287)
	.align		4
.L_287:
        /*0688*/ 	.word	index@(_ZN10layer_norm31ln_parallel_residual_fwd_kernelINS_13Kernel_traitsI6__halfS2_S2_S2_fjLj256ELj1ELj4ELj1ELj16ENS_18Kernel_traits_baseILj256ES2_S2_S2_S2_fjLj128EEEEELb0ELb1ELb0EEEvNS_9FwdParamsE)
        /*068c*/ 	.word	0x00000000


	//----- nvinfo : EIATTR_REGCOUNT
	.align		4
.L_288:
        /*0690*/ 	.byte	0x04, 0x2f
        /*0692*/ 	.short	(.L_290 - .L_289)
	.align		4
.L_289:
        /*0694*/ 	.word	index@(_ZN10layer_norm31ln_parallel_residual_fwd_kernelINS_13Kernel_traitsI6__halfS2_S2_S2_fjLj256ELj1ELj4ELj1ELj16ENS_18Kernel_traits_baseILj256ES2_S2_S2_S2_fjLj128EEEEELb0ELb0ELb1EEEvNS_9FwdParamsE)
        /*0698*/ 	.word	0x00000040


	//----- nvinfo : EIATTR_FRAME_SIZE
	.align		4
.L_290:
        /*069c*/ 	.byte	0x04, 0x11
        /*069e*/ 	.short	(.L_292 - .L_291)
	.align		4
.L_291:
        /*06a0*/ 	.word	index@(_ZN10layer_norm31ln_parallel_residual_fwd_kernelINS_13Kernel_traitsI6__halfS2_S2_S2_fjLj256ELj1ELj4ELj1ELj16ENS_18Kernel_traits_baseILj256ES2_S2_S2_S2_fjLj128EEEEELb0ELb0ELb1EEEvNS_9FwdParamsE)
        /*06a4*/ 	.word	0x00000000


	//----- nvinfo : EIATTR_REGCOUNT
	.align		4
.L_292:
        /*06a8*/ 	.byte	0x04, 0x2f
        /*06aa*/ 	.short	(.L_294 - .L_293)
	.align		4
.L_293:
        /*06ac*/ 	.word	index@(_ZN10layer_norm31ln_parallel_residual_fwd_kernelINS_13Kernel_traitsI6__halfS2_S2_S2_fjLj256ELj1ELj4ELj1ELj16ENS_18Kernel_traits_baseILj256ES2_S2_S2_S2_fjLj128EEEEELb0ELb0ELb0EEEvNS_9FwdParamsE)
        /*06b0*/ 	.word	0x00000040


	//----- nvinfo : EIATTR_FRAME_SIZE
	.align		4
.L_294:
        /*06b4*/ 	.byte	0x04, 0x11
        /*06b6*/ 	.short	(.L_296 - .L_295)
	.align		4
.L_295:
        /*06b8*/ 	.word	index@(_ZN10layer_norm31ln_parallel_residual_fwd_kernelINS_13Kernel_traitsI6__halfS2_S2_S2_fjLj256ELj1ELj4ELj1ELj16ENS_18Kernel_traits_baseILj256ES2_S2_S2_S2_fjLj128EEEEELb0ELb0ELb0EEEvNS_9FwdParamsE)
        /*06bc*/ 	.word	0x00000000


	//----- nvinfo : EIATTR_REGCOUNT
	.align		4
.L_296:
        /*06c0*/ 	.byte	0x04, 0x2f
        /*06c2*/ 	.short	(.L_298 - .L_297)
	.align		4
.L_297:
        /*06c4*/ 	.word	index@(_ZN10layer_norm31ln_parallel_residual_fwd_kernelINS_13Kernel_traitsI13__nv_bfloat16S2_S2_S2_fjLj256ELj1ELj4ELj1ELj16ENS_18Kernel_traits_baseILj256ES2_S2_S2_S2_fjLj128EEEEELb1ELb1ELb1EEEvNS_9FwdParamsE)
        /*06c8*/ 	.word	0x00000045


	//----- nvinfo : EIATTR_FRAME_SIZE
	.align		4
.L_298:
        /*06cc*/ 	.byte	0x04, 0x11
        /*06ce*/ 	.short	(.L_300 - .L_299)
	.align		4
.L_299:
        /*06d0*/ 	.word	index@(_ZN10layer_norm31ln_parallel_residual_fwd_kernelINS_13Kernel_traitsI13__nv_bfloat16S2_S2_S2_fjLj256ELj1ELj4ELj1ELj16ENS_18Kernel_traits_baseILj256ES2_S2_S2_S2_fjLj128EEEEELb1ELb1ELb1EEEvNS_9FwdParamsE)
        /*06d4*/ 	.word	0x00000000


	//----- nvinfo : EIATTR_REGCOUNT
	.align		4
.L_300:
        /*06d8*/ 	.byte	0x04, 0x2f
        /*06da*/ 	.short	(.L_302 - .L_301)
	.align		4
.L_301:
        /*06dc*/ 	.word	index@(_ZN10layer_norm31ln_parallel_residual_fwd_kernelINS_13Kernel_traitsI13__nv_bfloat16S2_S2_S2_fjLj256ELj1ELj4ELj1ELj16ENS_18Kernel_traits_baseILj256ES2_S2_S2_S2_fjLj128EEEEELb1ELb1ELb0EEEvNS_9FwdParamsE)
        /*06e0*/ 	.word	0x00000047


	//----- nvinfo : EIATTR_FRAME_SIZE
	.align		4
.L_302:
        /*06e4*/ 	.byte	0x04, 0x11
        /*06e6*/ 	.short	(.L_304 - .L_303)
	.align		4
.L_303:
        /*06e8*/ 	.word	index@(_ZN10layer_norm31ln_parallel_residual_fwd_kernelINS_13Kernel_traitsI13__nv_bfloat16S2_S2_S2_fjLj256ELj1ELj4ELj1ELj16ENS_18Kernel_traits_baseILj256ES2_S2_S2_S2_fjLj128EEEEELb1ELb1ELb0EEEvNS_9FwdParamsE)
        /*06ec*/ 	.word	0x00000000


	//----- nvinfo : EIATTR_REGCOUNT
	.align		4
.L_304:
        /*06f0*/ 	.byte	0x04, 0x2f
        /*06f2*/ 	.short	(.L_306 - .L_305)
	.align		4
.L_305:
        /*06f4*/ 	.word	index@(_ZN10layer_norm31ln_parallel_residual_fwd_kernelINS_13Kernel_traitsI13__nv_bfloat16S2_S2_S2_fjLj256ELj1ELj4ELj1ELj16ENS_18Kernel_traits_baseILj256ES2_S2_S2_S2_fjLj128EEEEELb1ELb0ELb1EEEvNS_9FwdParamsE)
        /*06f8*/ 	.word	0x0000005d


	//----- nvinfo : EIATTR_FRAME_SIZE
	.align		4
.L_306:
        /*06fc*/ 	.byte	0x04, 0x11
        /*06fe*/ 	.short	(.L_308 - .L_307)
	.align		4
.L_307:
        /*0700*/ 	.word	index@(_ZN10layer_norm31ln_parallel_residual_fwd_kernelINS_13Kernel_traitsI13__nv_bfloat16S2_S2_S2_fjLj256ELj1ELj4ELj1ELj16ENS_18Kernel_traits_baseILj256ES2_S2_S2_S2_fjLj128EEEEELb1ELb0ELb1EEEvNS_9FwdParamsE)
        /*0704*/ 	.word	0x00000000


	//----- nvinfo : EIATTR_REGCOUNT
	.align		4
.L_308:
        /*0708*/ 	.byte	0x04, 0x2f
        /*070a*/ 	.short	(.L_310 - .L_309)
	.align		4
.L_309:
        /*070c*/ 	.word	index@(_ZN10layer_norm31ln_parallel_residual_fwd_kernelINS_13Kernel_traitsI13__nv_bfloat16S2_S2_S2_fjLj256ELj1ELj4ELj1ELj16ENS_18Kernel_traits_baseILj256ES2_S2_S2_S2_fjLj128EEEEELb1ELb0ELb0EEEvNS_9FwdParamsE)
        /*0710*/ 	.word	0x0000005d


	//----- nvinfo : EIATTR_FRAME_SIZE
	.align		4
.L_310:
        /*0714*/ 	.byte	0x04, 0x11
        /*0716*/ 	.short	(.L_312 - .L_311)
	.align		4
.L_311:
        /*0718*/ 	.word	index@(_ZN10layer_norm31ln_parallel_residual_fwd_kernelINS_13Kernel_traitsI13__nv_bfloat16S2_S2_S2_fjLj256ELj1ELj4ELj1ELj16ENS_18Kernel_traits_baseILj256ES2_S2_S2_S2_fjLj128EEEEELb1ELb0ELb0EEEvNS_9FwdParamsE)
        /*071c*/ 	.word	0x00000000


	//----- nvinfo : EIATTR_REGCOUNT
	.align		4
.L_312:
        /*0720*/ 	.byte	0x04, 0x2f
        /*0722*/ 	.short	(.L_314 - .L_313)
	.align		4
.L_313:
        /*0724*/ 	.word	index@(_ZN10layer_norm31ln_parallel_residual_fwd_kernelINS_13Kernel_traitsI13__nv_bfloat16S2_S2_S2_fjLj256ELj1ELj4ELj1ELj16ENS_18Kernel_traits_baseILj256ES2_S2_S2_S2_fjLj128EEEEELb0ELb1ELb1EEEvNS_9FwdParamsE)
        /*0728*/ 	.word	0x00000038


	//----- nvinfo : EIATTR_FRAME_SIZE
	.align		4
.L_314:
        /*072c*/ 	.byte	0x04, 0x11
        /*072e*/ 	.short	(.L_316 - .L_315)
	.align		4
.L_315:
        /*0730*/ 	.word	index@(_ZN10layer_norm31ln_parallel_residual_fwd_kernelINS_13Kernel_traitsI13__nv_bfloat16S2_S2_S2_fjLj256ELj1ELj4ELj1ELj16ENS_18Kernel_traits_baseILj256ES2_S2_S2_S2_fjLj128EEEEELb0ELb1ELb1EEEvNS_9FwdParamsE)
        /*0734*/ 	.word	0x00000000


	//----- nvinfo : EIATTR_REGCOUNT
	.align		4
.L_316:
        /*0738*/ 	.byte	0x04, 0x2f
        /*073a*/ 	.short	(.L_318 - .L_317)
	.align		4
.L_317:
        /*073c*/ 	.word	index@(_ZN10layer_norm31ln_parallel_residual_fwd_kernelINS_13Kernel_traitsI13__nv_bfloat16S2_S2_S2_fjLj256ELj1ELj4ELj1ELj16ENS_18Kernel_traits_baseILj256ES2_S2_S2_S2_fjLj128EEEEELb0ELb1ELb0EEEvNS_9FwdParamsE)
        /*0740*/ 	.word	0x00000036


	//----- nvinfo : EIATTR_FRAME_SIZE
	.align		4
.L_318:
        /*0744*/ 	.byte	0x04, 0x11
        /*0746*/ 	.short	(.L_320 - .L_319)
	.align		4
.L_319:
        /*0748*/ 	.word	index@(_ZN10layer_norm31ln_parallel_residual_fwd_kernelINS_13Kernel_traitsI13__nv_bfloat16S2_S2_S2_fjLj256ELj1ELj4ELj1ELj16ENS_18Kernel_traits_baseILj256ES2_S2_S2_S2_fjLj128EEEEELb0ELb1ELb0EEEvNS_9FwdParamsE)
        /*074c*/ 	.word	0x00000000


	//----- nvinfo : EIATTR_REGCOUNT
	.align		4
.L_320:
        /*0750*/ 	.byte	0x04, 0x2f
        /*0752*/ 	.short	(.L_322 - .L_321)
	.align		4
.L_321:
        /*0754*/ 	.word	index@(_ZN10layer_norm31ln_parallel_residual_fwd_kernelINS_13Kernel_traitsI13__nv_bfloat16S2_S2_S2_fjLj256ELj1ELj4ELj1ELj16ENS_18Kernel_traits_baseILj256ES2_S2_S2_S2_fjLj128EEEEELb0ELb0ELb1EEEvNS_9FwdParamsE)
        /*0758*/ 	.word	0x00000040


	//----- nvinfo : EIATTR_FRAME_SIZE
	.align		4
.L_322:
        /*075c*/ 	.byte	0x04, 0x11
        /*075e*/ 	.short	(.L_324 - .L_323)
	.align		4
.L_323:
        /*0760*/ 	.word	index@(_ZN10layer_norm31ln_parallel_residual_fwd_kernelINS_13Kernel_traitsI13__nv_bfloat16S2_S2_S2_fjLj256ELj1ELj4ELj1ELj16ENS_18Kernel_traits_baseILj256ES2_S2_S2_S2_fjLj128EEEEELb0ELb0ELb1EEEvNS_9FwdParamsE)
        /*0764*/ 	.word	0x00000000


	//----- nvinfo : EIATTR_REGCOUNT
	.align		4
.L_324:
        /*0768*/ 	.byte	0x04, 0x2f
        /*076a*/ 	.short	(.L_326 - .L_325)
	.align		4
.L_325:
        /*076c*/ 	.word	index@(_ZN10layer_norm31ln_parallel_residual_fwd_kernelINS_13Kernel_traitsI13__nv_bfloat16S2_S2_S2_fjLj256ELj1ELj4ELj1ELj16ENS_18Kernel_traits_baseILj256ES2_S2_S2_S2_fjLj128EEEEELb0ELb0ELb0EEEvNS_9FwdParamsE)
        /*0770*/ 	.word	0x00000050


	//----- nvinfo : EIATTR_FRAME_SIZE
	.align		4
.L_326:
        /*0774*/ 	.byte	0x04, 0x11
        /*0776*/ 	.short	(.L_328 - .L_327)
	.align		4
.L_327:
        /*0778*/ 	.word	index@(_ZN10layer_norm31ln_parallel_residual_fwd_kernelINS_13Kernel_traitsI13__nv_bfloat16S2_S2_S2_fjLj256ELj1ELj4ELj1ELj16ENS_18Kernel_traits_baseILj256ES2_S2_S2_S2_fjLj128EEEEELb0ELb0ELb0EEEvNS_9FwdParamsE)
        /*077c*/ 	.word	0x00000000


	//----- nvinfo : EIATTR_MIN_STACK_SIZE
	.align		4
.L_328:
        /*0780*/ 	.byte	0x04, 0x12
        /*0782*/ 	.short	(.L_330 - .L_329)
	.align		4
.L_329:
        /*0784*/ 	.word	index@(_ZN10layer_norm31ln_parallel_residual_fwd_kernelINS_13Kernel_traitsI13__nv_bfloat16S2_S2_S2_fjLj256ELj1ELj4ELj1ELj16ENS_18Kernel_traits_baseILj256ES2_S2_S2_S2_fjLj128EEEEELb0ELb0ELb0EEEvNS_9FwdParamsE)
        /*0788*/ 	.word	0x00000000


	//----- nvinfo : EIATTR_MIN_STACK_SIZE
	.align		4
.L_330:
        /*078c*/ 	.byte	0x04, 0x12
        /*078e*/ 	.short	(.L_332 - .L_331)
	.align		4
.L_331:
        /*0790*/ 	.word	index@(_ZN10layer_norm31ln_parallel_residual_fwd_kernelINS_13Kernel_traitsI13__nv_bfloat16S2_S2_S2_fjLj256ELj1ELj4ELj1ELj16ENS_18Kernel_traits_baseILj256ES2_S2_S2_S2_fjLj128EEEEELb0ELb0ELb1EEEvNS_9FwdParamsE)
        /*0794*/ 	.word	0x00000000


	//----- nvinfo : EIATTR_MIN_STACK_SIZE
	.align		4
.L_332:
        /*0798*/ 	.byte	0x04, 0x12
        /*079a*/ 	.short	(.L_334 - .L_333)
	.align		4
.L_333:
        /*079c*/ 	.word	index@(_ZN10layer_norm31ln_parallel_residual_fwd_kernelINS_13Kernel_traitsI13__nv_bfloat16S2_S2_S2_fjLj256ELj1ELj4ELj1ELj16ENS_18Kernel_traits_baseILj256ES2_S2_S2_S2_fjLj128EEEEELb0ELb1ELb0EEEvNS_9FwdParamsE)
        /*07a0*/ 	.word	0x00000000


	//----- nvinfo : EIATTR_MIN_STACK_SIZE
	.align		4
.L_334:
        /*07a4*/ 	.byte	0x04, 0x12
        /*07a6*/ 	.short	(.L_336 - .L_335)
	.align		4
.L_335:
        /*07a8*/ 	.word	index@(_ZN10layer_norm31ln_parallel_residual_fwd_kernelINS_13Kernel_traitsI13__nv_bfloat16S2_S2_S2_fjLj256ELj1ELj4ELj1ELj16ENS_18Kernel_traits_baseILj256ES2_S2_S2_S2_fjLj128EEEEELb0ELb1ELb1EEEvNS_9FwdParamsE)
        /*07ac*/ 	.word	0x00000000


	//----- nvinfo : EIATTR_MIN_STACK_SIZE
	.align		4
.L_336:
        /*07b0*/ 	.byte	0x04, 0x12
        /*07b2*/ 	.short	(.L_338 - .L_337)
	.align		4
.L_337:
        /*07b4*/ 	.word	index@(_ZN10layer_norm31ln_parallel_residual_fwd_kernelINS_13Kernel_traitsI13__nv_bfloat16S2_S2_S2_fjLj256ELj1ELj4ELj1ELj16ENS_18Kernel_traits_baseILj256ES2_S2_S2_S2_fjLj128EEEEELb1ELb0ELb0EEEvNS_9FwdParamsE)
        /*07b8*/ 	.word	0x00000000


	//----- nvinfo : EIATTR_MIN_STACK_SIZE
	.align		4
.L_338:
        /*07bc*/ 	.byte	0x04, 0x12
        /*07be*/ 	.short	(.L_340 - .L_339)
	.align		4
.L_339:
        /*07c0*/ 	.word	index@(_ZN10layer_norm31ln_parallel_residual_fwd_kernelINS_13Kernel_traitsI13__nv_bfloat16S2_S2_S2_fjLj256ELj1ELj4ELj1ELj16ENS_18Kernel_traits_baseILj256ES2_S2_S2_S2_fjLj128EEEEELb1ELb0ELb1EEEvNS_9FwdParamsE)
        /*07c4*/ 	.word	0x00000000


	//----- nvinfo : EIATTR_MIN_STACK_SIZE
	.align		4
.L_340:
        /*07c8*/ 	.byte	0x04, 0x12
        /*07ca*/ 	.short	(.L_342 - .L_341)
	.align		4
.L_341:
        /*07cc*/ 	.word	index@(_ZN10layer_norm31ln_parallel_residual_fwd_kernelINS_13Kernel_traitsI13__nv_bfloat16S2_S2_S2_fjLj256ELj1ELj4ELj1ELj16ENS_18Kernel_traits_baseILj256ES2_S2_S2_S2_fjLj128EEEEELb1ELb1ELb0EEEvNS_9FwdParamsE)
        /*07d0*/ 	.word	0x00000000


	//----- nvinfo : EIATTR_MIN_STACK_SIZE
	.align		4
.L_342:
        /*07d4*/ 	.byte	0x04, 0x12
        /*07d6*/ 	.short	(.L_344 - .L_343)
	.align		4
.L_343:
        /*07d8*/ 	.word	index@(_ZN10layer_norm31ln_parallel_residual_fwd_kernelINS_13Kernel_traitsI13__nv_bfloat16S2_S2_S2_fjLj256ELj1ELj4ELj1ELj16ENS_18Kernel_traits_baseILj256ES2_S2_S2_S2_fjLj128EEEEELb1ELb1ELb1EEEvNS_9FwdParamsE)
        /*07dc*/ 	.word	0x00000000


	//----- nvinfo : EIATTR_MIN_STACK_SIZE
	.align		4
.L_344:
        /*07e0*/ 	.byte	0x04, 0x12
        /*07e2*/ 	.short	(.L_346 - .L_345)
	.align		4
.L_345:
        /*07e4*/ 	.word	index@(_ZN10layer_norm31ln_parallel_residual_fwd_kernelINS_13Kernel_traitsI6__halfS2_S2_S2_fjLj256ELj1ELj4ELj1ELj16ENS_18Kernel_traits_baseILj256ES2_S2_S2_S2_fjLj128EEEEELb0ELb0ELb0EEEvNS_9FwdParamsE)
        /*07e8*/ 	.word	0x00000000


	//----- nvinfo : EIATTR_MIN_STACK_SIZE
	.align		4
.L_346:
        /*07ec*/ 	.byte	0x04, 0x12
        /*07ee*/ 	.short	(.L_348 - .L_347)
	.align		4
.L_347:
        /*07f0*/ 	.word	index@(_ZN10layer_norm31ln_parallel_residual_fwd_kernelINS_13Kernel_traitsI6__halfS2_S2_S2_fjLj256ELj1ELj4ELj1ELj16ENS_18Kernel_traits_baseILj256ES2_S2_S2_S2_fjLj128EEEEELb0ELb0ELb1EEEvNS_9FwdParamsE)
        /*07f4*/ 	.word	0x00000000


	//----- nvinfo : EIATTR_MIN_STACK_SIZE
	.align		4
.L_348:
        /*07f8*/ 	.byte	0x04, 0x12
        /*07fa*/ 	.short	(.L_350 - .L_349)
	.align		4
.L_349:
        /*07fc*/ 	.word	index@(_ZN10layer_norm31ln_parallel_residual_fwd_kernelINS_13Kernel_traitsI6__halfS2_S2_S2_fjLj256ELj1ELj4ELj1ELj16ENS_18Kernel_traits_baseILj256ES2_S2_S2_S2_fjLj128EEEEELb0ELb1ELb0EEEvNS_9FwdParamsE)
        /*0800*/ 	.word	0x00000000


	//----- nvinfo : EIATTR_MIN_STACK_SIZE
	.align		4
.L_350:
        /*0804*/ 	.byte	0x04, 0x12
        /*0806*/ 	.short	(.L_352 - .L_351)
	.align		4
.L_351:
        /*0808*/ 	.word	index@(_ZN10layer_norm31ln_parallel_residual_fwd_kernelINS_13Kernel_traitsI6__halfS2_S2_S2_fjLj256ELj1ELj4ELj1ELj16ENS_18Kernel_traits_baseILj256ES2_S2_S2_S2_fjLj128EEEEELb0ELb1ELb1EEEvNS_9FwdParamsE)
        /*080c*/ 	.word	0x00000000


	//----- nvinfo : EIATTR_MIN_STACK_SIZE
	.align		4
.L_352:
        /*0810*/ 	.byte	0x04, 0x12
        /*0812*/ 	.short	(.L_354 - .L_353)
	.align		4
.L_353:
        /*0814*/ 	.word	index@(_ZN10layer_norm31ln_parallel_residual_fwd_kernelINS_13Kernel_traitsI6__halfS2_S2_S2_fjLj256ELj1ELj4ELj1ELj16ENS_18Kernel_traits_baseILj256ES2_S2_S2_S2_fjLj128EEEEELb1ELb0ELb0EEEvNS_9FwdParamsE)
        /*0818*/ 	.word	0x00000000


	//----- nvinfo : EIATTR_MIN_STACK_SIZE
	.align		4
.L_354:
        /*081c*/ 	.byte	0x04, 0x12
        /*081e*/ 	.short	(.L_356 - .L_355)
	.align		4
.L_355:
        /*0820*/ 	.word	index@(_ZN10layer_norm31ln_parallel_residual_fwd_kernelINS_13Kernel_traitsI6__halfS2_S2_S2_fjLj256ELj1ELj4ELj1ELj16ENS_18Kernel_traits_baseILj256ES2_S2_S2_S2_fjLj128EEEEELb1ELb0ELb1EEEvNS_9FwdParamsE)
        /*0824*/ 	.word	0x00000000


	//----- nvinfo : EIATTR_MIN_STACK_SIZE
	.align		4
.L_356:
        /*0828*/ 	.byte	0x04, 0x12
        /*082a*/ 	.short	(.L_358 - .L_357)
	.align		4
.L_357:
        /*082c*/ 	.word	index@(_ZN10layer_norm31ln_parallel_residual_fwd_kernelINS_13Kernel_traitsI6__halfS2_S2_S2_fjLj256ELj1ELj4ELj1ELj16ENS_18Kernel_traits_baseILj256ES2_S2_S2_S2_fjLj128EEEEELb1ELb1ELb0EEEvNS_9FwdParamsE)
        /*0830*/ 	.word	0x00000000


	//----- nvinfo : EIATTR_MIN_STACK_SIZE
	.align		4
.L_358:
        /*0834*/ 	.byte	0x04, 0x12
        /*0836*/ 	.short	(.L_360 - .L_359)
	.align		4
.L_359:
        /*0838*/ 	.word	index@(_ZN10layer_norm31ln_parallel_residual_fwd_kernelINS_13Kernel_traitsI6__halfS2_S2_S2_fjLj256ELj1ELj4ELj1ELj16ENS_18Kernel_traits_baseILj256ES2_S2_S2_S2_fjLj128EEEEELb1ELb1ELb1EEEvNS_9FwdParamsE)
        /*083c*/ 	.word	0x00000000


	//----- nvinfo : EIATTR_MIN_STACK_SIZE
	.align		4
.L_360:
        /*0840*/ 	.byte	0x04, 0x12
        /*0842*/ 	.short	(.L_362 - .L_361)
	.align		4
.L_361:
        /*0844*/ 	.word	index@(_ZN10layer_norm31ln_parallel_residual_fwd_kernelINS_13Kernel_traitsIf13__nv_bfloat16S2_S2_fjLj256ELj1ELj4ELj1ELj16ENS_18Kernel_traits_baseILj256EfS2_S2_S2_fjLj128EEEEELb0ELb0ELb0EEEvNS_9FwdParamsE)
        /*0848*/ 	.word	0x00000000


	//----- nvinfo : EIATTR_MIN_STACK_SIZE
	.align		4
.L_362:
        /*084c*/ 	.byte	0x04, 0x12
        /*084e*/ 	.short	(.L_364 - .L_363)
	.align		4
.L_363:
        /*0850*/ 	.word	index@(_ZN10layer_norm31ln_parallel_residual_fwd_kernelINS_13Kernel_traitsIf13__nv_bfloat16S2_S2_fjLj256ELj1ELj4ELj1ELj16ENS_18Kernel_traits_baseILj256EfS2_S2_S2_fjLj128EEEEELb0ELb0ELb1EEEvNS_9FwdParamsE)
        /*0854*/ 	.word	0x00000000


	//----- nvinfo : EIATTR_MIN_STACK_SIZE
	.align		4
.L_364:
        /*0858*/ 	.byte	0x04, 0x12
        /*085a*/ 	.short	(.L_366 - .L_365)
	.align		4
.L_365:
        /*085c*/ 	.word	index@(_ZN10layer_norm31ln_parallel_residual_fwd_kernelINS_13Kernel_traitsIf13__nv_bfloat16S2_S2_fjLj256ELj1ELj4ELj1ELj16ENS_18Kernel_traits_baseILj256EfS2_S2_S2_fjLj128EEEEELb0ELb1ELb0EEEvNS_9FwdParamsE)
        /*0860*/ 	.word	0x00000000


	//----- nvinfo : EIATTR_MIN_STACK_SIZE
	.align		4
.L_366:
        /*0864*/ 	.byte	0x04, 0x12
        /*0866*/ 	.short	(.L_368 - .L_367)
	.align		4
.L_367:
        /*0868*/ 	.word	index@(_ZN10layer_norm31ln_parallel_residual_fwd_kernelINS_13Kernel_traitsIf13__nv_bfloat16S2_S2_fjLj256ELj1ELj4ELj1ELj16ENS_18Kernel_traits_baseILj256EfS2_S2_S2_fjLj128EEEEELb0ELb1ELb1EEEvNS_9FwdParamsE)
        /*086c*/ 	.word	0x00000000


	//----- nvinfo : EIATTR_MIN_STACK_SIZE
	.align		4
.L_368:
        /*0870*/ 	.byte	0x04, 0x12
        /*0872*/ 	.short	(.L_370 - .L_369)
	.align		4
.L_369:
        /*0874*/ 	.word	index@(_ZN10layer_norm31ln_parallel_residual_fwd_kernelINS_13Kernel_traitsIf13__nv_bfloat16S2_S2_fjLj256ELj1ELj4ELj1ELj16ENS_18Kernel_traits_baseILj256EfS2_S2_S2_fjLj128EEEEELb1ELb0ELb0EEEvNS_9FwdParamsE)
        /*0878*/ 	.word	0x00000000


	//----- nvinfo : EIATTR_MIN_STACK_SIZE
	.align		4
.L_370:
        /*087c*/ 	.byte	0x04, 0x12
        /*087e*/ 	.short	(.L_372 - .L_371)
	.align		4
.L_371:
        /*0880*/ 	.word	index@(_ZN10layer_norm31ln_parallel_residual_fwd_kernelINS_13Kernel_traitsIf13__nv_bfloat16S2_S2_fjLj256ELj1ELj4ELj1ELj16ENS_18Kernel_traits_baseILj256EfS2_S2_S2_fjLj128EEEEELb1ELb0ELb1EEEvNS_9FwdParamsE)
        /*0884*/ 	.word	0x00000000


	//----- nvinfo : EIATTR_MIN_STACK_SIZE
	.align		4
.L_372:
        /*0888*/ 	.byte	0x04, 0x12
        /*088a*/ 	.short	(.L_374 - .L_373)
	.align		4
.L_373:
        /*088c*/ 	.word	index@(_ZN10layer_norm31ln_parallel_residual_fwd_kernelINS_13Kernel_traitsIf13__nv_bfloat16S2_S2_fjLj256ELj1ELj4ELj1ELj16ENS_18Kernel_traits_baseILj256EfS2_S2_S2_fjLj128EEEEELb1ELb1ELb0EEEvNS_9FwdParamsE)
        /*0890*/ 	.word	0x00000000


	//----- nvinfo : EIATTR_MIN_STACK_SIZE
	.align		4
.L_374:
        /*0894*/ 	.byte	0x04, 0x12
        /*0896*/ 	.short	(.L_376 - .L_375)
	.align		4
.L_375:
        /*0898*/ 	.word	index@(_ZN10layer_norm31ln_parallel_residual_fwd_kernelINS_13Kernel_traitsIf13__nv_bfloat16S2_S2_fjLj256ELj1ELj4ELj1ELj16ENS_18Kernel_traits_baseILj256EfS2_S2_S2_fjLj128EEEEELb1ELb1ELb1EEEvNS_9FwdParamsE)
        /*089c*/ 	.word	0x00000000


	//----- nvinfo : EIATTR_MIN_STACK_SIZE
	.align		4
.L_376:
        /*08a0*/ 	.byte	0x04, 0x12
        /*08a2*/ 	.short	(.L_378 - .L_377)
	.align		4
.L_377:
        /*08a4*/ 	.word	index@(_ZN10layer_norm31ln_parallel_residual_fwd_kernelINS_13Kernel_traitsI13__nv_bfloat16S2_fS2_fjLj256ELj1ELj4ELj1ELj16ENS_18Kernel_traits_baseILj256ES2_S2_fS2_fjLj128EEEEELb0ELb0ELb0EEEvNS_9FwdParamsE)
        /*08a8*/ 	.word	0x00000000


	//----- nvinfo : EIATTR_MIN_STACK_SIZE
	.align		4
.L_378:
        /*08ac*/ 	.byte	0x04, 0x12
        /*08ae*/ 	.short	(.L_380 - .L_379)
	.align		4
.L_379:
        /*08b0*/ 	.word	index@(_ZN10layer_norm31ln_parallel_residual_fwd_kernelINS_13Kernel_traitsI13__nv_bfloat16S2_fS2_fjLj256ELj1ELj4ELj1ELj16ENS_18Kernel_traits_baseILj256ES2_S2_fS2_fjLj128EEEEELb0ELb0ELb1EEEvNS_9FwdParamsE)
        /*08b4*/ 	.word	0x00000000


	//----- nvinfo : EIATTR_MIN_STACK_SIZE
	.align		4
.L_380:
        /*08b8*/ 	.byte	0x04, 0x12
        /*08ba*/ 	.short	(.L_382 - .L_381)
	.align		4
.L_381:
        /*08bc*/ 	.word	index@(_ZN10layer_norm31ln_parallel_residual_fwd_kernelINS_13Kernel_traitsI13__nv_bfloat16S2_fS2_fjLj256ELj1ELj4ELj1ELj16ENS_18Kernel_traits_baseILj256ES2_S2_fS2_fjLj128EEEEELb0ELb1ELb0EEEvNS_9FwdParamsE)
        /*08c0*/ 	.word	0x00000000


	//----- nvinfo : EIATTR_MIN_STACK_SIZE
	.align		4
.L_382:
        /*08c4*/ 	.byte	0x04, 0x12
        /*08c6*/ 	.short	(.L_384 - .L_383)
	.align		4
.L_383:
        /*08c8*/ 	.word	index@(_ZN10layer_norm31ln_parallel_residual_fwd_kernelINS_13Kernel_traitsI13__nv_bfloat16S2_fS2_fjLj256ELj1ELj4ELj1ELj16ENS_18Kernel_traits_baseILj256ES2_S2_fS2_fjLj128EEEEELb0ELb1ELb1EEEvNS_9FwdParamsE)
        /*08cc*/ 	.word	0x00000000


	//----- nvinfo : EIATTR_MIN_STACK_SIZE
	.align		4
.L_384:
        /*08d0*/ 	.byte	0x04, 0x12
        /*08d2*/ 	.short	(.L_386 - .L_385)
	.align		4
.L_385:
        /*08d4*/ 	.word	index@(_ZN10layer_norm31ln_parallel_residual_fwd_kernelINS_13Kernel_traitsI13__nv_bfloat16S2_fS2_fjLj256ELj1ELj4ELj1ELj16ENS_18Kernel_traits_baseILj256ES2_S2_fS2_fjLj128EEEEELb1ELb0ELb0EEEvNS_9FwdParamsE)
        /*08d8*/ 	.word	0x00000000


	//----- nvinfo : EIATTR_MIN_STACK_SIZE
	.align		4
.L_386:
        /*08dc*/ 	.byte	0x04, 0x12
        /*08de*/ 	.short	(.L_388 - .L_387)
	.align		4
.L_387:
        /*08e0*/ 	.word	index@(_ZN10layer_norm31ln_parallel_residual_fwd_kernelINS_13Kernel_traitsI13__nv_bfloat16S2_fS2_fjLj256ELj1ELj4ELj1ELj16ENS_18Kernel_traits_baseILj256ES2_S2_fS2_fjLj128EEEEELb1ELb0ELb1EEEvNS_9FwdParamsE)
        /*08e4*/ 	.word	0x00000000


	//----- nvinfo : EIATTR_MIN_STACK_SIZE
	.align		4
.L_388:
        /*08e8*/ 	.byte	0x04, 0x12
        /*08ea*/ 	.short	(.L_390 - .L_389)
	.align		4
.L_389:
        /*08ec*/ 	.word	index@(_ZN10layer_norm31ln_parallel_residual_fwd_kernelINS_13Kernel_traitsI13__nv_bfloat16S2_fS2_fjLj256ELj1ELj4ELj1ELj16ENS_18Kernel_traits_baseILj256ES2_S2_fS2_fjLj128EEEEELb1ELb1ELb0EEEvNS_9FwdParamsE)
        /*08f0*/ 	.word	0x00000000


	//----- nvinfo : EIATTR_MIN_STACK_SIZE
	.align		4
.L_390:
        /*08f4*/ 	.byte	0x04, 0x12
        /*08f6*/ 	.short	(.L_392 - .L_391)
	.align		4
.L_391:
        /*08f8*/ 	.word	index@(_ZN10layer_norm31ln_parallel_residual_fwd_kernelINS_13Kernel_traitsI13__nv_bfloat16S2_fS2_fjLj256ELj1ELj4ELj1ELj16ENS_18Kernel_traits_baseILj256ES2_S2_fS2_fjLj128EEEEELb1ELb1ELb1EEEvNS_9FwdParamsE)
        /*08fc*/ 	.word	0x00000000


	//----- nvinfo : EIATTR_MIN_STACK_SIZE
	.align		4
.L_392:
        /*0900*/ 	.byte	0x04, 0x12
        /*0902*/ 	.short	(.L_394 - .L_393)
	.align		4
.L_393:
        /*0904*/ 	.word	index@(_ZN10layer_norm31ln_parallel_residual_fwd_kernelINS_13Kernel_traitsIf13__nv_bfloat16fS2_fjLj256ELj1ELj4ELj1ELj16ENS_18Kernel_traits_baseILj256EfS2_fS2_fjLj128EEEEELb0ELb0ELb0EEEvNS_9FwdParamsE)
        /*0908*/ 	.word	0x00000000


	//----- nvinfo : EIATTR_MIN_STACK_SIZE
	.align		4
.L_394:
        /*090c*/ 	.byte	0x04, 0x12
        /*090e*/ 	.short	(.L_396 - .L_395)
	.align		4
.L_395:
        /*0910*/ 	.word	index@(_ZN10layer_norm31ln_parallel_residual_fwd_kernelINS_13Kernel_traitsIf13__nv_bfloat16fS2_fjLj256ELj1ELj4ELj1ELj16ENS_18Kernel_traits_baseILj256EfS2_fS2_fjLj128EEEEELb0ELb0ELb1EEEvNS_9FwdParamsE)
        /*0914*/ 	.word	0x00000000


	//----- nvinfo : EIATTR_MIN_STACK_SIZE
	.align		4
.L_396:
        /*0918*/ 	.byte	0x04, 0x12
        /*091a*/ 	.short	(.L_398 - .L_397)
	.align		4
.L_397:
        /*091c*/ 	.word	index@(_ZN10layer_norm31ln_parallel_residual_fwd_kernelINS_13Kernel_traitsIf13__nv_bfloat16fS2_fjLj256ELj1ELj4ELj1ELj16ENS_18Kernel_traits_baseILj256EfS2_fS2_fjLj128EEEEELb0ELb1ELb0EEEvNS_9FwdParamsE)
        /*0920*/ 	.word	0x00000000


	//----- nvinfo : EIATTR_MIN_STACK_SIZE
	.align		4
.L_398:
        /*0924*/ 	.byte	0x04, 0x12
        /*0926*/ 	.short	(.L_400 - .L_399)
	.align		4
.L_399:
        /*0928*/ 	.word	index@(_ZN10layer_norm31ln_parallel_residual_fwd_kernelINS_13Kernel_traitsIf13__nv_bfloat16fS2_fjLj256ELj1ELj4ELj1ELj16ENS_18Kernel_traits_baseILj256EfS2_fS2_fjLj128EEEEELb0ELb1ELb1EEEvNS_9FwdParamsE)
        /*092c*/ 	.word	0x00000000


	//----- nvinfo : EIATTR_MIN_STACK_SIZE
	.align		4
.L_400:
        /*0930*/ 	.byte	0x04, 0x12
        /*0932*/ 	.short	(.L_402 - .L_401)
	.align		4
.L_401:
        /*0934*/ 	.word	index@(_ZN10layer_norm31ln_parallel_residual_fwd_kernelINS_13Kernel_traitsIf13__nv_bfloat16fS2_fjLj256ELj1ELj4ELj1ELj16ENS_18Kernel_traits_baseILj256EfS2_fS2_fjLj128EEEEELb1ELb0ELb0EEEvNS_9FwdParamsE)
        /*0938*/ 	.word	0x00000000


	//----- nvinfo : EIATTR_MIN_STACK_SIZE
	.align		4
.L_402:
        /*093c*/ 	.byte	0x04, 0x12
        /*093e*/ 	.short	(.L_404 - .L_403)
	.align		4
.L_403:
        /*0940*/ 	.word	index@(_ZN10layer_norm31ln_parallel_residual_fwd_kernelINS_13Kernel_traitsIf13__nv_bfloat16fS2_fjLj256ELj1ELj4ELj1ELj16ENS_18Kernel_traits_baseILj256EfS2_fS2_fjLj128EEEEELb1ELb0ELb1EEEvNS_9FwdParamsE)
        /*0944*/ 	.word	0x00000000


	//----- nvinfo : EIATTR_MIN_STACK_SIZE
	.align		4
.L_404:
        /*0948*/ 	.byte	0x04, 0x12
        /*094a*/ 	.short	(.L_406 - .L_405)
	.align		4
.L_405:
        /*094c*/ 	.word	index@(_ZN10layer_norm31ln_parallel_residual_fwd_kernelINS_13Kernel_traitsIf13__nv_bfloat16fS2_fjLj256ELj1ELj4ELj1ELj16ENS_18Kernel_traits_baseILj256EfS2_fS2_fjLj128EEEEELb1ELb1ELb0EEEvNS_9FwdParamsE)
        /*0950*/ 	.word	0x00000000


	//----- nvinfo : EIATTR_MIN_STACK_SIZE
	.align		4
.L_406:
        /*0954*/ 	.byte	0x04, 0x12
        /*0956*/ 	.short	(.L_408 - .L_407)
	.align		4
.L_407:
        /*0958*/ 	.word	index@(_ZN10layer_norm31ln_parallel_residual_fwd_kernelINS_13Kernel_traitsIf13__nv_bfloat16fS2_fjLj256ELj1ELj4ELj1ELj16ENS_18Kernel_traits_baseILj256EfS2_fS2_fjLj128EEEEELb1ELb1ELb1EEEvNS_9FwdParamsE)
        /*095c*/ 	.word	0x00000000


	//----- nvinfo : EIATTR_MIN_STACK_SIZE
	.align		4
.L_408:
        /*0960*/ 	.byte	0x04, 0x12
        /*0962*/ 	.short	(.L_410 - .L_409)
	.align		4
.L_409:
        /*0964*/ 	.word	index@(_ZN10layer_norm31ln_parallel_residual_fwd_kernelINS_13Kernel_traitsIf6__halfS2_S2_fjLj256ELj1ELj4ELj1ELj16ENS_18Kernel_traits_baseILj256EfS2_S2_S2_fjLj128EEEEELb0ELb0ELb0EEEvNS_9FwdParamsE)
        /*0968*/ 	.word	0x00000000


	//----- nvinfo : EIATTR_MIN_STACK_SIZE
	.align		4
.L_410:
        /*096c*/ 	.byte	0x04, 0x12
        /*096e*/ 	.short	(.L_412 - .L_411)
	.align		4
.L_411:
        /*0970*/ 	.word	index@(_ZN10layer_norm31ln_parallel_residual_fwd_kernelINS_13Kernel_traitsIf6__halfS2_S2_fjLj256ELj1ELj4ELj1ELj16ENS_18Kernel_traits_baseILj256EfS2_S2_S2_fjLj128EEEEELb0ELb0ELb1EEEvNS_9FwdParamsE)
        /*0974*/ 	.word	0x00000000


	//----- nvinfo : EIATTR_MIN_STACK_SIZE
	.align		4
.L_412:
        /*0978*/ 	.byte	0x04, 0x12
        /*097a*/ 	.short	(.L_414 - .L_413)
	.align		4
.L_413:
        /*097c*/ 	.word	index@(_ZN10layer_norm31ln_parallel_residual_fwd_kernelINS_13Kernel_traitsIf6__halfS2_S2_fjLj256ELj1ELj4ELj1ELj16ENS_18Kernel_traits_baseILj256EfS2_S2_S2_fjLj128EEEEELb0ELb1ELb0EEEvNS_9FwdParamsE)
        /*0980*/ 	.word	0x00000000


	//----- nvinfo : EIATTR_MIN_STACK_SIZE
	.align		4
.L_414:
        /*0984*/ 	.byte	0x04, 0x12
        /*0986*/ 	.short	(.L_416 - .L_415)
	.align		4
.L_415:
        /*0988*/ 	.word	index@(_ZN10layer_norm31ln_parallel_residual_fwd_kernelINS_13Kernel_traitsIf6__halfS2_S2_fjLj256ELj1ELj4ELj1ELj16ENS_18Kernel_traits_baseILj256EfS2_S2_S2_fjLj128EEEEELb0ELb1ELb1EEEvNS_9FwdParamsE)
        /*098c*/ 	.word	0x00000000


	//----- nvinfo : EIATTR_MIN_STACK_SIZE
	.align		4
.L_416:
        /*0990*/ 	.byte	0x04, 0x12
        /*0992*/ 	.short	(.L_418 - .L_417)
	.align		4
.L_417:
        /*0994*/ 	.word	index@(_ZN10layer_norm31ln_parallel_residual_fwd_kernelINS_13Kernel_traitsIf6__halfS2_S2_fjLj256ELj1ELj4ELj1ELj16ENS_18Kernel_traits_baseILj256EfS2_S2_S2_fjLj128EEEEELb1ELb0ELb0EEEvNS_9FwdParamsE)
        /*0998*/ 	.word	0x00000000


	//----- nvinfo : EIATTR_MIN_STACK_SIZE
	.align		4
.L_418:
        /*099c*/ 	.byte	0x04, 0x12
        /*099e*/ 	.short	(.L_420 - .L_419)
	.align		4
.L_419:
        /*09a0*/ 	.word	index@(_ZN10layer_norm31ln_parallel_residual_fwd_kernelINS_13Kernel_traitsIf6__halfS2_S2_fjLj256ELj1ELj4ELj1ELj16ENS_18Kernel_traits_baseILj256EfS2_S2_S2_fjLj128EEEEELb1ELb0ELb1EEEvNS_9FwdParamsE)
        /*09a4*/ 	.word	0x00000000


	//----- nvinfo : EIATTR_MIN_STACK_SIZE
	.align		4
.L_420:
        /*09a8*/ 	.byte	0x04, 0x12
        /*09aa*/ 	.short	(.L_422 - .L_421)
	.align		4
.L_421:
        /*09ac*/ 	.word	index@(_ZN10layer_norm31ln_parallel_residual_fwd_kernelINS_13Kernel_traitsIf6__halfS2_S2_fjLj256ELj1ELj4ELj1ELj16ENS_18Kernel_traits_baseILj256EfS2_S2_S2_fjLj128EEEEELb1ELb1ELb0EEEvNS_9FwdParamsE)
        /*09b0*/ 	.word	0x00000000


	//----- nvinfo : EIATTR_MIN_STACK_SIZE
	.align		4
.L_422:
        /*09b4*/ 	.byte	0x04, 0x12
        /*09b6*/ 	.short	(.L_424 - .L_423)
	.align		4
.L_423:
        /*09b8*/ 	.word	index@(_ZN10layer_norm31ln_parallel_residual_fwd_kernelINS_13Kernel_traitsIf6__halfS2_S2_fjLj256ELj1ELj4ELj1ELj16ENS_18Kernel_traits_baseILj256EfS2_S2_S2_fjLj128EEEEELb1ELb1ELb1EEEvNS_9FwdParamsE)
        /*09bc*/ 	.word	0x00000000


	//----- nvinfo : EIATTR_MIN_STACK_SIZE
	.align		4
.L_424:
        /*09c0*/ 	.byte	0x04, 0x12
        /*09c2*/ 	.short	(.L_426 - .L_425)
	.align		4
.L_425:
        /*09c4*/ 	.word	index@(_ZN10layer_norm31ln_parallel_residual_fwd_kernelINS_13Kernel_traitsI6__halfS2_fS2_fjLj256ELj1ELj4ELj1ELj16ENS_18Kernel_traits_baseILj256ES2_S2_fS2_fjLj128EEEEELb0ELb0ELb0EEEvNS_9FwdParamsE)
        /*09c8*/ 	.word	0x00000000


	//----- nvinfo : EIATTR_MIN_STACK_SIZE
	.align		4
.L_426:
        /*09cc*/ 	.byte	0x04, 0x12
        /*09ce*/ 	.short	(.L_428 - .L_427)
	.align		4
.L_427:
        /*09d0*/ 	.word	index@(_ZN10layer_norm31ln_parallel_residual_fwd_kernelINS_13Kernel_traitsI6__halfS2_fS2_fjLj256ELj1ELj4ELj1ELj16ENS_18Kernel_traits_baseILj256ES2_S2_fS2_fjLj128EEEEELb0ELb0ELb1EEEvNS_9FwdParamsE)
        /*09d4*/ 	.word	0x00000000


	//----- nvinfo : EIATTR_MIN_STACK_SIZE
	.align		4
.L_428:
        /*09d8*/ 	.byte	0x04, 0x12
        /*09da*/ 	.short	(.L_430 - .L_429)
	.align		4
.L_429:
        /*09dc*/ 	.word	index@(_ZN10layer_norm31ln_parallel_residual_fwd_kernelINS_13Kernel_traitsI6__halfS2_fS2_fjLj256ELj1ELj4ELj1ELj16ENS_18Kernel_traits_baseILj256ES2_S2_fS2_fjLj128EEEEELb0ELb1ELb0EEEvNS_9FwdParamsE)
        /*09e0*/ 	.word	0x00000000


	//----- nvinfo : EIATTR_MIN_STACK_SIZE
	.align		4
.L_430:
        /*09e4*/ 	.byte	0x04, 0x12
        /*09e6*/ 	.short	(.L_432 - .L_431)
	.align		4
.L_431:
        /*09e8*/ 	.word	index@(_ZN10layer_norm31ln_parallel_residual_fwd_kernelINS_13Kernel_traitsI6__halfS2_fS2_fjLj256ELj1ELj4ELj1ELj16ENS_18Kernel_traits_baseILj256ES2_S2_fS2_fjLj128EEEEELb0ELb1ELb1EEEvNS_9FwdParamsE)
        /*09ec*/ 	.word	0x00000000


	//----- nvinfo : EIATTR_MIN_STACK_SIZE
	.align		4
.L_432:
        /*09f0*/ 	.byte	0x04, 0x12
        /*09f2*/ 	.short	(.L_434 - .L_433)
	.align		4
.L_433:
        /*09f4*/ 	.word	index@(_ZN10layer_norm31ln_parallel_residual_fwd_kernelINS_13Kernel_traitsI6__halfS2_fS2_fjLj256ELj1ELj4ELj1ELj16ENS_18Kernel_traits_baseILj256ES2_S2_fS2_fjLj128EEEEELb1ELb0ELb0EEEvNS_9FwdParamsE)
        /*09f8*/ 	.word	0x00000000


	//----- nvinfo : EIATTR_MIN_STACK_SIZE
	.align		4
.L_434:
        /*09fc*/ 	.byte	0x04, 0x12
        /*09fe*/ 	.short	(.L_436 - .L_435)
	.align		4
.L_435:
        /*0a00*/ 	.word	index@(_ZN10layer_norm31ln_parallel_residual_fwd_kernelINS_13Kernel_traitsI6__halfS2_fS2_fjLj256ELj1ELj4ELj1ELj16ENS_18Kernel_traits_baseILj256ES2_S2_fS2_fjLj128EEEEELb1ELb0ELb1EEEvNS_9FwdParamsE)
        /*0a04*/ 	.word	0x00000000


	//----- nvinfo : EIATTR_MIN_STACK_SIZE
	.align		4
.L_436:
        /*0a08*/ 	.byte	0x04, 0x12
        /*0a0a*/ 	.short	(.L_438 - .L_437)
	.align		4
.L_437:
        /*0a0c*/ 	.word	index@(_ZN10layer_norm31ln_parallel_residual_fwd_kernelINS_13Kernel_traitsI6__halfS2_fS2_fjLj256ELj1ELj4ELj1ELj16ENS_18Kernel_traits_baseILj256ES2_S2_fS2_fjLj128EEEEELb1ELb1ELb0EEEvNS_9FwdParamsE)
        /*0a10*/ 	.word	0x00000000


	//----- nvinfo : EIATTR_MIN_STACK_SIZE
	.align		4
.L_438:
        /*0a14*/ 	.byte	0x04, 0x12
        /*0a16*/ 	.short	(.L_440 - .L_439)
	.align		4
.L_439:
        /*0a18*/ 	.word	index@(_ZN10layer_norm31ln_parallel_residual_fwd_kernelINS_13Kernel_traitsI6__halfS2_fS2_fjLj256ELj1ELj4ELj1ELj16ENS_18Kernel_traits_baseILj256ES2_S2_fS2_fjLj128EEEEELb1ELb1ELb1EEEvNS_9FwdParamsE)
        /*0a1c*/ 	.word	0x00000000


	//----- nvinfo : EIATTR_MIN_STACK_SIZE
	.align		4
.L_440:
        /*0a20*/ 	.byte	0x04, 0x12
        /*0a22*/ 	.short	(.L_442 - .L_441)
	.align		4
.L_441:
        /*0a24*/ 	.word	index@(_ZN10layer_norm31ln_parallel_residual_fwd_kernelINS_13Kernel_traitsIf6__halffS2_fjLj256ELj1ELj4ELj1ELj16ENS_18Kernel_traits_baseILj256EfS2_fS2_fjLj128EEEEELb0ELb0ELb0EEEvNS_9FwdParamsE)
        /*0a28*/ 	.word	0x00000000


	//----- nvinfo : EIATTR_MIN_STACK_SIZE
	.align		4
.L_442:
        /*0a2c*/ 	.byte	0x04, 0x12
        /*0a2e*/ 	.short	(.L_444 - .L_443)
	.align		4
.L_443:
        /*0a30*/ 	.word	index@(_ZN10layer_norm31ln_parallel_residual_fwd_kernelINS_13Kernel_traitsIf6__halffS2_fjLj256ELj1ELj4ELj1ELj16ENS_18Kernel_traits_baseILj256EfS2_fS2_fjLj128EEEEELb0ELb0ELb1EEEvNS_9FwdParamsE)
        /*0a34*/ 	.word	0x00000000


	//----- nvinfo : EIATTR_MIN_STACK_SIZE
	.align		4
.L_444:
        /*0a38*/ 	.byte	0x04, 0x12
        /*0a3a*/ 	.short	(.L_446 - .L_445)
	.align		4
.L_445:
        /*0a3c*/ 	.word	index@(_ZN10layer_norm31ln_parallel_residual_fwd_kernelINS_13Kernel_traitsIf6__halffS2_fjLj256ELj1ELj4ELj1ELj16ENS_18Kernel_traits_baseILj256EfS2_fS2_fjLj128EEEEELb0ELb1ELb0EEEvNS_9FwdParamsE)
        /*0a40*/ 	.word	0x00000000


	//----- nvinfo : EIATTR_MIN_STACK_SIZE
	.align		4
.L_446:
        /*0a44*/ 	.byte	0x04, 0x12
        /*0a46*/ 	.short	(.L_448 - .L_447)
	.align		4
.L_447:
        /*0a48*/ 	.word	index@(_ZN10layer_norm31ln_parallel_residual_fwd_kernelINS_13Kernel_traitsIf6__halffS2_fjLj256ELj1ELj4ELj1ELj16ENS_18Kernel_traits_baseILj256EfS2_fS2_fjLj128EEEEELb0ELb1ELb1EEEvNS_9FwdParamsE)
        /*0a4c*/ 	.word	0x00000000


	//----- nvinfo : EIATTR_MIN_STACK_SIZE
	.align		4
.L_448:
        /*0a50*/ 	.byte	0x04, 0x12
        /*0a52*/ 	.short	(.L_450 - .L_449)
	.align		4
.L_449:
        /*0a54*/ 	.word	index@(_ZN10layer_norm31ln_parallel_residual_fwd_kernelINS_13Kernel_traitsIf6__halffS2_fjLj256ELj1ELj4ELj1ELj16ENS_18Kernel_traits_baseILj256EfS2_fS2_fjLj128EEEEELb1ELb0ELb0EEEvNS_9FwdParamsE)
        /*0a58*/ 	.word	0x00000000


	//----- nvinfo : EIATTR_MIN_STACK_SIZE
	.align		4
.L_450:
        /*0a5c*/ 	.byte	0x04, 0x12
        /*0a5e*/ 	.short	(.L_452 - .L_451)
	.align		4
.L_451:
        /*0a60*/ 	.word	index@(_ZN10layer_norm31ln_parallel_residual_fwd_kernelINS_13Kernel_traitsIf6__halffS2_fjLj256ELj1ELj4ELj1ELj16ENS_18Kernel_traits_baseILj256EfS2_fS2_fjLj128EEEEELb1ELb0ELb1EEEvNS_9FwdParamsE)
        /*0a64*/ 	.word	0x00000000


	//----- nvinfo : EIATTR_MIN_STACK_SIZE
	.align		4
.L_452:
        /*0a68*/ 	.byte	0x04, 0x12
        /*0a6a*/ 	.short	(.L_454 - .L_453)
	.align		4
.L_453:
        /*0a6c*/ 	.word	index@(_ZN10layer_norm31ln_parallel_residual_fwd_kernelINS_13Kernel_traitsIf6__halffS2_fjLj256ELj1ELj4ELj1ELj16ENS_18Kernel_traits_baseILj256EfS2_fS2_fjLj128EEEEELb1ELb1ELb0EEEvNS_9FwdParamsE)
        /*0a70*/ 	.word	0x00000000


	//----- nvinfo : EIATTR_MIN_STACK_SIZE
	.align		4
.L_454:
        /*0a74*/ 	.byte	0x04, 0x12
        /*0a76*/ 	.short	(.L_456 - .L_455)
	.align		4
.L_455:
        /*0a78*/ 	.word	index@(_ZN10layer_norm31ln_parallel_residual_fwd_kernelINS_13Kernel_traitsIf6__halffS2_fjLj256ELj1ELj4ELj1ELj16ENS_18Kernel_traits_baseILj256EfS2_fS2_fjLj128EEEEELb1ELb1ELb1EEEvNS_9FwdParamsE)
        /*0a7c*/ 	.word	0x00000000


	//----- nvinfo : EIATTR_MIN_STACK_SIZE
	.align		4
.L_456:
        /*0a80*/ 	.byte	0x04, 0x12
        /*0a82*/ 	.short	(.L_458 - .L_457)
	.align		4
.L_457:
        /*0a84*/ 	.word	index@(_ZN10layer_norm31ln_parallel_residual_fwd_kernelINS_13Kernel_traitsI6__halfffffjLj256ELj1ELj4ELj1ELj16ENS_18Kernel_traits_baseILj256ES2_ffffjLj128EEEEELb0ELb0ELb0EEEvNS_9FwdParamsE)
        /*0a88*/ 	.word	0x00000000


	//----- nvinfo : EIATTR_MIN_STACK_SIZE
	.align		4
.L_458:
        /*0a8c*/ 	.byte	0x04, 0x12
        /*0a8e*/ 	.short	(.L_460 - .L_459)
	.align		4
.L_459:
        /*0a90*/ 	.word	index@(_ZN10layer_norm31ln_parallel_residual_fwd_kernelINS_13Kernel_traitsI6__halfffffjLj256ELj1ELj4ELj1ELj16ENS_18Kernel_traits_baseILj256ES2_ffffjLj128EEEEELb0ELb0ELb1EEEvNS_9FwdParamsE)
        /*0a94*/ 	.word	0x00000000


	//----- nvinfo : EIATTR_MIN_STACK_SIZE
	.align		4
.L_460:
        /*0a98*/ 	.byte	0x04, 0x12
        /*0a9a*/ 	.short	(.L_462 - .L_461)
	.align		4
.L_461:
        /*0a9c*/ 	.word	index@(_ZN10layer_norm31ln_parallel_residual_fwd_kernelINS_13Kernel_traitsI6__halfffffjLj256ELj1ELj4ELj1ELj16ENS_18Kernel_traits_baseILj256ES2_ffffjLj128EEEEELb0ELb1ELb0EEEvNS_9FwdParamsE)
        /*0aa0*/ 	.word	0x00000000


	//----- nvinfo : EIATTR_MIN_STACK_SIZE
	.align		4
.L_462:
        /*0aa4*/ 	.byte	0x04, 0x12
        /*0aa6*/ 	.short	(.L_464 - .L_463)
	.align		4
.L_463:
        /*0aa8*/ 	.word	index@(_ZN10layer_norm31ln_parallel_residual_fwd_kernelINS_13Kernel_traitsI6__halfffffjLj256ELj1ELj4ELj1ELj16ENS_18Kernel_traits_baseILj256ES2_ffffjLj128EEEEELb0ELb1ELb1EEEvNS_9FwdParamsE)
        /*0aac*/ 	.word	0x00000000


	//----- nvinfo : EIATTR_MIN_STACK_SIZE
	.align		4
.L_464:
        /*0ab0*/ 	.byte	0x04, 0x12
        /*0ab2*/ 	.short	(.L_466 - .L_465)
	.align		4
.L_465:
        /*0ab4*/ 	.word	index@(_ZN10layer_norm31ln_parallel_residual_fwd_kernelINS_13Kernel_traitsI6__halfffffjLj256ELj1ELj4ELj1ELj16ENS_18Kernel_traits_baseILj256ES2_ffffjLj128EEEEELb1ELb0ELb0EEEvNS_9FwdParamsE)
        /*0ab8*/ 	.word	0x00000000


	//----- nvinfo : EIATTR_MIN_STACK_SIZE
	.align		4
.L_466:
        /*0abc*/ 	.byte	0x04, 0x12
        /*0abe*/ 	.short	(.L_468 - .L_467)
	.align		4
.L_467:
        /*0ac0*/ 	.word	index@(_ZN10layer_norm31ln_parallel_residual_fwd_kernelINS_13Kernel_traitsI6__halfffffjLj256ELj1ELj4ELj1ELj16ENS_18Kernel_traits_baseILj256ES2_ffffjLj128EEEEELb1ELb0ELb1EEEvNS_9FwdParamsE)
        /*0ac4*/ 	.word	0x00000000


	//----- nvinfo : EIATTR_MIN_STACK_SIZE
	.align		4
.L_468:
        /*0ac8*/ 	.byte	0x04, 0x12
        /*0aca*/ 	.short	(.L_470 - .L_469)
	.align		4
.L_469:
        /*0acc*/ 	.word	index@(_ZN10layer_norm31ln_parallel_residual_fwd_kernelINS_13Kernel_traitsI6__halfffffjLj256ELj1ELj4ELj1ELj16ENS_18Kernel_traits_baseILj256ES2_ffffjLj128EEEEELb1ELb1ELb0EEEvNS_9FwdParamsE)
        /*0ad0*/ 	.word	0x00000000


	//----- nvinfo : EIATTR_MIN_STACK_SIZE
	.align		4
.L_470:
        /*0ad4*/ 	.byte	0x04, 0x12
        /*0ad6*/ 	.short	(.L_472 - .L_471)
	.align		4
.L_471:
        /*0ad8*/ 	.word	index@(_ZN10layer_norm31ln_parallel_residual_fwd_kernelINS_13Kernel_traitsI6__halfffffjLj256ELj1ELj4ELj1ELj16ENS_18Kernel_traits_baseILj256ES2_ffffjLj128EEEEELb1ELb1ELb1EEEvNS_9FwdParamsE)
        /*0adc*/ 	.word	0x00000000


	//----- nvinfo : EIATTR_MIN_STACK_SIZE
	.align		4
.L_472:
        /*0ae0*/ 	.byte	0x04, 0x12
        /*0ae2*/ 	.short	(.L_474 - .L_473)
	.align		4
.L_473:
        /*0ae4*/ 	.word	index@(_ZN10layer_norm31ln_parallel_residual_fwd_kernelINS_13Kernel_traitsIfffffjLj256ELj1ELj4ELj1ELj16ENS_18Kernel_traits_baseILj256EfffffjLj128EEEEELb0ELb0ELb0EEEvNS_9FwdParamsE)
        /*0ae8*/ 	.word	0x00000000


	//----- nvinfo : EIATTR_MIN_STACK_SIZE
	.align		4
.L_474:
        /*0aec*/ 	.byte	0x04, 0x12
        /*0aee*/ 	.short	(.L_476 - .L_475)
	.align		4
.L_475:
        /*0af0*/ 	.word	index@(_ZN10layer_norm31ln_parallel_residual_fwd_kernelINS_13Kernel_traitsIfffffjLj256ELj1ELj4ELj1ELj16ENS_18Kernel_traits_baseILj256EfffffjLj128EEEEELb0ELb0ELb1EEEvNS_9FwdParamsE)
        /*0af4*/ 	.word	0x00000000


	//----- nvinfo : EIATTR_MIN_STACK_SIZE
	.align		4
.L_476:
        /*0af8*/ 	.byte	0x04, 0x12
        /*0afa*/ 	.short	(.L_478 - .L_477)
	.align		4
.L_477:
        /*0afc*/ 	.word	index@(_ZN10layer_norm31ln_parallel_residual_fwd_kernelINS_13Kernel_traitsIfffffjLj256ELj1ELj4ELj1ELj16ENS_18Kernel_traits_baseILj256EfffffjLj128EEEEELb0ELb1ELb0EEEvNS_9FwdParamsE)
        /*0b00*/ 	.word	0x00000000


	//----- nvinfo : EIATTR_MIN_STACK_SIZE
	.align		4
.L_478:
        /*0b04*/ 	.byte	0x04, 0x12
        /*0b06*/ 	.short	(.L_480 - .L_479)
	.align		4
.L_479:
        /*0b08*/ 	.word	index@(_ZN10layer_norm31ln_parallel_residual_fwd_kernelINS_13Kernel_traitsIfffffjLj256ELj1ELj4ELj1ELj16ENS_18Kernel_traits_baseILj256EfffffjLj128EEEEELb0ELb1ELb1EEEvNS_9FwdParamsE)
        /*0b0c*/ 	.word	0x00000000


	//----- nvinfo : EIATTR_MIN_STACK_SIZE
	.align		4
.L_480:
        /*0b10*/ 	.byte	0x04, 0x12
        /*0b12*/ 	.short	(.L_482 - .L_481)
	.align		4
.L_481:
        /*0b14*/ 	.word	index@(_ZN10layer_norm31ln_parallel_residual_fwd_kernelINS_13Kernel_traitsIfffffjLj256ELj1ELj4ELj1ELj16ENS_18Kernel_traits_baseILj256EfffffjLj128EEEEELb1ELb0ELb0EEEvNS_9FwdParamsE)
        /*0b18*/ 	.word	0x00000000


	//----- nvinfo : EIATTR_MIN_STACK_SIZE
	.align		4
.L_482:
        /*0b1c*/ 	.byte	0x04, 0x12
        /*0b1e*/ 	.short	(.L_484 - .L_483)
	.align		4
.L_483:
        /*0b20*/ 	.word	index@(_ZN10layer_norm31ln_parallel_residual_fwd_kernelINS_13Kernel_traitsIfffffjLj256ELj1ELj4ELj1ELj16ENS_18Kernel_traits_baseILj256EfffffjLj128EEEEELb1ELb0ELb1EEEvNS_9FwdParamsE)
        /*0b24*/ 	.word	0x00000000


	//----- nvinfo : EIATTR_MIN_STACK_SIZE
	.align		4
.L_484:
        /*0b28*/ 	.byte	0x04, 0x12
        /*0b2a*/ 	.short	(.L_486 - .L_485)
	.align		4
.L_485:
        /*0b2c*/ 	.word	index@(_ZN10layer_norm31ln_parallel_residual_fwd_kernelINS_13Kernel_traitsIfffffjLj256ELj1ELj4ELj1ELj16ENS_18Kernel_traits_baseILj256EfffffjLj128EEEEELb1ELb1ELb0EEEvNS_9FwdParamsE)
        /*0b30*/ 	.word	0x00000000


	//----- nvinfo : EIATTR_MIN_STACK_SIZE
	.align		4
.L_486:
        /*0b34*/ 	.byte	0x04, 0x12
        /*0b36*/ 	.short	(.L_488 - .L_487)
	.align		4
.L_487:
        /*0b38*/ 	.word	index@(_ZN10layer_norm31ln_parallel_residual_fwd_kernelINS_13Kernel_traitsIfffffjLj256ELj1ELj4ELj1ELj16ENS_18Kernel_traits_baseILj256EfffffjLj128EEEEELb1ELb1ELb1EEEvNS_9FwdParamsE)
        /*0b3c*/ 	.word	0x00000000
.L_488:


//--------------------- .nv.compat                --------------------------
	.section	.nv.compat,"",@"SHT_CUDA_COMPAT_INFO"
	.align	4
        /*0000*/ 	.byte	0x02, 0x09, 0x01, 0x00, 0x02, 0x02, 0x01, 0x00, 0x02, 0x05, 0x05, 0x00, 0x03, 0x07, 0x01, 0x01
        /*0010*/ 	.byte	0x02, 0x03, 0x00, 0x00, 0x02, 0x06, 0x01, 0x00, 0x04, 0x0b, 0x08, 0x00, 0x09, 0x00, 0x00, 0x00
        /*0020*/ 	.byte	0x00, 0x00, 0x00, 0x00


//--------------------- .nv.info._ZN10layer_norm31ln_parallel_residual_fwd_kernelINS_13Kernel_traitsI13__nv_bfloat16S2_S2_S2_fjLj256ELj1ELj4ELj1ELj16ENS_18Kernel_traits_baseILj256ES2_S2_S2_S2_fjLj128EEEEELb0ELb0ELb0EEEvNS_9FwdParamsE --------------------------
	.section	.nv.info._ZN10layer_norm31ln_parallel_residual_fwd_kernelINS_13Kernel_traitsI13__nv_bfloat16S2_S2_S2_fjLj256ELj1ELj4ELj1ELj16ENS_18Kernel_traits_baseILj256ES2_S2_S2_S2_fjLj128EEEEELb0ELb0ELb0EEEvNS_9FwdParamsE,"",@"SHT_CUDA_INFO"
	.sectionflags	@""
	.align	4


	//----- nvinfo : EIATTR_CUDA_API_VERSION
	.align		4
        /*0000*/ 	.byte	0x04, 0x37
        /*0002*/ 	.short	(.L_490 - .L_489)
.L_489:
        /*0004*/ 	.word	0x00000082


	//----- nvinfo : EIATTR_KPARAM_INFO
	.align		4
.L_490:
        /*0008*/ 	.byte	0x04, 0x17
        /*000a*/ 	.short	(.L_492 - .L_491)
.L_491:
        /*000c*/ 	.word	0x00000000
        /*0010*/ 	.short	0x0000
        /*0012*/ 	.short	0x0000
        /*0014*/ 	.byte	0x00, 0xf0, 0xa1, 0x03


	//----- nvinfo : EIATTR_SPARSE_MMA_MASK
	.align		4
.L_492:
        /*0018*/ 	.byte	0x03, 0x50
        /*001a*/ 	.short	0x0000


	//----- nvinfo : EIATTR_MAXREG_COUNT
	.align		4
        /*001c*/ 	.byte	0x03, 0x1b
        /*001e*/ 	.short	0x00ff


	//----- nvinfo : EIATTR_MERCURY_ISA_VERSION
	.align		4
        /*0020*/ 	.byte	0x03, 0x5f
        /*0022*/ 	.short	0x0101


	//----- nvinfo : EIATTR_COOP_GROUP_MASK_REGIDS
	.align		4
        /*0024*/ 	.byte	0x04, 0x29
        /*0026*/ 	.short	(.L_494 - .L_493)


	//   ....[0]....
.L_493:
        /*0028*/ 	.word	0xffffffff


	//   ....[1]....
        /*002c*/ 	.word	0xffffffff


	//   ....[2]....
        /*0030*/ 	.word	0xffffffff


	//   ....[3]....
        /*0034*/ 	.word	0xffffffff


	//   ....[4]....
        /*0038*/ 	.word	0xffffffff


	//   ....[5]....
        /*003c*/ 	.word	0xffffffff


	//   ....[6]....
        /*0040*/ 	.word	0xffffffff


	//   ....[7]....
        /*0044*/ 	.word	0xffffffff


	//   ....[8]....
        /*0048*/ 	.word	0xffffffff


	//   ....[9]....
        /*004c*/ 	.word	0xffffffff


	//   ....[10]....
        /*0050*/ 	.word	0x05000038


	//   ....[11]....
        /*0054*/ 	.word	0x05000038


	//   ....[12]....
        /*0058*/ 	.word	0x05000038


	//   ....[13]....
        /*005c*/ 	.word	0x05000038


	//   ....[14]....
        /*0060*/ 	.word	0x05000038


	//   ....[15]....
        /*0064*/ 	.word	0x05000038


	//   ....[16]....
        /*0068*/ 	.word	0x05000038


	//   ....[17]....
        /*006c*/ 	.word	0x05000038


	//   ....[18]....
        /*0070*/ 	.word	0x05000038


	//   ....[19]....
        /*0074*/ 	.word	0x05000038


	//----- nvinfo : EIATTR_COOP_GROUP_INSTR_OFFSETS
	.align		4
.L_494:
        /*0078*/ 	.byte	0x04, 0x28
        /*007a*/ 	.short	(.L_496 - .L_495)


	//   ....[0]....
.L_495:
        /*007c*/ 	.word	0x00000f80


	//   ....[1]....
        /*0080*/ 	.word	0x00000fb0


	//   ....[2]....
        /*0084*/ 	.word	0x00000fd0


	//   ....[3]....
        /*0088*/ 	.word	0x00000ff0


	//   ....[4]....
        /*008c*/ 	.word	0x00001010


	//   ....[5]....
        /*0090*/ 	.word	0x00001160


	//   ....[6]....
        /*0094*/ 	.word	0x00001180


	//   ....[7]....
        /*0098*/ 	.word	0x000011a0


	//   ....[8]....
        /*009c*/ 	.word	0x000011c0


	//   ....[9]....
        /*00a0*/ 	.word	0x000011e0


	//   ....[10]....
        /*00a4*/ 	.word	0x00001880


	//   ....[11]....
        /*00a8*/ 	.word	0x00001930


	//   ....[12]....
        /*00ac*/ 	.word	0x000019a0


	//   ....[13]....
        /*00b0*/ 	.word	0x00001a10


	//   ....[14]....
        /*00b4*/ 	.word	0x00001a80


	//   ....[15]....
        /*00b8*/ 	.word	0x00001c20


	//   ....[16]....
        /*00bc*/ 	.word	0x00001c90


	//   ....[17]....
        /*00c0*/ 	.word	0x00001d00


	//   ....[18]....
        /*00c4*/ 	.word	0x00001d70


	//   ....[19]....
        /*00c8*/ 	.word	0x00001de0


	//----- nvinfo : EIATTR_VRC_CTA_INIT_COUNT
	.align		4
.L_496:
        /*00cc*/ 	.byte	0x02, 0x4a
	.zero		1
	.zero		1


	//----- nvinfo : EIATTR_EXIT_INSTR_OFFSETS
	.align		4
        /*00d0*/ 	.byte	0x04, 0x1c
        /*00d2*/ 	.short	(.L_498 - .L_497)


	//   ....[0]....
.L_497:
        /*00d4*/ 	.word	0x00000290


	//   ....[1]....
        /*00d8*/ 	.word	0x00001810


	//----- nvinfo : EIATTR_MAX_THREADS
	.align		4
.L_498:
        /*00dc*/ 	.byte	0x04, 0x05
        /*00de*/ 	.short	(.L_500 - .L_499)
.L_499:
        /*00e0*/ 	.word	0x00000080
        /*00e4*/ 	.word	0x00000001
        /*00e8*/ 	.word	0x00000001


	//----- nvinfo : EIATTR_CRS_STACK_SIZE
	.align		4
.L_500:
        /*00ec*/ 	.byte	0x04, 0x1e
        /*00ee*/ 	.short	(.L_502 - .L_501)
.L_501:
        /*00f0*/ 	.word	0x00000000


	//----- nvinfo : EIATTR_CBANK_PARAM_SIZE
	.align		4
.L_502:
        /*00f4*/ 	.byte	0x03, 0x19
        /*00f6*/ 	.short	0x00e8


	//----- nvinfo : EIATTR_PARAM_CBANK
	.align		4
        /*00f8*/ 	.byte	0x04, 0x0a
        /*00fa*/ 	.short	(.L_504 - .L_503)
	.align		4
.L_503:
        /*00fc*/ 	.word	index@(.nv.constant0._ZN10layer_norm31ln_parallel_residual_fwd_kernelINS_13Kernel_traitsI13__nv_bfloat16S2_S2_S2_fjLj256ELj1ELj4ELj1ELj16ENS_18Kernel_traits_baseILj256ES2_S2_S2_S2_fjLj128EEEEELb0ELb0ELb0EEEvNS_9FwdParamsE)
        /*0100*/ 	.short	0x0380
        /*0102*/ 	.short	0x00e8


	//----- nvinfo : EIATTR_SW_WAR
	.align		4
.L_504:
        /*0104*/ 	.byte	0x04, 0x36
        /*0106*/ 	.short	(.L_506 - .L_505)
.L_505:
        /*0108*/ 	.word	0x00000008
.L_506:


//--------------------- .nv.info._ZN10layer_norm31ln_parallel_residual_fwd_kernelINS_13Kernel_traitsI13__nv_bfloat16S2_S2_S2_fjLj256ELj1ELj4ELj1ELj16ENS_18Kernel_traits_baseILj256ES2_S2_S2_S2_fjLj128EEEEELb0ELb0ELb1EEEvNS_9FwdParamsE --------------------------
	.section	.nv.info._ZN10layer_norm31ln_parallel_residual_fwd_kernelINS_13Kernel_traitsI13__nv_bfloat16S2_S2_S2_fjLj256ELj1ELj4ELj1ELj16ENS_18Kernel_traits_baseILj256ES2_S2_S2_S2_fjLj128EEEEELb0ELb0ELb1EEEvNS_9FwdParamsE,"",@"SHT_CUDA_INFO"
	.sectionflags	@""
	.align	4


	//----- nvinfo : EIATTR_CUDA_API_VERSION
	.align		4
        /*0000*/ 	.byte	0x04, 0x37
        /*0002*/ 	.short	(.L_508 - .L_507)
.L_507:
        /*0004*/ 	.word	0x00000082


	//----- nvinfo : EIATTR_KPARAM_INFO
	.align		4
.L_508:
        /*0008*/ 	.byte	0x04, 0x17
        /*000a*/ 	.short	(.L_510 - .L_509)
.L_509:
        /*000c*/ 	.word	0x00000000
        /*0010*/ 	.short	0x0000
        /*0012*/ 	.short	0x0000
        /*0014*/ 	.byte	0x00, 0xf0, 0xa1, 0x03


	//----- nvinfo : EIATTR_SPARSE_MMA_MASK
	.align		4
.L_510:
        /*0018*/ 	.byte	0x03, 0x50
        /*001a*/ 	.short	0x0000


	//----- nvinfo : EIATTR_MAXREG_COUNT
	.align		4
        /*001c*/ 	.byte	0x03, 0x1b
        /*001e*/ 	.short	0x00ff


	//----- nvinfo : EIATTR_MERCURY_ISA_VERSION
	.align		4
        /*0020*/ 	.byte	0x03, 0x5f
        /*0022*/ 	.short	0x0101


	//----- nvinfo : EIATTR_COOP_GROUP_MASK_REGIDS
	.align		4
        /*0024*/ 	.byte	0x04, 0x29
        /*0026*/ 	.short	(.L_512 - .L_511)


	//   ....[0]....
.L_511:
        /*0028*/ 	.word	0xffffffff


	//   ....[1]....
        /*002c*/ 	.word	0xffffffff


	//   ....[2]....
        /*0030*/ 	.word	0xffffffff


	//   ....[3]....
        /*0034*/ 	.word	0xffffffff


	//   ....[4]....
        /*0038*/ 	.word	0xffffffff


	//   ....[5]....
        /*003c*/ 	.word	0xffffffff


	//   ....[6]....
        /*0040*/ 	.word	0xffffffff


	//   ....[7]....
        /*0044*/ 	.word	0xffffffff


	//   ....[8]....
        /*0048*/ 	.word	0xffffffff


	//   ....[9]....
        /*004c*/ 	.word	0xffffffff


	//   ....[10]....
        /*0050*/ 	.word	0x0500001a


	//   ....[11]....
        /*0054*/ 	.word	0x0500001a


	//   ....[12]....
        /*0058*/ 	.word	0x0500001a


	//   ....[13]....
        /*005c*/ 	.word	0x0500001a


	//   ....[14]....
        /*0060*/ 	.word	0x0500001a


	//   ....[15]....
        /*0064*/ 	.word	0x0500001a


	//   ....[16]....
        /*0068*/ 	.word	0x0500001a


	//   ....[17]....
        /*006c*/ 	.word	0x0500001a


	//   ....[18]....
        /*0070*/ 	.word	0x0500001a


	//   ....[19]....
        /*0074*/ 	.word	0x0500001a


	//----- nvinfo : EIATTR_COOP_GROUP_INSTR_OFFSETS
	.align		4
.L_512:
        /*0078*/ 	.byte	0x04, 0x28
        /*007a*/ 	.short	(.L_514 - .L_513)


	//   ....[0]....
.L_513:
        /*007c*/ 	.word	0x000010c0


	//   ....[1]....
        /*0080*/ 	.word	0x000010e0


	//   ....[2]....
        /*0084*/ 	.word	0x00001100


	//   ....[3]....
        /*0088*/ 	.word	0x00001120


	//   ....[4]....
        /*008c*/ 	.word	0x00001150


	//   ....[5]....
        /*0090*/ 	.word	0x00001280


	//   ....[6]....
        /*0094*/ 	.word	0x000012a0


	//   ....[7]....
        /*0098*/ 	.word	0x000012c0


	//   ....[8]....
        /*009c*/ 	.word	0x000012e0


	//   ....[9]....
        /*00a0*/ 	.word	0x00001300


	//   ....[10]....
        /*00a4*/ 	.word	0x00001770


	//   ....[11]....
        /*00a8*/ 	.word	0x00001800


	//   ....[12]....
        /*00ac*/ 	.word	0x00001870


	//   ....[13]....
        /*00b0*/ 	.word	0x000018f0


	//   ....[14]....
        /*00b4*/ 	.word	0x00001980


	//   ....[15]....
        /*00b8*/ 	.word	0x00001b00


	//   ....[16]....
        /*00bc*/ 	.word	0x00001b60


	//   ....[17]....
        /*00c0*/ 	.word	0x00001bd0


	//   ....[18]....
        /*00c4*/ 	.word	0x00001c40


	//   ....[19]....
        /*00c8*/ 	.word	0x00001cb0


	//----- nvinfo : EIATTR_VRC_CTA_INIT_COUNT
	.align		4
.L_514:
        /*00cc*/ 	.byte	0x02, 0x4a
	.zero		1
	.zero		1


	//----- nvinfo : EIATTR_EXIT_INSTR_OFFSETS
	.align		4
        /*00d0*/ 	.byte	0x04, 0x1c
        /*00d2*/ 	.short	(.L_516 - .L_515)


	//   ....[0]....
.L_515:
        /*00d4*/ 	.word	0x000001f0


	//   ....[1]....
        /*00d8*/ 	.word	0x00001700


	//----- nvinfo : EIATTR_MAX_THREADS
	.align		4
.L_516:
        /*00dc*/ 	.byte	0x04, 0x05
        /*00de*/ 	.short	(.L_518 - .L_517)
.L_517:
        /*00e0*/ 	.word	0x00000080
        /*00e4*/ 	.word	0x00000001
        /*00e8*/ 	.word	0x00000001


	//----- nvinfo : EIATTR_CRS_STACK_SIZE
	.align		4
.L_518:
        /*00ec*/ 	.byte	0x04, 0x1e
        /*00ee*/ 	.short	(.L_520 - .L_519)
.L_519:
        /*00f0*/ 	.word	0x00000000


	//----- nvinfo : EIATTR_CBANK_PARAM_SIZE
	.align		4
.L_520:
        /*00f4*/ 	.byte	0x03, 0x19
        /*00f6*/ 	.short	0x00e8


	//----- nvinfo : EIATTR_PARAM_CBANK
	.align		4
        /*00f8*/ 	.byte	0x04, 0x0a
        /*00fa*/ 	.short	(.L_522 - .L_521)
	.align		4
.L_521:
        /*00fc*/ 	.word	index@(.nv.constant0._ZN10layer_norm31ln_parallel_residual_fwd_kernelINS_13Kernel_traitsI13__nv_bfloat16S2_S2_S2_fjLj256ELj1ELj4ELj1ELj16ENS_18Kernel_traits_baseILj256ES2_S2_S2_S2_fjLj128EEEEELb0ELb0ELb1EEEvNS_9FwdParamsE)
        /*0100*/ 	.short	0x0380
        /*0102*/ 	.short	0x00e8


	//----- nvinfo : EIATTR_SW_WAR
	.align		4
.L_522:
        /*0104*/ 	.byte	0x04, 0x36
        /*0106*/ 	.short	(.L_524 - .L_523)
.L_523:
        /*0108*/ 	.word	0x00000008
.L_524:


//--------------------- .nv.info._ZN10layer_norm31ln_parallel_residual_fwd_kernelINS_13Kernel_traitsI13__nv_bfloat16S2_S2_S2_fjLj256ELj1ELj4ELj1ELj16ENS_18Kernel_traits_baseILj256ES2_S2_S2_S2_fjLj128EEEEELb0ELb1ELb0EEEvNS_9FwdParamsE --------------------------
	.section	.nv.info._ZN10layer_norm31ln_parallel_residual_fwd_kernelINS_13Kernel_traitsI13__nv_bfloat16S2_S2_S2_fjLj256ELj1ELj4ELj1ELj16ENS_18Kernel_traits_baseILj256ES2_S2_S2_S2_fjLj128EEEEELb0ELb1ELb0EEEvNS_9FwdParamsE,"",@"SHT_CUDA_INFO"
	.sectionflags	@""
	.align	4


	//----- nvinfo : EIATTR_CUDA_API_VERSION
	.align		4
        /*0000*/ 	.byte	0x04, 0x37
        /*0002*/ 	.short	(.L_526 - .L_525)
.L_525:
        /*0004*/ 	.word	0x00000082


	//----- nvinfo : EIATTR_KPARAM_INFO
	.align		4
.L_526:
        /*0008*/ 	.byte	0x04, 0x17
        /*000a*/ 	.short	(.L_528 - .L_527)
.L_527:
        /*000c*/ 	.word	0x00000000
        /*0010*/ 	.short	0x0000
        /*0012*/ 	.short	0x0000
        /*0014*/ 	.byte	0x00, 0xf0, 0xa1, 0x03


	//----- nvinfo : EIATTR_SPARSE_MMA_MASK
	.align		4
.L_528:
        /*0018*/ 	.byte	0x03, 0x50
        /*001a*/ 	.short	0x0000


	//----- nvinfo : EIATTR_MAXREG_COUNT
	.align		4
        /*001c*/ 	.byte	0x03, 0x1b
        /*001e*/ 	.short	0x00ff


	//----- nvinfo : EIATTR_MERCURY_ISA_VERSION
	.align		4
        /*0020*/ 	.byte	0x03, 0x5f
        /*0022*/ 	.short	0x0101


	//----- nvinfo : EIATTR_COOP_GROUP_MASK_REGIDS
	.align		4
        /*0024*/ 	.byte	0x04, 0x29
        /*0026*/ 	.short	(.L_530 - .L_529)


	//   ....[0]....
.L_529:
        /*0028*/ 	.word	0xffffffff


	//   ....[1]....
        /*002c*/ 	.word	0xffffffff


	//   ....[2]....
        /*0030*/ 	.word	0xffffffff


	//   ....[3]....
        /*0034*/ 	.word	0xffffffff


	//   ....[4]....
        /*0038*/ 	.word	0xffffffff


	//   ....[5]....
        /*003c*/ 	.word	0xffffffff


	//   ....[6]....
        /*0040*/ 	.word	0xffffffff


	//   ....[7]....
        /*0044*/ 	.word	0xffffffff


	//   ....[8]....
        /*0048*/ 	.word	0xffffffff


	//   ....[9]....
        /*004c*/ 	.word	0xffffffff


	//   ....[10]....
        /*0050*/ 	.word	0x0500002c


	//   ....[11]....
        /*0054*/ 	.word	0x0500002c


	//   ....[12]....
        /*0058*/ 	.word	0x0500002c


	//   ....[13]....
        /*005c*/ 	.word	0x0500002c


	//   ....[14]....
        /*0060*/ 	.word	0x0500002c


	//   ....[15]....
        /*0064*/ 	.word	0x0500002c


	//   ....[16]....
        /*0068*/ 	.word	0x0500002c


	//   ....[17]....
        /*006c*/ 	.word	0x0500002c


	//   ....[18]....
        /*0070*/ 	.word	0x0500002c


	//   ....[19]....
        /*0074*/ 	.word	0x0500002c


	//----- nvinfo : EIATTR_COOP_GROUP_INSTR_OFFSETS
	.align		4
.L_530:
        /*0078*/ 	.byte	0x04, 0x28
        /*007a*/ 	.short	(.L_532 - .L_531)


	//   ....[0]....
.L_531:
        /*007c*/ 	.word	0x00000e10


	//   ....[1]....
        /*0080*/ 	.word	0x00000e40


	//   ....[2]....
        /*0084*/ 	.word	0x00000e60


	//   ....[3]....
        /*0088*/ 	.word	0x00000e80


	//   ....[4]....
        /*008c*/ 	.word	0x00000ea0


	//   ....[5]....
        /*0090*/ 	.word	0x00000ff0


	//   ....[6]....
        /*0094*/ 	.word	0x00001010


	//   ....[7]....
        /*0098*/ 	.word	0x00001030


	//   ....[8]....
        /*009c*/ 	.word	0x00001050


	//   ....[9]....
        /*00a0*/ 	.word	0x00001070


	//   ....[10]....
        /*00a4*/ 	.word	0x00001560


	//   ....[11]....
        /*00a8*/ 	.word	0x00001610


	//   ....[12]....
        /*00ac*/ 	.word	0x00001680


	//   ....[13]....
        /*00b0*/ 	.word	0x000016f0


	//   ....[14]....
        /*00b4*/ 	.word	0x00001760


	//   ....[15]....
        /*00b8*/ 	.word	0x00001900


	//   ....[16]....
        /*00bc*/ 	.word	0x00001970


	//   ....[17]....
        /*00c0*/ 	.word	0x000019e0


	//   ....[18]....
        /*00c4*/ 	.word	0x00001a50


	//   ....[19]....
        /*00c8*/ 	.word	0x00001ac0


	//----- nvinfo : EIATTR_VRC_CTA_INIT_COUNT
	.align		4
.L_532:
        /*00cc*/ 	.byte	0x02, 0x4a
	.zero		1
	.zero		1


	//----- nvinfo : EIATTR_EXIT_INSTR_OFFSETS
	.align		4
        /*00d0*/ 	.byte	0x04, 0x1c
        /*00d2*/ 	.short	(.L_534 - .L_533)


	//   ....[0]....
.L_533:
        /*00d4*/ 	.word	0x000001e0


	//   ....[1]....
        /*00d8*/ 	.word	0x000014f0


	//----- nvinfo : EIATTR_MAX_THREADS
	.align		4
.L_534:
        /*00dc*/ 	.byte	0x04, 0x05
        /*00de*/ 	.short	(.L_536 - .L_535)
.L_535:
        /*00e0*/ 	.word	0x00000080
        /*00e4*/ 	.word	0x00000001
        /*00e8*/ 	.word	0x00000001


	//----- nvinfo : EIATTR_CRS_STACK_SIZE
	.align		4
.L_536:
        /*00ec*/ 	.byte	0x04, 0x1e
        /*00ee*/ 	.short	(.L_538 - .L_537)
.L_537:
        /*00f0*/ 	.word	0x00000000


	//----- nvinfo : EIATTR_CBANK_PARAM_SIZE
	.align		4
.L_538:
        /*00f4*/ 	.byte	0x03, 0x19
        /*00f6*/ 	.short	0x00e8


	//----- nvinfo : EIATTR_PARAM_CBANK
	.align		4
        /*00f8*/ 	.byte	0x04, 0x0a
        /*00fa*/ 	.short	(.L_540 - .L_539)
	.align		4
.L_539:
        /*00fc*/ 	.word	index@(.nv.constant0._ZN10layer_norm31ln_parallel_residual_fwd_kernelINS_13Kernel_traitsI13__nv_bfloat16S2_S2_S2_fjLj256ELj1ELj4ELj1ELj16ENS_18Kernel_traits_baseILj256ES2_S2_S2_S2_fjLj128EEEEELb0ELb1ELb0EEEvNS_9FwdParamsE)
        /*0100*/ 	.short	0x0380
        /*0102*/ 	.short	0x00e8


	//----- nvinfo : EIATTR_SW_WAR
	.align		4
.L_540:
        /*0104*/ 	.byte	0x04, 0x36
        /*0106*/ 	.short	(.L_542 - .L_541)
.L_541:
        /*0108*/ 	.word	0x00000008
.L_542:


//--------------------- .nv.info._ZN10layer_norm31ln_parallel_residual_fwd_kernelINS_13Kernel_traitsI13__nv_bfloat16S2_S2_S2_fjLj256ELj1ELj4ELj1ELj16ENS_18Kernel_traits_baseILj256ES2_S2_S2_S2_fjLj128EEEEELb0ELb1ELb1EEEvNS_9FwdParamsE --------------------------
	.section	.nv.info._ZN10layer_norm31ln_parallel_residual_fwd_kernelINS_13Kernel_traitsI13__nv_bfloat16S2_S2_S2_fjLj256ELj1ELj4ELj1ELj16ENS_18Kernel_traits_baseILj256ES2_S2_S2_S2_fjLj128EEEEELb0ELb1ELb1EEEvNS_9FwdParamsE,"",@"SHT_CUDA_INFO"
	.sectionflags	@""
	.align	4


	//----- nvinfo : EIATTR_CUDA_API_VERSION
	.align		4
        /*0000*/ 	.byte	0x04, 0x37
        /*0002*/ 	.short	(.L_544 - .L_543)
.L_543:
        /*0004*/ 	.word	0x00000082


	//----- nvinfo : EIATTR_KPARAM_INFO
	.align		4
.L_544:
        /*0008*/ 	.byte	0x04, 0x17
        /*000a*/ 	.short	(.L_546 - .L_545)
.L_545:
        /*000c*/ 	.word	0x00000000
        /*0010*/ 	.short	0x0000
        /*0012*/ 	.short	0x0000
        /*0014*/ 	.byte	0x00, 0xf0, 0xa1, 0x03


	//----- nvinfo : EIATTR_SPARSE_MMA_MASK
	.align		4
.L_546:
        /*0018*/ 	.byte	0x03, 0x50
        /*001a*/ 	.short	0x0000


	//----- nvinfo : EIATTR_MAXREG_COUNT
	.align		4
        /*001c*/ 	.byte	0x03, 0x1b
        /*001e*/ 	.short	0x00ff


	//----- nvinfo : EIATTR_MERCURY_ISA_VERSION
	.align		4
        /*0020*/ 	.byte	0x03, 0x5f
        /*0022*/ 	.short	0x0101


	//----- nvinfo : EIATTR_COOP_GROUP_MASK_REGIDS
	.align		4
        /*0024*/ 	.byte	0x04, 0x29
        /*0026*/ 	.short	(.L_548 - .L_547)


	//   ....[0]....
.L_547:
        /*0028*/ 	.word	0xffffffff


	//   ....[1]....
        /*002c*/ 	.word	0xffffffff


	//   ....[2]....
        /*0030*/ 	.word	0xffffffff


	//   ....[3]....
        /*0034*/ 	.word	0xffffffff


	//   ....[4]....
        /*0038*/ 	.word	0xffffffff


	//   ....[5]....
        /*003c*/ 	.word	0xffffffff


	//   ....[6]....
        /*0040*/ 	.word	0xffffffff


	//   ....[7]....
        /*0044*/ 	.word	0xffffffff


	//   ....[8]....
        /*0048*/ 	.word	0xffffffff


	//   ....[9]....
        /*004c*/ 	.word	0xffffffff


	//   ....[10]....
        /*0050*/ 	.word	0x05000024


	//   ....[11]....
        /*0054*/ 	.word	0x05000024


	//   ....[12]....
        /*0058*/ 	.word	0x05000024


	//   ....[13]....
        /*005c*/ 	.word	0x05000024


	//   ....[14]....
        /*0060*/ 	.word	0x05000024


	//   ....[15]....
        /*0064*/ 	.word	0x05000024


	//   ....[16]....
        /*0068*/ 	.word	0x05000024


	//   ....[17]....
        /*006c*/ 	.word	0x05000024


	//   ....[18]....
        /*0070*/ 	.word	0x05000024


	//   ....[19]....
        /*0074*/ 	.word	0x05000024


	//----- nvinfo : EIATTR_COOP_GROUP_INSTR_OFFSETS
	.align		4
.L_548:
        /*0078*/ 	.byte	0x04, 0x28
        /*007a*/ 	.short	(.L_550 - .L_549)


	//   ....[0]....
.L_549:
        /*007c*/ 	.word	0x00000e70


	//   ....[1]....
        /*0080*/ 	.word	0x00000e90


	//   ....[2]....
        /*0084*/ 	.word	0x00000eb0


	//   ....[3]....
        /*0088*/ 	.word	0x00000ed0


	//   ....[4]....
        /*008c*/ 	.word	0x00000f00


	//   ....[5]....
        /*0090*/ 	.word	0x00001030


	//   ....[6]....
        /*0094*/ 	.word	0x00001050


	//   ....[7]....
        /*0098*/ 	.word	0x00001070


	//   ....[8]....
        /*009c*/ 	.word	0x00001090


	//   ....[9]....
        /*00a0*/ 	.word	0x000010b0


	//   ....[10]....
        /*00a4*/ 	.word	0x00001430


	//   ....[11]....
        /*00a8*/ 	.word	0x000014d0


	//   ....[12]....
        /*00ac*/ 	.word	0x00001540


	//   ....[13]....
        /*00b0*/ 	.word	0x000015b0


	//   ....[14]....
        /*00b4*/ 	.word	0x00001630


	//   ....[15]....
        /*00b8*/ 	.word	0x000017c0


	//   ....[16]....
        /*00bc*/ 	.word	0x00001830


	//   ....[17]....
        /*00c0*/ 	.word	0x000018a0


	//   ....[18]....
        /*00c4*/ 	.word	0x00001910


	//   ....[19]....
        /*00c8*/ 	.word	0x00001980


	//----- nvinfo : EIATTR_VRC_CTA_INIT_COUNT
	.align		4
.L_550:
        /*00cc*/ 	.byte	0x02, 0x4a
	.zero		1
	.zero		1


	//----- nvinfo : EIATTR_EXIT_INSTR_OFFSETS
	.align		4
        /*00d0*/ 	.byte	0x04, 0x1c
        /*00d2*/ 	.short	(.L_552 - .L_551)


	//   ....[0]....
.L_551:
        /*00d4*/ 	.word	0x00000170


	//   ....[1]....
        /*00d8*/ 	.word	0x000013c0


	//----- nvinfo : EIATTR_MAX_THREADS
	.align		4
.L_552:
        /*00dc*/ 	.byte	0x04, 0x05
        /*00de*/ 	.short	(.L_554 - .L_553)
.L_553:
        /*00e0*/ 	.word	0x00000080
        /*00e4*/ 	.word	0x00000001
        /*00e8*/ 	.word	0x00000001


	//----- nvinfo : EIATTR_CRS_STACK_SIZE
	.align		4
.L_554:
        /*00ec*/ 	.byte	0x04, 0x1e
        /*00ee*/ 	.short	(.L_556 - .L_555)
.L_555:
        /*00f0*/ 	.word	0x00000000


	//----- nvinfo : EIATTR_CBANK_PARAM_SIZE
	.align		4
.L_556:
        /*00f4*/ 	.byte	0x03, 0x19
        /*00f6*/ 	.short	0x00e8


	//----- nvinfo : EIATTR_PARAM_CBANK
	.align		4
        /*00f8*/ 	.byte	0x04, 0x0a
        /*00fa*/ 	.short	(.L_558 - .L_557)
	.align		4
.L_557:
        /*00fc*/ 	.word	index@(.nv.constant0._ZN10layer_norm31ln_parallel_residual_fwd_kernelINS_13Kernel_traitsI13__nv_bfloat16S2_S2_S2_fjLj256ELj1ELj4ELj1ELj16ENS_18Kernel_traits_baseILj256ES2_S2_S2_S2_fjLj128EEEEELb0ELb1ELb1EEEvNS_9FwdParamsE)
        /*0100*/ 	.short	0x0380
        /*0102*/ 	.short	0x00e8


	//----- nvinfo : EIATTR_SW_WAR
	.align		4
.L_558:
        /*0104*/ 	.byte	0x04, 0x36
        /*0106*/ 	.short	(.L_560 - .L_559)
.L_559:
        /*0108*/ 	.word	0x00000008
.L_560:


//--------------------- .nv.info._ZN10layer_norm31ln_parallel_residual_fwd_kernelINS_13Kernel_traitsI13__nv_bfloat16S2_S2_S2_fjLj256ELj1ELj4ELj1ELj16ENS_18Kernel_traits_baseILj256ES2_S2_S2_S2_fjLj128EEEEELb1ELb0ELb0EEEvNS_9FwdParamsE --------------------------
	.section	.nv.info._ZN10layer_norm31ln_parallel_residual_fwd_kernelINS_13Kernel_traitsI13__nv_bfloat16S2_S2_S2_fjLj256ELj1ELj4ELj1ELj16ENS_18Kernel_traits_baseILj256ES2_S2_S2_S2_fjLj128EEEEELb1ELb0ELb0EEEvNS_9FwdParamsE,"",@"SHT_CUDA_INFO"
	.sectionflags	@""
	.align	4


	//----- nvinfo : EIATTR_CUDA_API_VERSION
	.align		4
        /*0000*/ 	.byte	0x04, 0x37
        /*0002*/ 	.short	(.L_562 - .L_561)
.L_561:
        /*0004*/ 	.word	0x00000082


	//----- nvinfo : EIATTR_KPARAM_INFO
	.align		4
.L_562:
        /*0008*/ 	.byte	0x04, 0x17
        /*000a*/ 	.short	(.L_564 - .L_563)
.L_563:
        /*000c*/ 	.word	0x00000000
        /*0010*/ 	.short	0x0000
        /*0012*/ 	.short	0x0000
        /*0014*/ 	.byte	0x00, 0xf0, 0xa1, 0x03


	//----- nvinfo : EIATTR_SPARSE_MMA_MASK
	.align		4
.L_564:
        /*0018*/ 	.byte	0x03, 0x50
        /*001a*/ 	.short	0x0000


	//----- nvinfo : EIATTR_MAXREG_COUNT
	.align		4
        /*001c*/ 	.byte	0x03, 0x1b
        /*001e*/ 	.short	0x00ff


	//----- nvinfo : EIATTR_MERCURY_ISA_VERSION
	.align		4
        /*0020*/ 	.byte	0x03, 0x5f
        /*0022*/ 	.short	0x0101


	//----- nvinfo : EIATTR_COOP_GROUP_MASK_REGIDS
	.align		4
        /*0024*/ 	.byte	0x04, 0x29
        /*0026*/ 	.short	(.L_566 - .L_565)


	//   ....[0]....
.L_565:
        /*0028*/ 	.word	0xffffffff


	//   ....[1]....
        /*002c*/ 	.word	0xffffffff


	//   ....[2]....
        /*0030*/ 	.word	0xffffffff


	//   ....[3]....
        /*0034*/ 	.word	0xffffffff


	//   ....[4]....
        /*0038*/ 	.word	0xffffffff


	//   ....[5]....
        /*003c*/ 	.word	0xffffffff


	//   ....[6]....
        /*0040*/ 	.word	0xffffffff


	//   ....[7]....
        /*0044*/ 	.word	0xffffffff


	//   ....[8]....
        /*0048*/ 	.word	0xffffffff


	//   ....[9]....
        /*004c*/ 	.word	0xffffffff


	//   ....[10]....
        /*0050*/ 	.word	0x0500004b


	//   ....[11]....
        /*0054*/ 	.word	0x0500004b


	//   ....[12]....
        /*0058*/ 	.word	0x0500004b


	//   ....[13]....
        /*005c*/ 	.word	0x0500004b


	//   ....[14]....
        /*0060*/ 	.word	0x0500004b


	//   ....[15]....
        /*0064*/ 	.word	0x0500004b


	//   ....[16]....
        /*0068*/ 	.word	0x0500004b


	//   ....[17]....
        /*006c*/ 	.word	0x0500004b


	//   ....[18]....
        /*0070*/ 	.word	0x0500004b


	//   ....[19]....
        /*0074*/ 	.word	0x0500004b


	//----- nvinfo : EIATTR_COOP_GROUP_INSTR_OFFSETS
	.align		4
.L_566:
        /*0078*/ 	.byte	0x04, 0x28
        /*007a*/ 	.short	(.L_568 - .L_567)


	//   ....[0]....
.L_567:
        /*007c*/ 	.word	0x000065b0


	//   ....[1]....
        /*0080*/ 	.word	0x000065e0


	//   ....[2]....
        /*0084*/ 	.word	0x00006600


	//   ....[3]....
        /*0088*/ 	.word	0x00006620


	//   ....[4]....
        /*008c*/ 	.word	0x00006640


	//   ....[5]....
        /*0090*/ 	.word	0x00006790


	//   ....[6]....
        /*0094*/ 	.word	0x000067b0


	//   ....[7]....
        /*0098*/ 	.word	0x000067d0


	//   ....[8]....
        /*009c*/ 	.word	0x000067f0


	//   ....[9]....
        /*00a0*/ 	.word	0x00006810


	//   ....[10]....
        /*00a4*/ 	.word	0x00006ee0


	//   ....[11]....
        /*00a8*/ 	.word	0x00006f90


	//   ....[12]....
        /*00ac*/ 	.word	0x00007000


	//   ....[13]....
        /*00b0*/ 	.word	0x00007070


	//   ....[14]....
        /*00b4*/ 	.word	0x000070e0


	//   ....[15]....
        /*00b8*/ 	.word	0x00007280


	//   ....[16]....
        /*00bc*/ 	.word	0x000072f0


	//   ....[17]....
        /*00c0*/ 	.word	0x00007360


	//   ....[18]....
        /*00c4*/ 	.word	0x000073d0


	//   ....[19]....
        /*00c8*/ 	.word	0x00007440


	//----- nvinfo : EIATTR_VRC_CTA_INIT_COUNT
	.align		4
.L_568:
        /*00cc*/ 	.byte	0x02, 0x4a
	.zero		1
	.zero		1


	//----- nvinfo : EIATTR_EXIT_INSTR_OFFSETS
	.align		4
        /*00d0*/ 	.byte	0x04, 0x1c
        /*00d2*/ 	.short	(.L_570 - .L_569)


	//   ....[0]....
.L_569:
        /*00d4*/ 	.word	0x000004f0


	//   ....[1]....
        /*00d8*/ 	.word	0x00006e70


	//----- nvinfo : EIATTR_MAX_THREADS
	.align		4
.L_570:
        /*00dc*/ 	.byte	0x04, 0x05
        /*00de*/ 	.short	(.L_572 - .L_571)
.L_571:
        /*00e0*/ 	.word	0x00000080
        /*00e4*/ 	.word	0x00000001
        /*00e8*/ 	.word	0x00000001


	//----- nvinfo : EIATTR_CRS_STACK_SIZE
	.align		4
.L_572:
        /*00ec*/ 	.byte	0x04, 0x1e
        /*00ee*/ 	.short	(.L_574 - .L_573)
.L_573:
        /*00f0*/ 	.word	0x00000000


	//----- nvinfo : EIATTR_CBANK_PARAM_SIZE
	.align		4
.L_574:
        /*00f4*/ 	.byte	0x03, 0x19
        /*00f6*/ 	.short	0x00e8


	//----- nvinfo : EIATTR_PARAM_CBANK
	.align		4
        /*00f8*/ 	.byte	0x04, 0x0a
        /*00fa*/ 	.short	(.L_576 - .L_575)
	.align		4
.L_575:
        /*00fc*/ 	.word	index@(.nv.constant0._ZN10layer_norm31ln_parallel_residual_fwd_kernelINS_13Kernel_traitsI13__nv_bfloat16S2_S2_S2_fjLj256ELj1ELj4ELj1ELj16ENS_18Kernel_traits_baseILj256ES2_S2_S2_S2_fjLj128EEEEELb1ELb0ELb0EEEvNS_9FwdParamsE)
        /*0100*/ 	.short	0x0380
        /*0102*/ 	.short	0x00e8


	//----- nvinfo : EIATTR_SW_WAR
	.align		4
.L_576:
        /*0104*/ 	.byte	0x04, 0x36
        /*0106*/ 	.short	(.L_578 - .L_577)
.L_577:
        /*0108*/ 	.word	0x00000008
.L_578:


//--------------------- .nv.info._ZN10layer_norm31ln_parallel_residual_fwd_kernelINS_13Kernel_traitsI13__nv_bfloat16S2_S2_S2_fjLj256ELj1ELj4ELj1ELj16ENS_18Kernel_traits_baseILj256ES2_S2_S2_S2_fjLj128EEEEELb1ELb0ELb1EEEvNS_9FwdParamsE --------------------------
	.section	.nv.info._ZN10layer_norm31ln_parallel_residual_fwd_kernelINS_13Kernel_traitsI13__nv_bfloat16S2_S2_S2_fjLj256ELj1ELj4ELj1ELj16ENS_18Kernel_traits_baseILj256ES2_S2_S2_S2_fjLj128EEEEELb1ELb0ELb1EEEvNS_9FwdParamsE,"",@"SHT_CUDA_INFO"
	.sectionflags	@""
	.align	4


	//----- nvinfo : EIATTR_CUDA_API_VERSION
	.align		4
        /*0000*/ 	.byte	0x04, 0x37
        /*0002*/ 	.short	(.L_580 - .L_579)
.L_579:
        /*0004*/ 	.word	0x00000082


	//----- nvinfo : EIATTR_KPARAM_INFO
	.align		4
.L_580:
        /*0008*/ 	.byte	0x04, 0x17
        /*000a*/ 	.short	(.L_582 - .L_581)
.L_581:
        /*000c*/ 	.word	0x00000000
        /*0010*/ 	.short	0x0000
        /*0012*/ 	.short	0x0000
        /*0014*/ 	.byte	0x00, 0xf0, 0xa1, 0x03


	//----- nvinfo : EIATTR_SPARSE_MMA_MASK
	.align		4
.L_582:
        /*0018*/ 	.byte	0x03, 0x50
        /*001a*/ 	.short	0x0000


	//----- nvinfo : EIATTR_MAXREG_COUNT
	.align		4
        /*001c*/ 	.byte	0x03, 0x1b
        /*001e*/ 	.short	0x00ff


	//----- nvinfo : EIATTR_MERCURY_ISA_VERSION
	.align		4
        /*0020*/ 	.byte	0x03, 0x5f
        /*0022*/ 	.short	0x0101


	//----- nvinfo : EIATTR_COOP_GROUP_MASK_REGIDS
	.align		4
        /*0024*/ 	.byte	0x04, 0x29
        /*0026*/ 	.short	(.L_584 - .L_583)


	//   ....[0]....
.L_583:
        /*0028*/ 	.word	0xffffffff


	//   ....[1]....
        /*002c*/ 	.word	0xffffffff


	//   ....[2]....
        /*0030*/ 	.word	0xffffffff


	//   ....[3]....
        /*0034*/ 	.word	0xffffffff


	//   ....[4]....
        /*0038*/ 	.word	0xffffffff


	//   ....[5]....
        /*003c*/ 	.word	0xffffffff


	//   ....[6]....
        /*0040*/ 	.word	0xffffffff


	//   ....[7]....
        /*0044*/ 	.word	0xffffffff


	//   ....[8]....
        /*0048*/ 	.word	0xffffffff


	//   ....[9]....
        /*004c*/ 	.word	0xffffffff


	//   ....[10]....
        /*0050*/ 	.word	0x05000022


	//   ....[11]....
        /*0054*/ 	.word	0x05000022


	//   ....[12]....
        /*0058*/ 	.word	0x05000022


	//   ....[13]....
        /*005c*/ 	.word	0x05000022


	//   ....[14]....
        /*0060*/ 	.word	0x05000022


	//   ....[15]....
        /*0064*/ 	.word	0x05000022


	//   ....[16]....
        /*0068*/ 	.word	0x05000022


	//   ....[17]....
        /*006c*/ 	.word	0x05000022


	//   ....[18]....
        /*0070*/ 	.word	0x05000022


	//   ....[19]....
        /*0074*/ 	.word	0x05000022


	//----- nvinfo : EIATTR_COOP_GROUP_INSTR_OFFSETS
	.align		4
.L_584:
        /*0078*/ 	.byte	0x04, 0x28
        /*007a*/ 	.short	(.L_586 - .L_585)


	//   ....[0]....
.L_585:
        /*007c*/ 	.word	0x000067c0


	//   ....[1]....
        /*0080*/ 	.word	0x000067e0


	//   ....[2]....
        /*0084*/ 	.word	0x00006800


	//   ....[3]....
        /*0088*/ 	.word	0x00006820


	//   ....[4]....
        /*008c*/ 	.word	0x00006850


	//   ....[5]....
        /*0090*/ 	.word	0x00006980


	//   ....[6]....
        /*0094*/ 	.word	0x000069a0


	//   ....[7]....
        /*0098*/ 	.word	0x000069c0


	//   ....[8]....
        /*009c*/ 	.word	0x000069e0


	//   ....[9]....
        /*00a0*/ 	.word	0x00006a00


	//   ....[10]....
        /*00a4*/ 	.word	0x00006e90


	//   ....[11]....
        /*00a8*/ 	.word	0x00006f30


	//   ....[12]....
        /*00ac*/ 	.word	0x00006fa0


	//   ....[13]....
        /*00b0*/ 	.word	0x00007010


	//   ....[14]....
        /*00b4*/ 	.word	0x00007090


	//   ....[15]....
        /*00b8*/ 	.word	0x00007210


	//   ....[16]....
        /*00bc*/ 	.word	0x00007280


	//   ....[17]....
        /*00c0*/ 	.word	0x000072f0


	//   ....[18]....
        /*00c4*/ 	.word	0x00007360


	//   ....[19]....
        /*00c8*/ 	.word	0x000073d0


	//----- nvinfo : EIATTR_VRC_CTA_INIT_COUNT
	.align		4
.L_586:
        /*00cc*/ 	.byte	0x02, 0x4a
	.zero		1
	.zero		1


	//----- nvinfo : EIATTR_EXIT_INSTR_OFFSETS
	.align		4
        /*00d0*/ 	.byte	0x04, 0x1c
        /*00d2*/ 	.short	(.L_588 - .L_587)


	//   ....[0]....
.L_587:
        /*00d4*/ 	.word	0x00000290


	//   ....[1]....
        /*00d8*/ 	.word	0x00006e30


	//----- nvinfo : EIATTR_MAX_THREADS
	.align		4
.L_588:
        /*00dc*/ 	.byte	0x04, 0x05
        /*00de*/ 	.short	(.L_590 - .L_589)
.L_589:
        /*00e0*/ 	.word	0x00000080
        /*00e4*/ 	.word	0x00000001
        /*00e8*/ 	.word	0x00000001


	//----- nvinfo : EIATTR_CRS_STACK_SIZE
	.align		4
.L_590:
        /*00ec*/ 	.byte	0x04, 0x1e
        /*00ee*/ 	.short	(.L_592 - .L_591)
.L_591:
        /*00f0*/ 	.word	0x00000000


	//----- nvinfo : EIATTR_CBANK_PARAM_SIZE
	.align		4
.L_592:
        /*00f4*/ 	.byte	0x03, 0x19
        /*00f6*/ 	.short	0x00e8


	//----- nvinfo : EIATTR_PARAM_CBANK
	.align		4
        /*00f8*/ 	.byte	0x04, 0x0a
        /*00fa*/ 	.short	(.L_594 - .L_593)
	.align		4
.L_593:
        /*00fc*/ 	.word	index@(.nv.constant0._ZN10layer_norm31ln_parallel_residual_fwd_kernelINS_13Kernel_traitsI13__nv_bfloat16S2_S2_S2_fjLj256ELj1ELj4ELj1ELj16ENS_18Kernel_traits_baseILj256ES2_S2_S2_S2_fjLj128EEEEELb1ELb0ELb1EEEvNS_9FwdParamsE)
        /*0100*/ 	.short	0x0380
        /*0102*/ 	.short	0x00e8


	//----- nvinfo : EIATTR_SW_WAR
	.align		4
.L_594:
        /*0104*/ 	.byte	0x04, 0x36
        /*0106*/ 	.short	(.L_596 - .L_595)
.L_595:
        /*0108*/ 	.word	0x00000008
.L_596:


//--------------------- .nv.info._ZN10layer_norm31ln_parallel_residual_fwd_kernelINS_13Kernel_traitsI13__nv_bfloat16S2_S2_S2_fjLj256ELj1ELj4ELj1ELj16ENS_18Kernel_traits_baseILj256ES2_S2_S2_S2_fjLj128EEEEELb1ELb1ELb0EEEvNS_9FwdParamsE --------------------------
	.section	.nv.info._ZN10layer_norm31ln_parallel_residual_fwd_kernelINS_13Kernel_traitsI13__nv_bfloat16S2_S2_S2_fjLj256ELj1ELj4ELj1ELj16ENS_18Kernel_traits_baseILj256ES2_S2_S2_S2_fjLj128EEEEELb1ELb1ELb0EEEvNS_9FwdParamsE,"",@"SHT_CUDA_INFO"
	.sectionflags	@""
	.align	4


	//----- nvinfo : EIATTR_CUDA_API_VERSION
	.align		4
        /*0000*/ 	.byte	0x04, 0x37
        /*0002*/ 	.short	(.L_598 - .L_597)
.L_597:
        /*0004*/ 	.word	0x00000082


	//----- nvinfo : EIATTR_KPARAM_INFO
	.align		4
.L_598:
        /*0008*/ 	.byte	0x04, 0x17
        /*000a*/ 	.short	(.L_600 - .L_599)
.L_599:
        /*000c*/ 	.word	0x00000000
        /*0010*/ 	.short	0x0000
        /*0012*/ 	.short	0x0000
        /*0014*/ 	.byte	0x00, 0xf0, 0xa1, 0x03


	//----- nvinfo : EIATTR_SPARSE_MMA_MASK
	.align		4
.L_600:
        /*0018*/ 	.byte	0x03, 0x50
        /*001a*/ 	.short	0x0000


	//----- nvinfo : EIATTR_MAXREG_COUNT
	.align		4
        /*001c*/ 	.byte	0x03, 0x1b
        /*001e*/ 	.short	0x00ff


	//----- nvinfo : EIATTR_MERCURY_ISA_VERSION
	.align		4
        /*0020*/ 	.byte	0x03, 0x5f
        /*0022*/ 	.short	0x0101


	//----- nvinfo : EIATTR_COOP_GROUP_MASK_REGIDS
	.align		4
        /*0024*/ 	.byte	0x04, 0x29
        /*0026*/ 	.short	(.L_602 - .L_601)


	//   ....[0]....
.L_601:
        /*0028*/ 	.word	0xffffffff


	//   ....[1]....
        /*002c*/ 	.word	0xffffffff


	//   ....[2]....
        /*0030*/ 	.word	0xffffffff


	//   ....[3]....
        /*0034*/ 	.word	0xffffffff


	//   ....[4]....
        /*0038*/ 	.word	0xffffffff


	//   ....[5]....
        /*003c*/ 	.word	0xffffffff


	//   ....[6]....
        /*0040*/ 	.word	0xffffffff


	//   ....[7]....
        /*0044*/ 	.word	0xffffffff


	//   ....[8]....
        /*0048*/ 	.word	0xffffffff


	//   ....[9]....
        /*004c*/ 	.word	0xffffffff


	//   ....[10]....
        /*0050*/ 	.word	0x0500003e


	//   ....[11]....
        /*0054*/ 	.word	0x0500003e


	//   ....[12]....
        /*0058*/ 	.word	0x0500003e


	//   ....[13]....
        /*005c*/ 	.word	0x0500003e


	//   ....[14]....
        /*0060*/ 	.word	0x0500003e


	//   ....[15]....
        /*0064*/ 	.word	0x0500003e


	//   ....[16]....
        /*0068*/ 	.word	0x0500003e


	//   ....[17]....
        /*006c*/ 	.word	0x0500003e


	//   ....[18]....
        /*0070*/ 	.word	0x0500003e


	//   ....[19]....
        /*0074*/ 	.word	0x0500003e


	//----- nvinfo : EIATTR_COOP_GROUP_INSTR_OFFSETS
	.align		4
.L_602:
        /*0078*/ 	.byte	0x04, 0x28
        /*007a*/ 	.short	(.L_604 - .L_603)


	//   ....[0]....
.L_603:
        /*007c*/ 	.word	0x000063f0


	//   ....[1]....
        /*0080*/ 	.word	0x00006410


	//   ....[2]....
        /*0084*/ 	.word	0x00006430


	//   ....[3]....
        /*0088*/ 	.word	0x00006450


	//   ....[4]....
        /*008c*/ 	.word	0x00006480


	//   ....[5]....
        /*0090*/ 	.word	0x000065d0


	//   ....[6]....
        /*0094*/ 	.word	0x000065f0


	//   ....[7]....
        /*0098*/ 	.word	0x00006610


	//   ....[8]....
        /*009c*/ 	.word	0x00006630


	//   ....[9]....
        /*00a0*/ 	.word	0x00006650


	//   ....[10]....
        /*00a4*/ 	.word	0x00006b20


	//   ....[11]....
        /*00a8*/ 	.word	0x00006bc0


	//   ....[12]....
        /*00ac*/ 	.word	0x00006c30


	//   ....[13]....
        /*00b0*/ 	.word	0x00006ca0


	//   ....[14]....
        /*00b4*/ 	.word	0x00006d20


	//   ....[15]....
        /*00b8*/ 	.word	0x00006ec0


	//   ....[16]....
        /*00bc*/ 	.word	0x00006f30


	//   ....[17]....
        /*00c0*/ 	.word	0x00006fa0


	//   ....[18]....
        /*00c4*/ 	.word	0x00007010


	//   ....[19]....
        /*00c8*/ 	.word	0x00007080


	//----- nvinfo : EIATTR_VRC_CTA_INIT_COUNT
	.align		4
.L_604:
        /*00cc*/ 	.byte	0x02, 0x4a
	.zero		1
	.zero		1


	//----- nvinfo : EIATTR_EXIT_INSTR_OFFSETS
	.align		4
        /*00d0*/ 	.byte	0x04, 0x1c
        /*00d2*/ 	.short	(.L_606 - .L_605)


	//   ....[0]....
.L_605:
        /*00d4*/ 	.word	0x00000420


	//   ....[1]....
        /*00d8*/ 	.word	0x00006ab0


	//----- nvinfo : EIATTR_MAX_THREADS
	.align		4
.L_606:
        /*00dc*/ 	.byte	0x04, 0x05
        /*00de*/ 	.short	(.L_608 - .L_607)
.L_607:
        /*00e0*/ 	.word	0x00000080
        /*00e4*/ 	.word	0x00000001
        /*00e8*/ 	.word	0x00000001


	//----- nvinfo : EIATTR_CRS_STACK_SIZE
	.align		4
.L_608:
        /*00ec*/ 	.byte	0x04, 0x1e
        /*00ee*/ 	.short	(.L_610 - .L_609)
.L_609:
        /*00f0*/ 	.word	0x00000000


	//----- nvinfo : EIATTR_CBANK_PARAM_SIZE
	.align		4
.L_610:
        /*00f4*/ 	.byte	0x03, 0x19
        /*00f6*/ 	.short	0x00e8


	//----- nvinfo : EIATTR_PARAM_CBANK
	.align		4
        /*00f8*/ 	.byte	0x04, 0x0a
        /*00fa*/ 	.short	(.L_612 - .L_611)
	.align		4
.L_611:
        /*00fc*/ 	.word	index@(.nv.constant0._ZN10layer_norm31ln_parallel_residual_fwd_kernelINS_13Kernel_traitsI13__nv_bfloat16S2_S2_S2_fjLj256ELj1ELj4ELj1ELj16ENS_18Kernel_traits_baseILj256ES2_S2_S2_S2_fjLj128EEEEELb1ELb1ELb0EEEvNS_9FwdParamsE)
        /*0100*/ 	.short	0x0380
        /*0102*/ 	.short	0x00e8


	//----- nvinfo : EIATTR_SW_WAR
	.align		4
.L_612:
        /*0104*/ 	.byte	0x04, 0x36
        /*0106*/ 	.short	(.L_614 - .L_613)
.L_613:
        /*0108*/ 	.word	0x00000008
.L_614:


//--------------------- .nv.info._ZN10layer_norm31ln_parallel_residual_fwd_kernelINS_13Kernel_traitsI13__nv_bfloat16S2_S2_S2_fjLj256ELj1ELj4ELj1ELj16ENS_18Kernel_traits_baseILj256ES2_S2_S2_S2_fjLj128EEEEELb1ELb1ELb1EEEvNS_9FwdParamsE --------------------------
	.section	.nv.info._ZN10layer_norm31ln_parallel_residual_fwd_kernelINS_13Kernel_traitsI13__nv_bfloat16S2_S2_S2_fjLj256ELj1ELj4ELj1ELj16ENS_18Kernel_traits_baseILj256ES2_S2_S2_S2_fjLj128EEEEELb1ELb1ELb1EEEvNS_9FwdParamsE,"",@"SHT_CUDA_INFO"
	.sectionflags	@""
	.align	4


	//----- nvinfo : EIATTR_CUDA_API_VERSION
	.align		4
        /*0000*/ 	.byte	0x04, 0x37
        /*0002*/ 	.short	(.L_616 - .L_615)
.L_615:
        /*0004*/ 	.word	0x00000082


	//----- nvinfo : EIATTR_KPARAM_INFO
	.align		4
.L_616:
        /*0008*/ 	.byte	0x04, 0x17
        /*000a*/ 	.short	(.L_618 - .L_617)
.L_617:
        /*000c*/ 	.word	0x00000000
        /*0010*/ 	.short	0x0000
        /*0012*/ 	.short	0x0000
        /*0014*/ 	.byte	0x00, 0xf0, 0xa1, 0x03


	//----- nvinfo : EIATTR_SPARSE_MMA_MASK
	.align		4
.L_618:
        /*0018*/ 	.byte	0x03, 0x50
        /*001a*/ 	.short	0x0000


	//----- nvinfo : EIATTR_MAXREG_COUNT
	.align		4
        /*001c*/ 	.byte	0x03, 0x1b
        /*001e*/ 	.short	0x00ff


	//----- nvinfo : EIATTR_MERCURY_ISA_VERSION
	.align		4
        /*0020*/ 	.byte	0x03, 0x5f
        /*0022*/ 	.short	0x0101


	//----- nvinfo : EIATTR_COOP_GROUP_MASK_REGIDS
	.align		4
        /*0024*/ 	.byte	0x04, 0x29
        /*0026*/ 	.short	(.L_620 - .L_619)


	//   ....[0]....
.L_619:
        /*0028*/ 	.word	0xffffffff


	//   ....[1]....
        /*002c*/ 	.word	0xffffffff


	//   ....[2]....
        /*0030*/ 	.word	0xffffffff


	//   ....[3]....
        /*0034*/ 	.word	0xffffffff


	//   ....[4]....
        /*0038*/ 	.word	0xffffffff


	//   ....[5]....
        /*003c*/ 	.word	0xffffffff


	//   ....[6]....
        /*0040*/ 	.word	0xffffffff


	//   ....[7]....
        /*0044*/ 	.word	0xffffffff


	//   ....[8]....
        /*0048*/ 	.word	0xffffffff


	//   ....[9]....
        /*004c*/ 	.word	0xffffffff


	//   ....[10]....
        /*0050*/ 	.word	0x0500003d


	//   ....[11]....
        /*0054*/ 	.word	0x0500003d


	//   ....[12]....
        /*0058*/ 	.word	0x0500003d


	//   ....[13]....
        /*005c*/ 	.word	0x0500003d


	//   ....[14]....
        /*0060*/ 	.word	0x0500003d


	//   ....[15]....
        /*0064*/ 	.word	0x0500003d


	//   ....[16]....
        /*0068*/ 	.word	0x0500003d


	//   ....[17]....
        /*006c*/ 	.word	0x0500003d


	//   ....[18]....
        /*0070*/ 	.word	0x0500003d


	//   ....[19]....
        /*0074*/ 	.word	0x0500003d


	//----- nvinfo : EIATTR_COOP_GROUP_INSTR_OFFSETS
	.align		4
.L_620:
        /*0078*/ 	.byte	0x04, 0x28
        /*007a*/ 	.short	(.L_622 - .L_621)


	//   ....[0]....
.L_621:
        /*007c*/ 	.word	0x000063b0


	//   ....[1]....
        /*0080*/ 	.word	0x000063e0


	//   ....[2]....
        /*0084*/ 	.word	0x00006400


	//   ....[3]....
        /*0088*/ 	.word	0x00006420


	//   ....[4]....
        /*008c*/ 	.word	0x00006440


	//   ....[5]....
        /*0090*/ 	.word	0x00006570


	//   ....[6]....
        /*0094*/ 	.word	0x00006590


	//   ....[7]....
        /*0098*/ 	.word	0x000065b0


	//   ....[8]....
        /*009c*/ 	.word	0x000065d0


	//   ....[9]....
        /*00a0*/ 	.word	0x000065f0


	//   ....[10]....
        /*00a4*/ 	.word	0x00006990


	//   ....[11]....
        /*00a8*/ 	.word	0x00006a40


	//   ....[12]....
        /*00ac*/ 	.word	0x00006ab0


	//   ....[13]....
        /*00b0*/ 	.word	0x00006b20


	//   ....[14]....
        /*00b4*/ 	.word	0x00006b90


	//   ....[15]....
        /*00b8*/ 	.word	0x00006d10


	//   ....[16]....
        /*00bc*/ 	.word	0x00006d80


	//   ....[17]....
        /*00c0*/ 	.word	0x00006df0


	//   ....[18]....
        /*00c4*/ 	.word	0x00006e60


	//   ....[19]....
        /*00c8*/ 	.word	0x00006ed0


	//----- nvinfo : EIATTR_VRC_CTA_INIT_COUNT
	.align		4
.L_622:
        /*00cc*/ 	.byte	0x02, 0x4a
	.zero		1
	.zero		1


	//----- nvinfo : EIATTR_EXIT_INSTR_OFFSETS
	.align		4
        /*00d0*/ 	.byte	0x04, 0x1c
        /*00d2*/ 	.short	(.L_624 - .L_623)


	//   ....[0]....
.L_623:
        /*00d4*/ 	.word	0x00000210


	//   ....[1]....
        /*00d8*/ 	.word	0x00006920


	//----- nvinfo : EIATTR_MAX_THREADS
	.align		4
.L_624:
        /*00dc*/ 	.byte	0x04, 0x05
        /*00de*/ 	.short	(.L_626 - .L_625)
.L_625:
        /*00e0*/ 	.word	0x00000080
        /*00e4*/ 	.word	0x00000001
        /*00e8*/ 	.word	0x00000001


	//----- nvinfo : EIATTR_CRS_STACK_SIZE
	.align		4
.L_626:
        /*00ec*/ 	.byte	0x04, 0x1e
        /*00ee*/ 	.short	(.L_628 - .L_627)
.L_627:
        /*00f0*/ 	.word	0x00000000


	//----- nvinfo : EIATTR_CBANK_PARAM_SIZE
	.align		4
.L_628:
        /*00f4*/ 	.byte	0x03, 0x19
        /*00f6*/ 	.short	0x00e8


	//----- nvinfo : EIATTR_PARAM_CBANK
	.align		4
        /*00f8*/ 	.byte	0x04, 0x0a
        /*00fa*/ 	.short	(.L_630 - .L_629)
	.align		4
.L_629:
        /*00fc*/ 	.word	index@(.nv.constant0._ZN10layer_norm31ln_parallel_residual_fwd_kernelINS_13Kernel_traitsI13__nv_bfloat16S2_S2_S2_fjLj256ELj1ELj4ELj1ELj16ENS_18Kernel_traits_baseILj256ES2_S2_S2_S2_fjLj128EEEEELb1ELb1ELb1EEEvNS_9FwdParamsE)
        /*0100*/ 	.short	0x0380
        /*0102*/ 	.short	0x00e8


	//----- nvinfo : EIATTR_SW_WAR
	.align		4
.L_630:
        /*0104*/ 	.byte	0x04, 0x36
        /*0106*/ 	.short	(.L_632 - .L_631)
.L_631:
        /*0108*/ 	.word	0x00000008
.L_632:


//--------------------- .nv.info._ZN10layer_norm31ln_parallel_residual_fwd_kernelINS_13Kernel_traitsI6__halfS2_S2_S2_fjLj256ELj1ELj4ELj1ELj16ENS_18Kernel_traits_baseILj256ES2_S2_S2_S2_fjLj128EEEEELb0ELb0ELb0EEEvNS_9FwdParamsE --------------------------
	.section	.nv.info._ZN10layer_norm31ln_parallel_residual_fwd_kernelINS_13Kernel_traitsI6__halfS2_S2_S2_fjLj256ELj1ELj4ELj1ELj16ENS_18Kernel_traits_baseILj256ES2_S2_S2_S2_fjLj128EEEEELb0ELb0ELb0EEEvNS_9FwdParamsE,"",@"SHT_CUDA_INFO"
	.sectionflags	@""
	.align	4


	//----- nvinfo : EIATTR_CUDA_API_VERSION
	.align		4
        /*0000*/ 	.byte	0x04, 0x37
        /*0002*/ 	.short	(.L_634 - .L_633)
.L_633:
        /*0004*/ 	.word	0x00000082


	//----- nvinfo : EIATTR_KPARAM_INFO
	.align		4
.L_634:
        /*0008*/ 	.byte	0x04, 0x17
        /*000a*/ 	.short	(.L_636 - .L_635)
.L_635:
        /*000c*/ 	.word	0x00000000
        /*0010*/ 	.short	0x0000
        /*0012*/ 	.short	0x0000
        /*0014*/ 	.byte	0x00, 0xf0, 0xa1, 0x03


	//----- nvinfo : EIATTR_SPARSE_MMA_MASK
	.align		4
.L_636:
        /*0018*/ 	.byte	0x03, 0x50
        /*001a*/ 	.short	0x0000


	//----- nvinfo : EIATTR_MAXREG_COUNT
	.align		4
        /*001c*/ 	.byte	0x03, 0x1b
        /*001e*/ 	.short	0x00ff


	//----- nvinfo : EIATTR_MERCURY_ISA_VERSION
	.align		4
        /*0020*/ 	.byte	0x03, 0x5f
        /*0022*/ 	.short	0x0101


	//----- nvinfo : EIATTR_COOP_GROUP_MASK_REGIDS
	.align		4
        /*0024*/ 	.byte	0x04, 0x29
        /*0026*/ 	.short	(.L_638 - .L_637)


	//   ....[0]....
.L_637:
        /*0028*/ 	.word	0xffffffff


	//   ....[1]....
        /*002c*/ 	.word	0xffffffff


	//   ....[2]....
        /*0030*/ 	.word	0xffffffff


	//   ....[3]....
        /*0034*/ 	.word	0xffffffff


	//   ....[4]....
        /*0038*/ 	.word	0xffffffff


	//   ....[5]....
        /*003c*/ 	.word	0xffffffff


	//   ....[6]....
        /*0040*/ 	.word	0xffffffff


	//   ....[7]....
        /*0044*/ 	.word	0xffffffff


	//   ....[8]....
        /*0048*/ 	.word	0xffffffff


	//   ....[9]....
        /*004c*/ 	.word	0xffffffff


	//   ....[10]....
        /*0050*/ 	.word	0x05000020


	//   ....[11]....
        /*0054*/ 	.word	0x05000020


	//   ....[12]....
        /*0058*/ 	.word	0x05000020


	//   ....[13]....
        /*005c*/ 	.word	0x05000020


	//   ....[14]....
        /*0060*/ 	.word	0x05000020


	//   ....[15]....
        /*0064*/ 	.word	0x05000020


	//   ....[16]....
        /*0068*/ 	.word	0x05000020


	//   ....[17]....
        /*006c*/ 	.word	0x05000020


	//   ....[18]....
        /*0070*/ 	.word	0x05000020


	//   ....[19]....
        /*0074*/ 	.word	0x05000020


	//----- nvinfo : EIATTR_COOP_GROUP_INSTR_OFFSETS
	.align		4
.L_638:
        /*0078*/ 	.byte	0x04, 0x28
        /*007a*/ 	.short	(.L_640 - .L_639)


	//   ....[0]....
.L_639:
        /*007c*/ 	.word	0x00000cc0


	//   ....[1]....
        /*0080*/ 	.word	0x00000cf0


	//   ....[2]....
        /*0084*/ 	.word	0x00000d10


	//   ....[3]....
        /*0088*/ 	.word	0x00000d30


	//   ....[4]....
        /*008c*/ 	.word	0x00000d50


	//   ....[5]....
        /*0090*/ 	.word	0x00000ea0


	//   ....[6]....
        /*0094*/ 	.word	0x00000ec0


	//   ....[7]....
        /*0098*/ 	.word	0x00000ee0


	//   ....[8]....
        /*009c*/ 	.word	0x00000f00


	//   ....[9]....
        /*00a0*/ 	.word	0x00000f20


	//   ....[10]....
        /*00a4*/ 	.word	0x000015c0


	//   ....[11]....
        /*00a8*/ 	.word	0x00001670


	//   ....[12]....
        /*00ac*/ 	.word	0x000016e0


	//   ....[13]....
        /*00b0*/ 	.word	0x00001750


	//   ....[14]....
        /*00b4*/ 	.word	0x000017c0


	//   ....[15]....
        /*00b8*/ 	.word	0x00001960


	//   ....[16]....
        /*00bc*/ 	.word	0x000019d0


	//   ....[17]....
        /*00c0*/ 	.word	0x00001a40


	//   ....[18]....
        /*00c4*/ 	.word	0x00001ab0


	//   ....[19]....
        /*00c8*/ 	.word	0x00001b20


	//----- nvinfo : EIATTR_VRC_CTA_INIT_COUNT
	.align		4
.L_640:
        /*00cc*/ 	.byte	0x02, 0x4a
	.zero		1
	.zero		1


	//----- nvinfo : EIATTR_EXIT_INSTR_OFFSETS
	.align		4
        /*00d0*/ 	.byte	0x04, 0x1c
        /*00d2*/ 	.short	(.L_642 - .L_641)


	//   ....[0]....
.L_641:
        /*00d4*/ 	.word	0x00000290


	//   ....[1]....
        /*00d8*/ 	.word	0x00001550


	//----- nvinfo : EIATTR_MAX_THREADS
	.align		4
.L_642:
        /*00dc*/ 	.byte	0x04, 0x05
        /*00de*/ 	.short	(.L_644 - .L_643)
.L_643:
        /*00e0*/ 	.word	0x00000080
        /*00e4*/ 	.word	0x00000001
        /*00e8*/ 	.word	0x00000001


	//----- nvinfo : EIATTR_CRS_STACK_SIZE
	.align		4
.L_644:
        /*00ec*/ 	.byte	0x04, 0x1e
        /*00ee*/ 	.short	(.L_646 - .L_645)
.L_645:
        /*00f0*/ 	.word	0x00000000


	//----- nvinfo : EIATTR_CBANK_PARAM_SIZE
	.align		4
.L_646:
        /*00f4*/ 	.byte	0x03, 0x19
        /*00f6*/ 	.short	0x00e8


	//----- nvinfo : EIATTR_PARAM_CBANK
	.align		4
        /*00f8*/ 	.byte	0x04, 0x0a
        /*00fa*/ 	.short	(.L_648 - .L_647)
	.align		4
.L_647:
        /*00fc*/ 	.word	index@(.nv.constant0._ZN10layer_norm31ln_parallel_residual_fwd_kernelINS_13Kernel_traitsI6__halfS2_S2_S2_fjLj256ELj1ELj4ELj1ELj16ENS_18Kernel_traits_baseILj256ES2_S2_S2_S2_fjLj128EEEEELb0ELb0ELb0EEEvNS_9FwdParamsE)
        /*0100*/ 	.short	0x0380
        /*0102*/ 	.short	0x00e8


	//----- nvinfo : EIATTR_SW_WAR
	.align		4
.L_648:
        /*0104*/ 	.byte	0x04, 0x36
        /*0106*/ 	.short	(.L_650 - .L_649)
.L_649:
        /*0108*/ 	.word	0x00000008
.L_650:


//--------------------- .nv.info._ZN10layer_norm31ln_parallel_residual_fwd_kernelINS_13Kernel_traitsI6__halfS2_S2_S2_fjLj256ELj1ELj4ELj1ELj16ENS_18Kernel_traits_baseILj256ES2_S2_S2_S2_fjLj128EEEEELb0ELb0ELb1EEEvNS_9FwdParamsE --------------------------
	.section	.nv.info._ZN10layer_norm31ln_parallel_residual_fwd_kernelINS_13Kernel_traitsI6__halfS2_S2_S2_fjLj256ELj1ELj4ELj1ELj16ENS_18Kernel_traits_baseILj256ES2_S2_S2_S2_fjLj128EEEEELb0ELb0ELb1EEEvNS_9FwdParamsE,"",@"SHT_CUDA_INFO"
	.sectionflags	@""
	.align	4


	//----- nvinfo : EIATTR_CUDA_API_VERSION
	.align		4
        /*0000*/ 	.byte	0x04, 0x37
        /*0002*/ 	.short	(.L_652 - .L_651)
.L_651:
        /*0004*/ 	.word	0x00000082


	//----- nvinfo : EIATTR_KPARAM_INFO
	.align		4
.L_652:
        /*0008*/ 	.byte	0x04, 0x17
        /*000a*/ 	.short	(.L_654 - .L_653)
.L_653:
        /*000c*/ 	.word	0x00000000
        /*0010*/ 	.short	0x0000
        /*0012*/ 	.short	0x0000
        /*0014*/ 	.byte	0x00, 0xf0, 0xa1, 0x03


	//----- nvinfo : EIATTR_SPARSE_MMA_MASK
	.align		4
.L_654:
        /*0018*/ 	.byte	0x03, 0x50
        /*001a*/ 	.short	0x0000


	//----- nvinfo : EIATTR_MAXREG_COUNT
	.align		4
        /*001c*/ 	.byte	0x03, 0x1b
        /*001e*/ 	.short	0x00ff


	//----- nvinfo : EIATTR_MERCURY_ISA_VERSION
	.align		4
        /*0020*/ 	.byte	0x03, 0x5f
        /*0022*/ 	.short	0x0101


	//----- nvinfo : EIATTR_COOP_GROUP_MASK_REGIDS
	.align		4
        /*0024*/ 	.byte	0x04, 0x29
        /*0026*/ 	.short	(.L_656 - .L_655)


	//   ....[0]....
.L_655:
        /*0028*/ 	.word	0xffffffff


	//   ....[1]....
        /*002c*/ 	.word	0xffffffff


	//   ....[2]....
        /*0030*/ 	.word	0xffffffff


	//   ....[3]....
        /*0034*/ 	.word	0xffffffff


	//   ....[4]....
        /*0038*/ 	.word	0xffffffff


	//   ....[5]....
        /*003c*/ 	.word	0xffffffff


	//   ....[6]....
        /*0040*/ 	.word	0xffffffff


	//   ....[7]....
        /*0044*/ 	.word	0xffffffff


	//   ....[8]....
        /*0048*/ 	.word	0xffffffff


	//   ....[9]....
        /*004c*/ 	.word	0xffffffff


	//   ....[10]....
        /*0050*/ 	.word	0x0500001a


	//   ....[11]....
        /*0054*/ 	.word	0x0500001a


	//   ....[12]....
        /*0058*/ 	.word	0x0500001a


	//   ....[13]....
        /*005c*/ 	.word	0x0500001a


	//   ....[14]....
        /*0060*/ 	.word	0x0500001a


	//   ....[15]....
        /*0064*/ 	.word	0x0500001a


	//   ....[16]....
        /*0068*/ 	.word	0x0500001a


	//   ....[17]....
        /*006c*/ 	.word	0x0500001a


	//   ....[18]....
        /*0070*/ 	.word	0x0500001a


	//   ....[19]....
        /*0074*/ 	.word	0x0500001a


	//----- nvinfo : EIATTR_COOP_GROUP_INSTR_OFFSETS
	.align		4
.L_656:
        /*0078*/ 	.byte	0x04, 0x28
        /*007a*/ 	.short	(.L_658 - .L_657)


	//   ....[0]....
.L_657:
        /*007c*/ 	.word	0x00000e00


	//   ....[1]....
        /*0080*/ 	.word	0x00000e20


	//   ....[2]....
        /*0084*/ 	.word	0x00000e40


	//   ....[3]....
        /*0088*/ 	.word	0x00000e60


	//   ....[4]....
        /*008c*/ 	.word	0x00000e90


	//   ....[5]....
        /*0090*/ 	.word	0x00000fc0


	//   ....[6]....
        /*0094*/ 	.word	0x00000fe0


	//   ....[7]....
        /*0098*/ 	.word	0x00001000


	//   ....[8]....
        /*009c*/ 	.word	0x00001020


	//   ....[9]....
        /*00a0*/ 	.word	0x00001040


	//   ....[10]....
        /*00a4*/ 	.word	0x000014b0


	//   ....[11]....
        /*00a8*/ 	.word	0x00001540


	//   ....[12]....
        /*00ac*/ 	.word	0x000015b0


	//   ....[13]....
        /*00b0*/ 	.word	0x00001630


	//   ....[14]....
        /*00b4*/ 	.word	0x000016c0


	//   ....[15]....
        /*00b8*/ 	.word	0x00001840


	//   ....[16]....
        /*00bc*/ 	.word	0x000018a0


	//   ....[17]....
        /*00c0*/ 	.word	0x00001910


	//   ....[18]....
        /*00c4*/ 	.word	0x00001980


	//   ....[19]....
        /*00c8*/ 	.word	0x000019f0


	//----- nvinfo : EIATTR_VRC_CTA_INIT_COUNT
	.align		4
.L_658:
        /*00cc*/ 	.byte	0x02, 0x4a
	.zero		1
	.zero		1


	//----- nvinfo : EIATTR_EXIT_INSTR_OFFSETS
	.align		4
        /*00d0*/ 	.byte	0x04, 0x1c
        /*00d2*/ 	.short	(.L_660 - .L_659)


	//   ....[0]....
.L_659:
        /*00d4*/ 	.word	0x000001f0


	//   ....[1]....
        /*00d8*/ 	.word	0x00001440


	//----- nvinfo : EIATTR_MAX_THREADS
	.align		4
.L_660:
        /*00dc*/ 	.byte	0x04, 0x05
        /*00de*/ 	.short	(.L_662 - .L_661)
.L_661:
        /*00e0*/ 	.word	0x00000080
        /*00e4*/ 	.word	0x00000001
        /*00e8*/ 	.word	0x00000001


	//----- nvinfo : EIATTR_CRS_STACK_SIZE
	.align		4
.L_662:
        /*00ec*/ 	.byte	0x04, 0x1e
        /*00ee*/ 	.short	(.L_664 - .L_663)
.L_663:
        /*00f0*/ 	.word	0x00000000


	//----- nvinfo : EIATTR_CBANK_PARAM_SIZE
	.align		4
.L_664:
        /*00f4*/ 	.byte	0x03, 0x19
        /*00f6*/ 	.short	0x00e8


	//----- nvinfo : EIATTR_PARAM_CBANK
	.align		4
        /*00f8*/ 	.byte	0x04, 0x0a
        /*00fa*/ 	.short	(.L_666 - .L_665)
	.align		4
.L_665:
        /*00fc*/ 	.word	index@(.nv.constant0._ZN10layer_norm31ln_parallel_residual_fwd_kernelINS_13Kernel_traitsI6__halfS2_S2_S2_fjLj256ELj1ELj4ELj1ELj16ENS_18Kernel_traits_baseILj256ES2_S2_S2_S2_fjLj128EEEEELb0ELb0ELb1EEEvNS_9FwdParamsE)
        /*0100*/ 	.short	0x0380
        /*0102*/ 	.short	0x00e8


	//----- nvinfo : EIATTR_SW_WAR
	.align		4
.L_666:
        /*0104*/ 	.byte	0x04, 0x36
        /*0106*/ 	.short	(.L_668 - .L_667)
.L_667:
        /*0108*/ 	.word	0x00000008
.L_668:


//--------------------- .nv.info._ZN10layer_norm31ln_parallel_residual_fwd_kernelINS_13Kernel_traitsI6__halfS2_S2_S2_fjLj256ELj1ELj4ELj1ELj16ENS_18Kernel_traits_baseILj256ES2_S2_S2_S2_fjLj128EEEEELb0ELb1ELb0EEEvNS_9FwdParamsE --------------------------
	.section	.nv.info._ZN10layer_norm31ln_parallel_residual_fwd_kernelINS_13Kernel_traitsI6__halfS2_S2_S2_fjLj256ELj1ELj4ELj1ELj16ENS_18Kernel_traits_baseILj256ES2_S2_S2_S2_fjLj128EEEEELb0ELb1ELb0EEEvNS_9FwdParamsE,"",@"SHT_CUDA_INFO"
	.sectionflags	@""
	.align	4


	//----- nvinfo : EIATTR_CUDA_API_VERSION
	.align		4
        /*0000*/ 	.byte	0x04, 0x37
        /*0002*/ 	.short	(.L_670 - .L_669)
.L_669:
        /*0004*/ 	.word	0x00000082


	//----- nvinfo : EIATTR_KPARAM_INFO
	.align		4
.L_670:
        /*0008*/ 	.byte	0x04, 0x17
        /*000a*/ 	.short	(.L_672 - .L_671)
.L_671:
        /*000c*/ 	.word	0x00000000
        /*0010*/ 	.short	0x0000
        /*0012*/ 	.short	0x0000
        /*0014*/ 	.byte	0x00, 0xf0, 0xa1, 0x03


	//----- nvinfo : EIATTR_SPARSE_MMA_MASK
	.align		4
.L_672:
        /*0018*/ 	.byte	0x03, 0x50
        /*001a*/ 	.short	0x0000


	//----- nvinfo : EIATTR_MAXREG_COUNT
	.align		4
        /*001c*/ 	.byte	0x03, 0x1b
        /*001e*/ 	.short	0x00ff


	//----- nvinfo : EIATTR_MERCURY_ISA_VERSION
	.align		4
        /*0020*/ 	.byte	0x03, 0x5f
        /*0022*/ 	.short	0x0101


	//----- nvinfo : EIATTR_COOP_GROUP_MASK_REGIDS
	.align		4
        /*0024*/ 	.byte	0x04, 0x29
        /*0026*/ 	.short	(.L_674 - .L_673)


	//   ....[0]....
.L_673:
        /*0028*/ 	.word	0xffffffff


	//   ....[1]....
        /*002c*/ 	.word	0xffffffff


	//   ....[2]....
        /*0030*/ 	.word	0xffffffff


	//   ....[3]....
        /*0034*/ 	.word	0xffffffff


	//   ....[4]....
        /*0038*/ 	.word	0xffffffff


	//   ....[5]....
        /*003c*/ 	.word	0xffffffff


	//   ....[6]....
        /*0040*/ 	.word	0xffffffff


	//   ....[7]....
        /*0044*/ 	.word	0xffffffff


	//   ....[8]....
        /*0048*/ 	.word	0xffffffff


	//   ....[9]....
        /*004c*/ 	.word	0xffffffff


	//   ....[10]....
        /*0050*/ 	.word	0x0500001d


	//   ....[11]....
        /*0054*/ 	.word	0x0500001d


	//   ....[12]....
        /*0058*/ 	.word	0x0500001d


	//   ....[13]....
        /*005c*/ 	.word	0x0500001d


	//   ....[14]....
        /*0060*/ 	.word	0x0500001d


	//   ....[15]....
        /*0064*/ 	.word	0x0500001d


	//   ....[16]....
        /*0068*/ 	.word	0x0500001d


	//   ....[17]....
        /*006c*/ 	.word	0x0500001d


	//   ....[18]....
        /*0070*/ 	.word	0x0500001d


	//   ....[19]....
        /*0074*/ 	.word	0x0500001d


	//----- nvinfo : EIATTR_COOP_GROUP_INSTR_OFFSETS
	.align		4
.L_674:
        /*0078*/ 	.byte	0x04, 0x28
        /*007a*/ 	.short	(.L_676 - .L_675)


	//   ....[0]....
.L_675:
        /*007c*/ 	.word	0x00000c10


	//   ....[1]....
        /*0080*/ 	.word	0x00000c30


	//   ....[2]....
        /*0084*/ 	.word	0x00000c60


	//   ....[3]....
        /*0088*/ 	.word	0x00000c80


	//   ....[4]....
        /*008c*/ 	.word	0x00000ca0


	//   ....[5]....
        /*0090*/ 	.word	0x00000df0


	//   ....[6]....
        /*0094*/ 	.word	0x00000e10


	//   ....[7]....
        /*0098*/ 	.word	0x00000e30


	//   ....[8]....
        /*009c*/ 	.word	0x00000e50


	//   ....[9]....
        /*00a0*/ 	.word	0x00000e70


	//   ....[10]....
        /*00a4*/ 	.word	0x00001320


	//   ....[11]....
        /*00a8*/ 	.word	0x000013c0


	//   ....[12]....
        /*00ac*/ 	.word	0x00001440


	//   ....[13]....
        /*00b0*/ 	.word	0x000014b0


	//   ....[14]....
        /*00b4*/ 	.word	0x00001520


	//   ....[15]....
        /*00b8*/ 	.word	0x000016d0


	//   ....[16]....
        /*00bc*/ 	.word	0x00001740


	//   ....[17]....
        /*00c0*/ 	.word	0x000017b0


	//   ....[18]....
        /*00c4*/ 	.word	0x00001820


	//   ....[19]....
        /*00c8*/ 	.word	0x00001890


	//----- nvinfo : EIATTR_VRC_CTA_INIT_COUNT
	.align		4
.L_676:
        /*00cc*/ 	.byte	0x02, 0x4a
	.zero		1
	.zero		1


	//----- nvinfo : EIATTR_EXIT_INSTR_OFFSETS
	.align		4
        /*00d0*/ 	.byte	0x04, 0x1c
        /*00d2*/ 	.short	(.L_678 - .L_677)


	//   ....[0]....
.L_677:
        /*00d4*/ 	.word	0x000001e0


	//   ....[1]....
        /*00d8*/ 	.word	0x000012b0


	//----- nvinfo : EIATTR_MAX_THREADS
	.align		4
.L_678:
        /*00dc*/ 	.byte	0x04, 0x05
        /*00de*/ 	.short	(.L_680 - .L_679)
.L_679:
        /*00e0*/ 	.word	0x00000080
        /*00e4*/ 	.word	0x00000001
        /*00e8*/ 	.word	0x00000001


	//----- nvinfo : EIATTR_CRS_STACK_SIZE
	.align		4
.L_680:
        /*00ec*/ 	.byte	0x04, 0x1e
        /*00ee*/ 	.short	(.L_682 - .L_681)
.L_681:
        /*00f0*/ 	.word	0x00000000


	//----- nvinfo : EIATTR_CBANK_PARAM_SIZE
	.align		4
.L_682:
        /*00f4*/ 	.byte	0x03, 0x19
        /*00f6*/ 	.short	0x00e8


	//----- nvinfo : EIATTR_PARAM_CBANK
	.align		4
        /*00f8*/ 	.byte	0x04, 0x0a
        /*00fa*/ 	.short	(.L_684 - .L_683)
	.align		4
.L_683:
        /*00fc*/ 	.word	index@(.nv.constant0._ZN10layer_norm31ln_parallel_residual_fwd_kernelINS_13Kernel_traitsI6__halfS2_S2_S2_fjLj256ELj1ELj4ELj1ELj16ENS_18Kernel_traits_baseILj256ES2_S2_S2_S2_fjLj128EEEEELb0ELb1ELb0EEEvNS_9FwdParamsE)
        /*0100*/ 	.short	0x0380
        /*0102*/ 	.short	0x00e8


	//----- nvinfo : EIATTR_SW_WAR
	.align		4
.L_684:
        /*0104*/ 	.byte	0x04, 0x36
        /*0106*/ 	.short	(.L_686 - .L_685)
.L_685:
        /*0108*/ 	.word	0x00000008
.L_686:


//--------------------- .nv.info._ZN10layer_norm31ln_parallel_residual_fwd_kernelINS_13Kernel_traitsI6__halfS2_S2_S2_fjLj256ELj1ELj4ELj1ELj16ENS_18Kernel_traits_baseILj256ES2_S2_S2_S2_fjLj128EEEEELb0ELb1ELb1EEEvNS_9FwdParamsE --------------------------
	.section	.nv.info._ZN10layer_norm31ln_parallel_residual_fwd_kernelINS_13Kernel_traitsI6__halfS2_S2_S2_fjLj256ELj1ELj4ELj1ELj16ENS_18Kernel_traits_baseILj256ES2_S2_S2_S2_fjLj128EEEEELb0ELb1ELb1EEEvNS_9FwdParamsE,"",@"SHT_CUDA_INFO"
	.sectionflags	@""
	.align	4


	//----- nvinfo : EIATTR_CUDA_API_VERSION
	.align		4
        /*0000*/ 	.byte	0x04, 0x37
        /*0002*/ 	.short	(.L_688 - .L_687)
.L_687:
        /*0004*/ 	.word	0x00000082


	//----- nvinfo : EIATTR_KPARAM_INFO
	.align		4
.L_688:
        /*0008*/ 	.byte	0x04, 0x17
        /*000a*/ 	.short	(.L_690 - .L_689)
.L_689:
        /*000c*/ 	.word	0x00000000
        /*0010*/ 	.short	0x0000
        /*0012*/ 	.short	0x0000
        /*0014*/ 	.byte	0x00, 0xf0, 0xa1, 0x03


	//----- nvinfo : EIATTR_SPARSE_MMA_MASK
	.align		4
.L_690:
        /*0018*/ 	.byte	0x03, 0x50
        /*001a*/ 	.short	0x0000


	//----- nvinfo : EIATTR_MAXREG_COUNT
	.align		4
        /*001c*/ 	.byte	0x03, 0x1b
        /*001e*/ 	.short	0x00ff


	//----- nvinfo : EIATTR_MERCURY_ISA_VERSION
	.align		4
        /*0020*/ 	.byte	0x03, 0x5f
        /*0022*/ 	.short	0x0101


	//----- nvinfo : EIATTR_COOP_GROUP_MASK_REGIDS
	.align		4
        /*0024*/ 	.byte	0x04, 0x29
        /*0026*/ 	.short	(.L_692 - .L_691)


	//   ....[0]....
.L_691:
        /*0028*/ 	.word	0xffffffff


	//   ....[1]....
        /*002c*/ 	.word	0xffffffff


	//   ....[2]....
        /*0030*/ 	.word	0xffffffff


	//   ....[3]....
        /*0034*/ 	.word	0xffffffff


	//   ....[4]....
        /*0038*/ 	.word	0xffffffff


	//   ....[5]....
        /*003c*/ 	.word	0xffffffff


	//   ....[6]....
        /*0040*/ 	.word	0xffffffff


	//   ....[7]....
        /*0044*/ 	.word	0xffffffff


	//   ....[8]....
        /*0048*/ 	.word	0xffffffff


	//   ....[9]....
        /*004c*/ 	.word	0xffffffff


	//   ....[10]....
        /*0050*/ 	.word	0x05000024


	//   ....[11]....
        /*0054*/ 	.word	0x05000024


	//   ....[12]....
        /*0058*/ 	.word	0x05000024


	//   ....[13]....
        /*005c*/ 	.word	0x05000024


	//   ....[14]....
        /*0060*/ 	.word	0x05000024


	//   ....[15]....
        /*0064*/ 	.word	0x05000024


	//   ....[16]....
        /*0068*/ 	.word	0x05000024


	//   ....[17]....
        /*006c*/ 	.word	0x05000024


	//   ....[18]....
        /*0070*/ 	.word	0x05000024


	//   ....[19]....
        /*0074*/ 	.word	0x05000024


	//----- nvinfo : EIATTR_COOP_GROUP_INSTR_OFFSETS
	.align		4
.L_692:
        /*0078*/ 	.byte	0x04, 0x28
        /*007a*/ 	.short	(.L_694 - .L_693)


	//   ....[0]....
.L_693:
        /*007c*/ 	.word	0x00000c30


	//   ....[1]....
        /*0080*/ 	.word	0x00000c50


	//   ....[2]....
        /*0084*/ 	.word	0x00000c70


	//   ....[3]....
        /*0088*/ 	.word	0x00000c90


	//   ....[4]....
        /*008c*/ 	.word	0x00000cc0


	//   ....[5]....
        /*0090*/ 	.word	0x00000df0


	//   ....[6]....
        /*0094*/ 	.word	0x00000e10


	//   ....[7]....
        /*0098*/ 	.word	0x00000e30


	//   ....[8]....
        /*009c*/ 	.word	0x00000e50


	//   ....[9]....
        /*00a0*/ 	.word	0x00000e70


	//   ....[10]....
        /*00a4*/ 	.word	0x000011f0


	//   ....[11]....
        /*00a8*/ 	.word	0x00001290


	//   ....[12]....
        /*00ac*/ 	.word	0x00001300


	//   ....[13]....
        /*00b0*/ 	.word	0x00001370


	//   ....[14]....
        /*00b4*/ 	.word	0x000013f0


	//   ....[15]....
        /*00b8*/ 	.word	0x00001580


	//   ....[16]....
        /*00bc*/ 	.word	0x000015f0


	//   ....[17]....
        /*00c0*/ 	.word	0x00001660


	//   ....[18]....
        /*00c4*/ 	.word	0x000016d0


	//   ....[19]....
        /*00c8*/ 	.word	0x00001740


	//----- nvinfo : EIATTR_VRC_CTA_INIT_COUNT
	.align		4
.L_694:
        /*00cc*/ 	.byte	0x02, 0x4a
	.zero		1
	.zero		1


	//----- nvinfo : EIATTR_EXIT_INSTR_OFFSETS
	.align		4
        /*00d0*/ 	.byte	0x04, 0x1c
        /*00d2*/ 	.short	(.L_696 - .L_695)


	//   ....[0]....
.L_695:
        /*00d4*/ 	.word	0x00000170


	//   ....[1]....
        /*00d8*/ 	.word	0x00001180


	//----- nvinfo : EIATTR_MAX_THREADS
	.align		4
.L_696:
        /*00dc*/ 	.byte	0x04, 0x05
        /*00de*/ 	.short	(.L_698 - .L_697)
.L_697:
        /*00e0*/ 	.word	0x00000080
        /*00e4*/ 	.word	0x00000001
        /*00e8*/ 	.word	0x00000001


	//----- nvinfo : EIATTR_CRS_STACK_SIZE
	.align		4
.L_698:
        /*00ec*/ 	.byte	0x04, 0x1e
        /*00ee*/ 	.short	(.L_700 - .L_699)
.L_699:
        /*00f0*/ 	.word	0x00000000


	//----- nvinfo : EIATTR_CBANK_PARAM_SIZE
	.align		4
.L_700:
        /*00f4*/ 	.byte	0x03, 0x19
        /*00f6*/ 	.short	0x00e8


	//----- nvinfo : EIATTR_PARAM_CBANK
	.align		4
        /*00f8*/ 	.byte	0x04, 0x0a
        /*00fa*/ 	.short	(.L_702 - .L_701)
	.align		4
.L_701:
        /*00fc*/ 	.word	index@(.nv.constant0._ZN10layer_norm31ln_parallel_residual_fwd_kernelINS_13Kernel_traitsI6__halfS2_S2_S2_fjLj256ELj1ELj4ELj1ELj16ENS_18Kernel_traits_baseILj256ES2_S2_S2_S2_fjLj128EEEEELb0ELb1ELb1EEEvNS_9FwdParamsE)
        /*0100*/ 	.short	0x0380
        /*0102*/ 	.short	0x00e8


	//----- nvinfo : EIATTR_SW_WAR
	.align		4
.L_702:
        /*0104*/ 	.byte	0x04, 0x36
        /*0106*/ 	.short	(.L_704 - .L_703)
.L_703:
        /*0108*/ 	.word	0x00000008
.L_704:


//--------------------- .nv.info._ZN10layer_norm31ln_parallel_residual_fwd_kernelINS_13Kernel_traitsI6__halfS2_S2_S2_fjLj256ELj1ELj4ELj1ELj16ENS_18Kernel_traits_baseILj256ES2_S2_S2_S2_fjLj128EEEEELb1ELb0ELb0EEEvNS_9FwdParamsE --------------------------
	.section	.nv.info._ZN10layer_norm31ln_parallel_residual_fwd_kernelINS_13Kernel_traitsI6__halfS2_S2_S2_fjLj256ELj1ELj4ELj1ELj16ENS_18Kernel_traits_baseILj256ES2_S2_S2_S2_fjLj128EEEEELb1ELb0ELb0EEEvNS_9FwdParamsE,"",@"SHT_CUDA_INFO"
	.sectionflags	@""
	.align	4


	//----- nvinfo : EIATTR_CUDA_API_VERSION
	.align		4
        /*0000*/ 	.byte	0x04, 0x37
        /*0002*/ 	.short	(.L_706 - .L_705)
.L_705:
        /*0004*/ 	.word	0x00000082


	//----- nvinfo : EIATTR_KPARAM_INFO
	.align		4
.L_706:
        /*0008*/ 	.byte	0x04, 0x17
        /*000a*/ 	.short	(.L_708 - .L_707)
.L_707:
        /*000c*/ 	.word	0x00000000
        /*0010*/ 	.short	0x0000
        /*0012*/ 	.short	0x0000
        /*0014*/ 	.byte	0x00, 0xf0, 0xa1, 0x03


	//----- nvinfo : EIATTR_SPARSE_MMA_MASK
	.align		4
.L_708:
        /*0018*/ 	.byte	0x03, 0x50
        /*001a*/ 	.short	0x0000


	//----- nvinfo : EIATTR_MAXREG_COUNT
	.align		4
        /*001c*/ 	.byte	0x03, 0x1b
        /*001e*/ 	.short	0x00ff


	//----- nvinfo : EIATTR_MERCURY_ISA_VERSION
	.align		4
        /*0020*/ 	.byte	0x03, 0x5f
        /*0022*/ 	.short	0x0101


	//----- nvinfo : EIATTR_COOP_GROUP_MASK_REGIDS
	.align		4
        /*0024*/ 	.byte	0x04, 0x29
        /*0026*/ 	.short	(.L_710 - .L_709)


	//   ....[0]....
.L_709:
        /*0028*/ 	.word	0xffffffff


	//   ....[1]....
        /*002c*/ 	.word	0xffffffff


	//   ....[2]....
        /*0030*/ 	.word	0xffffffff


	//   ....[3]....
        /*0034*/ 	.word	0xffffffff


	//   ....[4]....
        /*0038*/ 	.word	0xffffffff


	//   ....[5]....
        /*003c*/ 	.word	0xffffffff


	//   ....[6]....
        /*0040*/ 	.word	0xffffffff


	//   ....[7]....
        /*0044*/ 	.word	0xffffffff


	//   ....[8]....
        /*0048*/ 	.word	0xffffffff


	//   ....[9]....
        /*004c*/ 	.word	0xffffffff


	//   ....[10]....
        /*0050*/ 	.word	0x0500003b


	//   ....[11]....
        /*0054*/ 	.word	0x0500003b


	//   ....[12]....
        /*0058*/ 	.word	0x0500003b


	//   ....[13]....
        /*005c*/ 	.word	0x0500003b


	//   ....[14]....
        /*0060*/ 	.word	0x0500003b


	//   ....[15]....
        /*0064*/ 	.word	0x0500003b


	//   ....[16]....
        /*0068*/ 	.word	0x0500003b


	//   ....[17]....
        /*006c*/ 	.word	0x0500003b


	//   ....[18]....
        /*0070*/ 	.word	0x0500003b


	//   ....[19]....
        /*0074*/ 	.word	0x0500003b


	//----- nvinfo : EIATTR_COOP_GROUP_INSTR_OFFSETS
	.align		4
.L_710:
        /*0078*/ 	.byte	0x04, 0x28
        /*007a*/ 	.short	(.L_712 - .L_711)


	//   ....[0]....
.L_711:
        /*007c*/ 	.word	0x000063b0


	//   ....[1]....
        /*0080*/ 	.word	0x000063d0


	//   ....[2]....
        /*0084*/ 	.word	0x000063f0


	//   ....[3]....
        /*0088*/ 	.word	0x00006410


	//   ....[4]....
        /*008c*/ 	.word	0x00006440


	//   ....[5]....
        /*0090*/ 	.word	0x00006590


	//   ....[6]....
        /*0094*/ 	.word	0x000065b0


	//   ....[7]....
        /*0098*/ 	.word	0x000065d0


	//   ....[8]....
        /*009c*/ 	.word	0x000065f0


	//   ....[9]....
        /*00a0*/ 	.word	0x00006610


	//   ....[10]....
        /*00a4*/ 	.word	0x00006ce0


	//   ....[11]....
        /*00a8*/ 	.word	0x00006d80


	//   ....[12]....
        /*00ac*/ 	.word	0x00006df0


	//   ....[13]....
        /*00b0*/ 	.word	0x00006e60


	//   ....[14]....
        /*00b4*/ 	.word	0x00006ee0


	//   ....[15]....
        /*00b8*/ 	.word	0x00007080


	//   ....[16]....
        /*00bc*/ 	.word	0x000070f0


	//   ....[17]....
        /*00c0*/ 	.word	0x00007160


	//   ....[18]....
        /*00c4*/ 	.word	0x000071d0


	//   ....[19]....
        /*00c8*/ 	.word	0x00007240


	//----- nvinfo : EIATTR_VRC_CTA_INIT_COUNT
	.align		4
.L_712:
        /*00cc*/ 	.byte	0x02, 0x4a
	.zero		1
	.zero		1


	//----- nvinfo : EIATTR_EXIT_INSTR_OFFSETS
	.align		4
        /*00d0*/ 	.byte	0x04, 0x1c
        /*00d2*/ 	.short	(.L_714 - .L_713)


	//   ....[0]....
.L_713:
        /*00d4*/ 	.word	0x000004f0


	//   ....[1]....
        /*00d8*/ 	.word	0x00006c70


	//----- nvinfo : EIATTR_MAX_THREADS
	.align		4
.L_714:
        /*00dc*/ 	.byte	0x04, 0x05
        /*00de*/ 	.short	(.L_716 - .L_715)
.L_715:
        /*00e0*/ 	.word	0x00000080
        /*00e4*/ 	.word	0x00000001
        /*00e8*/ 	.word	0x00000001


	//----- nvinfo : EIATTR_CRS_STACK_SIZE
	.align		4
.L_716:
        /*00ec*/ 	.byte	0x04, 0x1e
        /*00ee*/ 	.short	(.L_718 - .L_717)
.L_717:
        /*00f0*/ 	.word	0x00000000


	//----- nvinfo : EIATTR_CBANK_PARAM_SIZE
	.align		4
.L_718:
        /*00f4*/ 	.byte	0x03, 0x19
        /*00f6*/ 	.short	0x00e8


	//----- nvinfo : EIATTR_PARAM_CBANK
	.align		4
        /*00f8*/ 	.byte	0x04, 0x0a
        /*00fa*/ 	.short	(.L_720 - .L_719)
	.align		4
.L_719:
        /*00fc*/ 	.word	index@(.nv.constant0._ZN10layer_norm31ln_parallel_residual_fwd_kernelINS_13Kernel_traitsI6__halfS2_S2_S2_fjLj256ELj1ELj4ELj1ELj16ENS_18Kernel_traits_baseILj256ES2_S2_S2_S2_fjLj128EEEEELb1ELb0ELb0EEEvNS_9FwdParamsE)
        /*0100*/ 	.short	0x0380
        /*0102*/ 	.short	0x00e8


	//----- nvinfo : EIATTR_SW_WAR
	.align		4
.L_720:
        /*0104*/ 	.byte	0x04, 0x36
        /*0106*/ 	.short	(.L_722 - .L_721)
.L_721:
        /*0108*/ 	.word	0x00000008
.L_722:


//--------------------- .nv.info._ZN10layer_norm31ln_parallel_residual_fwd_kernelINS_13Kernel_traitsI6__halfS2_S2_S2_fjLj256ELj1ELj4ELj1ELj16ENS_18Kernel_traits_baseILj256ES2_S2_S2_S2_fjLj128EEEEELb1ELb0ELb1EEEvNS_9FwdParamsE --------------------------
	.section	.nv.info._ZN10layer_norm31ln_parallel_residual_fwd_kernelINS_13Kernel_traitsI6__halfS2_S2_S2_fjLj256ELj1ELj4ELj1ELj16ENS_18Kernel_traits_baseILj256ES2_S2_S2_S2_fjLj128EEEEELb1ELb0ELb1EEEvNS_9FwdParamsE,"",@"SHT_CUDA_INFO"
	.sectionflags	@""
	.align	4


	//----- nvinfo : EIATTR_CUDA_API_VERSION
	.align		4
        /*0000*/ 	.byte	0x04, 0x37
        /*0002*/ 	.short	(.L_724 - .L_723)
.L_723:
        /*0004*/ 	.word	0x00000082


	//----- nvinfo : EIATTR_KPARAM_INFO
	.align		4
.L_724:
        /*0008*/ 	.byte	0x04, 0x17
        /*000a*/ 	.short	(.L_726 - .L_725)
.L_725:
        /*000c*/ 	.word	0x00000000
        /*0010*/ 	.short	0x0000
        /*0012*/ 	.short	0x0000
        /*0014*/ 	.byte	0x00, 0xf0, 0xa1, 0x03


	//----- nvinfo : EIATTR_SPARSE_MMA_MASK
	.align		4
.L_726:
        /*0018*/ 	.byte	0x03, 0x50
        /*001a*/ 	.short	0x0000


	//----- nvinfo : EIATTR_MAXREG_COUNT
	.align		4
        /*001c*/ 	.byte	0x03, 0x1b
        /*001e*/ 	.short	0x00ff


	//----- nvinfo : EIATTR_MERCURY_ISA_VERSION
	.align		4
        /*0020*/ 	.byte	0x03, 0x5f
        /*0022*/ 	.short	0x0101


	//----- nvinfo : EIATTR_COOP_GROUP_MASK_REGIDS
	.align		4
        /*0024*/ 	.byte	0x04, 0x29
        /*0026*/ 	.short	(.L_728 - .L_727)


	//   ....[0]....
.L_727:
        /*0028*/ 	.word	0xffffffff


	//   ....[1]....
        /*002c*/ 	.word	0xffffffff


	//   ....[2]....
        /*0030*/ 	.word	0xffffffff


	//   ....[3]....
        /*0034*/ 	.word	0xffffffff


	//   ....[4]....
        /*0038*/ 	.word	0xffffffff


	//   ....[5]....
        /*003c*/ 	.word	0xffffffff


	//   ....[6]....
        /*0040*/ 	.word	0xffffffff


	//   ....[7]....
        /*0044*/ 	.word	0xffffffff


	//   ....[8]....
        /*0048*/ 	.word	0xffffffff


	//   ....[9]....
        /*004c*/ 	.word	0xffffffff


	//   ....[10]....
        /*0050*/ 	.word	0x05000038


	//   ....[11]....
        /*0054*/ 	.word	0x05000038


	//   ....[12]....
        /*0058*/ 	.word	0x05000038


	//   ....[13]....
        /*005c*/ 	.word	0x05000038


	//   ....[14]....
        /*0060*/ 	.word	0x05000038


	//   ....[15]....
        /*0064*/ 	.word	0x05000038


	//   ....[16]....
        /*0068*/ 	.word	0x05000038


	//   ....[17]....
        /*006c*/ 	.word	0x05000038


	//   ....[18]....
        /*0070*/ 	.word	0x05000038


	//   ....[19]....
        /*0074*/ 	.word	0x05000038


	//----- nvinfo : EIATTR_COOP_GROUP_INSTR_OFFSETS
	.align		4
.L_728:
        /*0078*/ 	.byte	0x04, 0x28
        /*007a*/ 	.short	(.L_730 - .L_729)


	//   ....[0]....
.L_729:
        /*007c*/ 	.word	0x000065b0


	//   ....[1]....
        /*0080*/ 	.word	0x000065d0


	//   ....[2]....
        /*0084*/ 	.word	0x000065f0


	//   ....[3]....
        /*0088*/ 	.word	0x00006610


	//   ....[4]....
        /*008c*/ 	.word	0x00006640


	//   ....[5]....
        /*0090*/ 	.word	0x00006770


	//   ....[6]....
        /*0094*/ 	.word	0x00006790


	//   ....[7]....
        /*0098*/ 	.word	0x000067b0


	//   ....[8]....
        /*009c*/ 	.word	0x000067d0


	//   ....[9]....
        /*00a0*/ 	.word	0x000067f0


	//   ....[10]....
        /*00a4*/ 	.word	0x00006c90


	//   ....[11]....
        /*00a8*/ 	.word	0x00006d30


	//   ....[12]....
        /*00ac*/ 	.word	0x00006da0


	//   ....[13]....
        /*00b0*/ 	.word	0x00006e10


	//   ....[14]....
        /*00b4*/ 	.word	0x00006e90


	//   ....[15]....
        /*00b8*/ 	.word	0x00007010


	//   ....[16]....
        /*00bc*/ 	.word	0x00007080


	//   ....[17]....
        /*00c0*/ 	.word	0x000070f0


	//   ....[18]....
        /*00c4*/ 	.word	0x00007160


	//   ....[19]....
        /*00c8*/ 	.word	0x000071d0


	//----- nvinfo : EIATTR_VRC_CTA_INIT_COUNT
	.align		4
.L_730:
        /*00cc*/ 	.byte	0x02, 0x4a
	.zero		1
	.zero		1


	//----- nvinfo : EIATTR_EXIT_INSTR_OFFSETS
	.align		4
        /*00d0*/ 	.byte	0x04, 0x1c
        /*00d2*/ 	.short	(.L_732 - .L_731)


	//   ....[0]....
.L_731:
        /*00d4*/ 	.word	0x00000270


	//   ....[1]....
        /*00d8*/ 	.word	0x00006c20


	//----- nvinfo : EIATTR_MAX_THREADS
	.align		4
.L_732:
        /*00dc*/ 	.byte	0x04, 0x05
        /*00de*/ 	.short	(.L_734 - .L_733)
.L_733:
        /*00e0*/ 	.word	0x00000080
        /*00e4*/ 	.word	0x00000001
        /*00e8*/ 	.word	0x00000001


	//----- nvinfo : EIATTR_CRS_STACK_SIZE
	.align		4
.L_734:
        /*00ec*/ 	.byte	0x04, 0x1e
        /*00ee*/ 	.short	(.L_736 - .L_735)
.L_735:
        /*00f0*/ 	.word	0x00000000


	//----- nvinfo : EIATTR_CBANK_PARAM_SIZE
	.align		4
.L_736:
        /*00f4*/ 	.byte	0x03, 0x19
        /*00f6*/ 	.short	0x00e8


	//----- nvinfo : EIATTR_PARAM_CBANK
	.align		4
        /*00f8*/ 	.byte	0x04, 0x0a
        /*00fa*/ 	.short	(.L_738 - .L_737)
	.align		4
.L_737:
        /*00fc*/ 	.word	index@(.nv.constant0._ZN10layer_norm31ln_parallel_residual_fwd_kernelINS_13Kernel_traitsI6__halfS2_S2_S2_fjLj256ELj1ELj4ELj1ELj16ENS_18Kernel_traits_baseILj256ES2_S2_S2_S2_fjLj128EEEEELb1ELb0ELb1EEEvNS_9FwdParamsE)
        /*0100*/ 	.short	0x0380
        /*0102*/ 	.short	0x00e8


	//----- nvinfo : EIATTR_SW_WAR
	.align		4
.L_738:
        /*0104*/ 	.byte	0x04, 0x36
        /*0106*/ 	.short	(.L_740 - .L_739)
.L_739:
        /*0108*/ 	.word	0x00000008
.L_740:


//--------------------- .nv.info._ZN10layer_norm31ln_parallel_residual_fwd_kernelINS_13Kernel_traitsI6__halfS2_S2_S2_fjLj256ELj1ELj4ELj1ELj16ENS_18Kernel_traits_baseILj256ES2_S2_S2_S2_fjLj128EEEEELb1ELb1ELb0EEEvNS_9FwdParamsE --------------------------
	.section	.nv.info._ZN10layer_norm31ln_parallel_residual_fwd_kernelINS_13Kernel_traitsI6__halfS2_S2_S2_fjLj256ELj1ELj4ELj1ELj16ENS_18Kernel_traits_baseILj256ES2_S2_S2_S2_fjLj128EEEEELb1ELb1ELb0EEEvNS_9FwdParamsE,"",@"SHT_CUDA_INFO"
	.sectionflags	@""
	.align	4


	//----- nvinfo : EIATTR_CUDA_API_VERSION
	.align		4
        /*0000*/ 	.byte	0x04, 0x37
        /*0002*/ 	.short	(.L_742 - .L_741)
.L_741:
        /*0004*/ 	.word	0x00000082


	//----- nvinfo : EIATTR_KPARAM_INFO
	.align		4
.L_742:
        /*0008*/ 	.byte	0x04, 0x17
        /*000a*/ 	.short	(.L_744 - .L_743)
.L_743:
        /*000c*/ 	.word	0x00000000
        /*0010*/ 	.short	0x0000
        /*0012*/ 	.short	0x0000
        /*0014*/ 	.byte	0x00, 0xf0, 0xa1, 0x03


	//----- nvinfo : EIATTR_SPARSE_MMA_MASK
	.align		4
.L_744:
        /*0018*/ 	.byte	0x03, 0x50
        /*001a*/ 	.short	0x0000


	//----- nvinfo : EIATTR_MAXREG_COUNT
	.align		4
        /*001c*/ 	.byte	0x03, 0x1b
        /*001e*/ 	.short	0x00ff


	//----- nvinfo : EIATTR_MERCURY_ISA_VERSION
	.align		4
        /*0020*/ 	.byte	0x03, 0x5f
        /*0022*/ 	.short	0x0101


	//----- nvinfo : EIATTR_COOP_GROUP_MASK_REGIDS
	.align		4
        /*0024*/ 	.byte	0x04, 0x29
        /*0026*/ 	.short	(.L_746 - .L_745)


	//   ....[0]....
.L_745:
        /*0028*/ 	.word	0xffffffff


	//   ....[1]....
        /*002c*/ 	.word	0xffffffff


	//   ....[2]....
        /*0030*/ 	.word	0xffffffff


	//   ....[3]....
        /*0034*/ 	.word	0xffffffff


	//   ....[4]....
        /*0038*/ 	.word	0xffffffff


	//   ....[5]....
        /*003c*/ 	.word	0xffffffff


	//   ....[6]....
        /*0040*/ 	.word	0xffffffff


	//   ....[7]....
        /*0044*/ 	.word	0xffffffff


	//   ....[8]....
        /*0048*/ 	.word	0xffffffff


	//   ....[9]....
        /*004c*/ 	.word	0xffffffff


	//   ....[10]....
        /*0050*/ 	.word	0x05000036


	//   ....[11]....
        /*0054*/ 	.word	0x05000036


	//   ....[12]....
        /*0058*/ 	.word	0x05000036


	//   ....[13]....
        /*005c*/ 	.word	0x05000036


	//   ....[14]....
        /*0060*/ 	.word	0x05000036


	//   ....[15]....
        /*0064*/ 	.word	0x05000036


	//   ....[16]....
        /*0068*/ 	.word	0x05000036


	//   ....[17]....
        /*006c*/ 	.word	0x05000036


	//   ....[18]....
        /*0070*/ 	.word	0x05000036


	//   ....[19]....
        /*0074*/ 	.word	0x05000036


	//----- nvinfo : EIATTR_COOP_GROUP_INSTR_OFFSETS
	.align		4
.L_746:
        /*0078*/ 	.byte	0x04, 0x28
        /*007a*/ 	.short	(.L_748 - .L_747)


	//   ....[0]....
.L_747:
        /*007c*/ 	.word	0x000061b0


	//   ....[1]....
        /*0080*/ 	.word	0x000061d0


	//   ....[2]....
        /*0084*/ 	.word	0x000061f0


	//   ....[3]....
        /*0088*/ 	.word	0x00006210


	//   ....[4]....
        /*008c*/ 	.word	0x00006240


	//   ....[5]....
        /*0090*/ 	.word	0x00006390


	//   ....[6]....
        /*0094*/ 	.word	0x000063b0


	//   ....[7]....
        /*0098*/ 	.word	0x000063d0


	//   ....[8]....
        /*009c*/ 	.word	0x000063f0


	//   ....[9]....
        /*00a0*/ 	.word	0x00006410


	//   ....[10]....
        /*00a4*/ 	.word	0x000068e0


	//   ....[11]....
        /*00a8*/ 	.word	0x00006980


	//   ....[12]....
        /*00ac*/ 	.word	0x000069f0


	//   ....[13]....
        /*00b0*/ 	.word	0x00006a60


	//   ....[14]....
        /*00b4*/ 	.word	0x00006ae0


	//   ....[15]....
        /*00b8*/ 	.word	0x00006c80


	//   ....[16]....
        /*00bc*/ 	.word	0x00006cf0


	//   ....[17]....
        /*00c0*/ 	.word	0x00006d60


	//   ....[18]....
        /*00c4*/ 	.word	0x00006dd0


	//   ....[19]....
        /*00c8*/ 	.word	0x00006e40


	//----- nvinfo : EIATTR_VRC_CTA_INIT_COUNT
	.align		4
.L_748:
        /*00cc*/ 	.byte	0x02, 0x4a
	.zero		1
	.zero		1


	//----- nvinfo : EIATTR_EXIT_INSTR_OFFSETS
	.align		4
        /*00d0*/ 	.byte	0x04, 0x1c
        /*00d2*/ 	.short	(.L_750 - .L_749)


	//   ....[0]....
.L_749:
        /*00d4*/ 	.word	0x00000420


	//   ....[1]....
        /*00d8*/ 	.word	0x00006870


	//----- nvinfo : EIATTR_MAX_THREADS
	.align		4
.L_750:
        /*00dc*/ 	.byte	0x04, 0x05
        /*00de*/ 	.short	(.L_752 - .L_751)
.L_751:
        /*00e0*/ 	.word	0x00000080
        /*00e4*/ 	.word	0x00000001
        /*00e8*/ 	.word	0x00000001


	//----- nvinfo : EIATTR_CRS_STACK_SIZE
	.align		4
.L_752:
        /*00ec*/ 	.byte	0x04, 0x1e
        /*00ee*/ 	.short	(.L_754 - .L_753)
.L_753:
        /*00f0*/ 	.word	0x00000000


	//----- nvinfo : EIATTR_CBANK_PARAM_SIZE
	.align		4
.L_754:
        /*00f4*/ 	.byte	0x03, 0x19
        /*00f6*/ 	.short	0x00e8


	//----- nvinfo : EIATTR_PARAM_CBANK
	.align		4
        /*00f8*/ 	.byte	0x04, 0x0a
        /*00fa*/ 	.short	(.L_756 - .L_755)
	.align		4
.L_755:
        /*00fc*/ 	.word	index@(.nv.constant0._ZN10layer_norm31ln_parallel_residual_fwd_kernelINS_13Kernel_traitsI6__halfS2_S2_S2_fjLj256ELj1ELj4ELj1ELj16ENS_18Kernel_traits_baseILj256ES2_S2_S2_S2_fjLj128EEEEELb1ELb1ELb0EEEvNS_9FwdParamsE)
        /*0100*/ 	.short	0x0380
        /*0102*/ 	.short	0x00e8


	//----- nvinfo : EIATTR_SW_WAR
	.align		4
.L_756:
        /*0104*/ 	.byte	0x04, 0x36
        /*0106*/ 	.short	(.L_758 - .L_757)
.L_757:
        /*0108*/ 	.word	0x00000008
.L_758:


//--------------------- .nv.info._ZN10layer_norm31ln_parallel_residual_fwd_kernelINS_13Kernel_traitsI6__halfS2_S2_S2_fjLj256ELj1ELj4ELj1ELj16ENS_18Kernel_traits_baseILj256ES2_S2_S2_S2_fjLj128EEEEELb1ELb1ELb1EEEvNS_9FwdParamsE --------------------------
	.section	.nv.info._ZN10layer_norm31ln_parallel_residual_fwd_kernelINS_13Kernel_traitsI6__halfS2_S2_S2_fjLj256ELj1ELj4ELj1ELj16ENS_18Kernel_traits_baseILj256ES2_S2_S2_S2_fjLj128EEEEELb1ELb1ELb1EEEvNS_9FwdParamsE,"",@"SHT_CUDA_INFO"
	.sectionflags	@""
	.align	4


	//----- nvinfo : EIATTR_CUDA_API_VERSION
	.align		4
        /*0000*/ 	.byte	0x04, 0x37
        /*0002*/ 	.short	(.L_760 - .L_759)
.L_759:
        /*0004*/ 	.word	0x00000082


	//----- nvinfo : EIATTR_KPARAM_INFO
	.align		4
.L_760:
        /*0008*/ 	.byte	0x04, 0x17
        /*000a*/ 	.short	(.L_762 - .L_761)
.L_761:
        /*000c*/ 	.word	0x00000000
        /*0010*/ 	.short	0x0000
        /*0012*/ 	.short	0x0000
        /*0014*/ 	.byte	0x00, 0xf0, 0xa1, 0x03


	//----- nvinfo : EIATTR_SPARSE_MMA_MASK
	.align		4
.L_762:
        /*0018*/ 	.byte	0x03, 0x50
        /*001a*/ 	.short	0x0000


	//----- nvinfo : EIATTR_MAXREG_COUNT
	.align		4
        /*001c*/ 	.byte	0x03, 0x1b
        /*001e*/ 	.short	0x00ff


	//----- nvinfo : EIATTR_MERCURY_ISA_VERSION
	.align		4
        /*0020*/ 	.byte	0x03, 0x5f
        /*0022*/ 	.short	0x0101


	//----- nvinfo : EIATTR_COOP_GROUP_MASK_REGIDS
	.align		4
        /*0024*/ 	.byte	0x04, 0x29
        /*0026*/ 	.short	(.L_764 - .L_763)


	//   ....[0]....
.L_763:
        /*0028*/ 	.word	0xffffffff


	//   ....[1]....
        /*002c*/ 	.word	0xffffffff


	//   ....[2]....
        /*0030*/ 	.word	0xffffffff


	//   ....[3]....
        /*0034*/ 	.word	0xffffffff


	//   ....[4]....
        /*0038*/ 	.word	0xffffffff


	//   ....[5]....
        /*003c*/ 	.word	0xffffffff


	//   ....[6]....
        /*0040*/ 	.word	0xffffffff


	//   ....[7]....
        /*0044*/ 	.word	0xffffffff


	//   ....[8]....
        /*0048*/ 	.word	0xffffffff


	//   ....[9]....
        /*004c*/ 	.word	0xffffffff


	//   ....[10]....
        /*0050*/ 	.word	0x0500003d


	//   ....[11]....
        /*0054*/ 	.word	0x0500003d


	//   ....[12]....
        /*0058*/ 	.word	0x0500003d


	//   ....[13]....
        /*005c*/ 	.word	0x0500003d


	//   ....[14]....
        /*0060*/ 	.word	0x0500003d


	//   ....[15]....
        /*0064*/ 	.word	0x0500003d


	//   ....[16]....
        /*0068*/ 	.word	0x0500003d


	//   ....[17]....
        /*006c*/ 	.word	0x0500003d


	//   ....[18]....
        /*0070*/ 	.word	0x0500003d


	//   ....[19]....
        /*0074*/ 	.word	0x0500003d


	//----- nvinfo : EIATTR_COOP_GROUP_INSTR_OFFSETS
	.align		4
.L_764:
        /*0078*/ 	.byte	0x04, 0x28
        /*007a*/ 	.short	(.L_766 - .L_765)


	//   ....[0]....
.L_765:
        /*007c*/ 	.word	0x00006240


	//   ....[1]....
        /*0080*/ 	.word	0x00006260


	//   ....[2]....
        /*0084*/ 	.word	0x00006290


	//   ....[3]....
        /*0088*/ 	.word	0x000062b0


	//   ....[4]....
        /*008c*/ 	.word	0x000062d0


	//   ....[5]....
        /*0090*/ 	.word	0x00006400


	//   ....[6]....
        /*0094*/ 	.word	0x00006420


	//   ....[7]....
        /*0098*/ 	.word	0x00006440


	//   ....[8]....
        /*009c*/ 	.word	0x00006460


	//   ....[9]....
        /*00a0*/ 	.word	0x00006480


	//   ....[10]....
        /*00a4*/ 	.word	0x00006820


	//   ....[11]....
        /*00a8*/ 	.word	0x000068c0


	//   ....[12]....
        /*00ac*/ 	.word	0x00006940


	//   ....[13]....
        /*00b0*/ 	.word	0x000069b0


	//   ....[14]....
        /*00b4*/ 	.word	0x00006a20


	//   ....[15]....
        /*00b8*/ 	.word	0x00006ba0


	//   ....[16]....
        /*00bc*/ 	.word	0x00006c10


	//   ....[17]....
        /*00c0*/ 	.word	0x00006c80


	//   ....[18]....
        /*00c4*/ 	.word	0x00006cf0


	//   ....[19]....
        /*00c8*/ 	.word	0x00006d60


	//----- nvinfo : EIATTR_VRC_CTA_INIT_COUNT
	.align		4
.L_766:
        /*00cc*/ 	.byte	0x02, 0x4a
	.zero		1
	.zero		1


	//----- nvinfo : EIATTR_EXIT_INSTR_OFFSETS
	.align		4
        /*00d0*/ 	.byte	0x04, 0x1c
        /*00d2*/ 	.short	(.L_768 - .L_767)


	//   ....[0]....
.L_767:
        /*00d4*/ 	.word	0x000001f0


	//   ....[1]....
        /*00d8*/ 	.word	0x000067b0


	//----- nvinfo : EIATTR_MAX_THREADS
	.align		4
.L_768:
        /*00dc*/ 	.byte	0x04, 0x05
        /*00de*/ 	.short	(.L_770 - .L_769)
.L_769:
        /*00e0*/ 	.word	0x00000080
        /*00e4*/ 	.word	0x00000001
        /*00e8*/ 	.word	0x00000001


	//----- nvinfo : EIATTR_CRS_STACK_SIZE
	.align		4
.L_770:
        /*00ec*/ 	.byte	0x04, 0x1e
        /*00ee*/ 	.short	(.L_772 - .L_771)
.L_771:
        /*00f0*/ 	.word	0x00000000


	//----- nvinfo : EIATTR_CBANK_PARAM_SIZE
	.align		4
.L_772:
        /*00f4*/ 	.byte	0x03, 0x19
        /*00f6*/ 	.short	0x00e8


	//----- nvinfo : EIATTR_PARAM_CBANK
	.align		4
        /*00f8*/ 	.byte	0x04, 0x0a
        /*00fa*/ 	.short	(.L_774 - .L_773)
	.align		4
.L_773:
        /*00fc*/ 	.word	index@(.nv.constant0._ZN10layer_norm31ln_parallel_residual_fwd_kernelINS_13Kernel_traitsI6__halfS2_S2_S2_fjLj256ELj1ELj4ELj1ELj16ENS_18Kernel_traits_baseILj256ES2_S2_S2_S2_fjLj128EEEEELb1ELb1ELb1EEEvNS_9FwdParamsE)
        /*0100*/ 	.short	0x0380
        /*0102*/ 	.short	0x00e8


	//----- nvinfo : EIATTR_SW_WAR
	.align		4
.L_774:
        /*0104*/ 	.byte	0x04, 0x36
        /*0106*/ 	.short	(.L_776 - .L_775)
.L_775:
        /*0108*/ 	.word	0x00000008
.L_776:


//--------------------- .nv.info._ZN10layer_norm31ln_parallel_residual_fwd_kernelINS_13Kernel_traitsIf13__nv_bfloat16S2_S2_fjLj256ELj1ELj4ELj1ELj16ENS_18Kernel_traits_baseILj256EfS2_S2_S2_fjLj128EEEEELb0ELb0ELb0EEEvNS_9FwdParamsE --------------------------
	.section	.nv.info._ZN10layer_norm31ln_parallel_residual_fwd_kernelINS_13Kernel_traitsIf13__nv_bfloat16S2_S2_fjLj256ELj1ELj4ELj1ELj16ENS_18Kernel_traits_baseILj256EfS2_S2_S2_fjLj128EEEEELb0ELb0ELb0EEEvNS_9FwdParamsE,"",@"SHT_CUDA_INFO"
	.sectionflags	@""
	.align	4


	//----- nvinfo : EIATTR_CUDA_API_VERSION
	.align		4
        /*0000*/ 	.byte	0x04, 0x37
        /*0002*/ 	.short	(.L_778 - .L_777)
.L_777:
        /*0004*/ 	.word	0x00000082


	//----- nvinfo : EIATTR_KPARAM_INFO
	.align		4
.L_778:
        /*0008*/ 	.byte	0x04, 0x17
        /*000a*/ 	.short	(.L_780 - .L_779)
.L_779:
        /*000c*/ 	.word	0x00000000
        /*0010*/ 	.short	0x0000
        /*0012*/ 	.short	0x0000
        /*0014*/ 	.byte	0x00, 0xf0, 0xa1, 0x03


	//----- nvinfo : EIATTR_SPARSE_MMA_MASK
	.align		4
.L_780:
        /*0018*/ 	.byte	0x03, 0x50
        /*001a*/ 	.short	0x0000


	//----- nvinfo : EIATTR_MAXREG_COUNT
	.align		4
        /*001c*/ 	.byte	0x03, 0x1b
        /*001e*/ 	.short	0x00ff


	//----- nvinfo : EIATTR_MERCURY_ISA_VERSION
	.align		4
        /*0020*/ 	.byte	0x03, 0x5f
        /*0022*/ 	.short	0x0101


	//----- nvinfo : EIATTR_COOP_GROUP_MASK_REGIDS
	.align		4
        /*0024*/ 	.byte	0x04, 0x29
        /*0026*/ 	.short	(.L_782 - .L_781)


	//   ....[0]....
.L_781:
        /*0028*/ 	.word	0xffffffff


	//   ....[1]....
        /*002c*/ 	.word	0xffffffff


	//   ....[2]....
        /*0030*/ 	.word	0xffffffff


	//   ....[3]....
        /*0034*/ 	.word	0xffffffff


	//   ....[4]....
        /*0038*/ 	.word	0xffffffff


	//   ....[5]....
        /*003c*/ 	.word	0xffffffff


	//   ....[6]....
        /*0040*/ 	.word	0xffffffff


	//   ....[7]....
        /*0044*/ 	.word	0xffffffff


	//   ....[8]....
        /*0048*/ 	.word	0xffffffff


	//   ....[9]....
        /*004c*/ 	.word	0xffffffff


	//   ....[10]....
        /*0050*/ 	.word	0x05000032


	//   ....[11]....
        /*0054*/ 	.word	0x05000032


	//   ....[12]....
        /*0058*/ 	.word	0x05000032


	//   ....[13]....
        /*005c*/ 	.word	0x05000032


	//   ....[14]....
        /*0060*/ 	.word	0x05000032


	//   ....[15]....
        /*0064*/ 	.word	0x05000032


	//   ....[16]....
        /*0068*/ 	.word	0x05000032


	//   ....[17]....
        /*006c*/ 	.word	0x05000032


	//   ....[18]....
        /*0070*/ 	.word	0x05000032


	//   ....[19]....
        /*0074*/ 	.word	0x05000032


	//----- nvinfo : EIATTR_COOP_GROUP_INSTR_OFFSETS
	.align		4
.L_782:
        /*0078*/ 	.byte	0x04, 0x28
        /*007a*/ 	.short	(.L_784 - .L_783)


	//   ....[0]....
.L_783:
        /*007c*/ 	.word	0x00000f20


	//   ....[1]....
        /*0080*/ 	.word	0x00000f40


	//   ....[2]....
        /*0084*/ 	.word	0x00000f60


	//   ....[3]....
        /*0088*/ 	.word	0x00000f80


	//   ....[4]....
        /*008c*/ 	.word	0x00000fb0


	//   ....[5]....
        /*0090*/ 	.word	0x00001100


	//   ....[6]....
        /*0094*/ 	.word	0x00001120


	//   ....[7]....
        /*0098*/ 	.word	0x00001140


	//   ....[8]....
        /*009c*/ 	.word	0x00001160


	//   ....[9]....
        /*00a0*/ 	.word	0x00001180


	//   ....[10]....
        /*00a4*/ 	.word	0x00001620


	//   ....[11]....
        /*00a8*/ 	.word	0x000016c0


	//   ....[12]....
        /*00ac*/ 	.word	0x00001730


	//   ....[13]....
        /*00b0*/ 	.word	0x000017a0


	//   ....[14]....
        /*00b4*/ 	.word	0x00001820


	//   ....[15]....
        /*00b8*/ 	.word	0x000019d0


	//   ....[16]....
        /*00bc*/ 	.word	0x00001a40


	//   ....[17]....
        /*00c0*/ 	.word	0x00001ab0


	//   ....[18]....
        /*00c4*/ 	.word	0x00001b20


	//   ....[19]....
        /*00c8*/ 	.word	0x00001b90


	//----- nvinfo : EIATTR_VRC_CTA_INIT_COUNT
	.align		4
.L_784:
        /*00cc*/ 	.byte	0x02, 0x4a
	.zero		1
	.zero		1


	//----- nvinfo : EIATTR_EXIT_INSTR_OFFSETS
	.align		4
        /*00d0*/ 	.byte	0x04, 0x1c
        /*00d2*/ 	.short	(.L_786 - .L_785)


	//   ....[0]....
.L_785:
        /*00d4*/ 	.word	0x00000310


	//   ....[1]....
        /*00d8*/ 	.word	0x000015b0


	//----- nvinfo : EIATTR_MAX_THREADS
	.align		4
.L_786:
        /*00dc*/ 	.byte	0x04, 0x05
        /*00de*/ 	.short	(.L_788 - .L_787)
.L_787:
        /*00e0*/ 	.word	0x00000080
        /*00e4*/ 	.word	0x00000001
        /*00e8*/ 	.word	0x00000001


	//----- nvinfo : EIATTR_CRS_STACK_SIZE
	.align		4
.L_788:
        /*00ec*/ 	.byte	0x04, 0x1e
        /*00ee*/ 	.short	(.L_790 - .L_789)
.L_789:
        /*00f0*/ 	.word	0x00000000


	//----- nvinfo : EIATTR_CBANK_PARAM_SIZE
	.align		4
.L_790:
        /*00f4*/ 	.byte	0x03, 0x19
        /*00f6*/ 	.short	0x00e8


	//----- nvinfo : EIATTR_PARAM_CBANK
	.align		4
        /*00f8*/ 	.byte	0x04, 0x0a
        /*00fa*/ 	.short	(.L_792 - .L_791)
	.align		4
.L_791:
        /*00fc*/ 	.word	index@(.nv.constant0._ZN10layer_norm31ln_parallel_residual_fwd_kernelINS_13Kernel_traitsIf13__nv_bfloat16S2_S2_fjLj256ELj1ELj4ELj1ELj16ENS_18Kernel_traits_baseILj256EfS2_S2_S2_fjLj128EEEEELb0ELb0ELb0EEEvNS_9FwdParamsE)
        /*0100*/ 	.short	0x0380
        /*0102*/ 	.short	0x00e8


	//----- nvinfo : EIATTR_SW_WAR
	.align		4
.L_792:
        /*0104*/ 	.byte	0x04, 0x36
        /*0106*/ 	.short	(.L_794 - .L_793)
.L_793:
        /*0108*/ 	.word	0x00000008
.L_794:


//--------------------- .nv.info._ZN10layer_norm31ln_parallel_residual_fwd_kernelINS_13Kernel_traitsIf13__nv_bfloat16S2_S2_fjLj256ELj1ELj4ELj1ELj16ENS_18Kernel_traits_baseILj256EfS2_S2_S2_fjLj128EEEEELb0ELb0ELb1EEEvNS_9FwdParamsE --------------------------
	.section	.nv.info._ZN10layer_norm31ln_parallel_residual_fwd_kernelINS_13Kernel_traitsIf13__nv_bfloat16S2_S2_fjLj256ELj1ELj4ELj1ELj16ENS_18Kernel_traits_baseILj256EfS2_S2_S2_fjLj128EEEEELb0ELb0ELb1EEEvNS_9FwdParamsE,"",@"SHT_CUDA_INFO"
	.sectionflags	@""
	.align	4


	//----- nvinfo : EIATTR_CUDA_API_VERSION
	.align		4
        /*0000*/ 	.byte	0x04, 0x37
        /*0002*/ 	.short	(.L_796 - .L_795)
.L_795:
        /*0004*/ 	.word	0x00000082


	//----- nvinfo : EIATTR_KPARAM_INFO
	.align		4
.L_796:
        /*0008*/ 	.byte	0x04, 0x17
        /*000a*/ 	.short	(.L_798 - .L_797)
.L_797:
        /*000c*/ 	.word	0x00000000
        /*0010*/ 	.short	0x0000
        /*0012*/ 	.short	0x0000
        /*0014*/ 	.byte	0x00, 0xf0, 0xa1, 0x03


	//----- nvinfo : EIATTR_SPARSE_MMA_MASK
	.align		4
.L_798:
        /*0018*/ 	.byte	0x03, 0x50
        /*001a*/ 	.short	0x0000


	//----- nvinfo : EIATTR_MAXREG_COUNT
	.align		4
        /*001c*/ 	.byte	0x03, 0x1b
        /*001e*/ 	.short	0x00ff


	//----- nvinfo : EIATTR_MERCURY_ISA_VERSION
	.align		4
        /*0020*/ 	.byte	0x03, 0x5f
        /*0022*/ 	.short	0x0101


	//----- nvinfo : EIATTR_COOP_GROUP_MASK_REGIDS
	.align		4
        /*0024*/ 	.byte	0x04, 0x29
        /*0026*/ 	.short	(.L_800 - .L_799)


	//   ....[0]....
.L_799:
        /*0028*/ 	.word	0xffffffff


	//   ....[1]....
        /*002c*/ 	.word	0xffffffff


	//   ....[2]....
        /*0030*/ 	.word	0xffffffff


	//   ....[3]....
        /*0034*/ 	.word	0xffffffff


	//   ....[4]....
        /*0038*/ 	.word	0xffffffff


	//   ....[5]....
        /*003c*/ 	.word	0xffffffff


	//   ....[6]....
        /*0040*/ 	.word	0xffffffff


	//   ....[7]....
        /*0044*/ 	.word	0xffffffff


	//   ....[8]....
        /*0048*/ 	.word	0xffffffff


	//   ....[9]....
        /*004c*/ 	.word	0xffffffff


	//   ....[10]....
        /*0050*/ 	.word	0x05000034


	//   ....[11]....
        /*0054*/ 	.word	0x05000034


	//   ....[12]....
        /*0058*/ 	.word	0x05000034


	//   ....[13]....
        /*005c*/ 	.word	0x05000034


	//   ....[14]....
        /*0060*/ 	.word	0x05000034


	//   ....[15]....
        /*0064*/ 	.word	0x05000034


	//   ....[16]....
        /*0068*/ 	.word	0x05000034


	//   ....[17]....
        /*006c*/ 	.word	0x05000034


	//   ....[18]....
        /*0070*/ 	.word	0x05000034


	//   ....[19]....
        /*0074*/ 	.word	0x05000034


	//----- nvinfo : EIATTR_COOP_GROUP_INSTR_OFFSETS
	.align		4
.L_800:
        /*0078*/ 	.byte	0x04, 0x28
        /*007a*/ 	.short	(.L_802 - .L_801)


	//   ....[0]....
.L_801:
        /*007c*/ 	.word	0x00000e40


	//   ....[1]....
        /*0080*/ 	.word	0x00000e60


	//   ....[2]....
        /*0084*/ 	.word	0x00000e80


	//   ....[3]....
        /*0088*/ 	.word	0x00000eb0


	//   ....[4]....
        /*008c*/ 	.word	0x00000ed0


	//   ....[5]....
        /*0090*/ 	.word	0x00001000


	//   ....[6]....
        /*0094*/ 	.word	0x00001020


	//   ....[7]....
        /*0098*/ 	.word	0x00001040


	//   ....[8]....
        /*009c*/ 	.word	0x00001060


	//   ....[9]....
        /*00a0*/ 	.word	0x00001080


	//   ....[10]....
        /*00a4*/ 	.word	0x000014f0


	//   ....[11]....
        /*00a8*/ 	.word	0x00001570


	//   ....[12]....
        /*00ac*/ 	.word	0x000015f0


	//   ....[13]....
        /*00b0*/ 	.word	0x00001680


	//   ....[14]....
        /*00b4*/ 	.word	0x00001700


	//   ....[15]....
        /*00b8*/ 	.word	0x00001890


	//   ....[16]....
        /*00bc*/ 	.word	0x00001900


	//   ....[17]....
        /*00c0*/ 	.word	0x00001980


	//   ....[18]....
        /*00c4*/ 	.word	0x00001a00


	//   ....[19]....
        /*00c8*/ 	.word	0x00001a80


	//----- nvinfo : EIATTR_VRC_CTA_INIT_COUNT
	.align		4
.L_802:
        /*00cc*/ 	.byte	0x02, 0x4a
	.zero		1
	.zero		1


	//----- nvinfo : EIATTR_EXIT_INSTR_OFFSETS
	.align		4
        /*00d0*/ 	.byte	0x04, 0x1c
        /*00d2*/ 	.short	(.L_804 - .L_803)


	//   ....[0]....
.L_803:
        /*00d4*/ 	.word	0x00000250


	//   ....[1]....
        /*00d8*/ 	.word	0x00001480


	//----- nvinfo : EIATTR_MAX_THREADS
	.align		4
.L_804:
        /*00dc*/ 	.byte	0x04, 0x05
        /*00de*/ 	.short	(.L_806 - .L_805)
.L_805:
        /*00e0*/ 	.word	0x00000080
        /*00e4*/ 	.word	0x00000001
        /*00e8*/ 	.word	0x00000001


	//----- nvinfo : EIATTR_CRS_STACK_SIZE
	.align		4
.L_806:
        /*00ec*/ 	.byte	0x04, 0x1e
        /*00ee*/ 	.short	(.L_808 - .L_807)
.L_807:
        /*00f0*/ 	.word	0x00000000


	//----- nvinfo : EIATTR_CBANK_PARAM_SIZE
	.align		4
.L_808:
        /*00f4*/ 	.byte	0x03, 0x19
        /*00f6*/ 	.short	0x00e8


	//----- nvinfo : EIATTR_PARAM_CBANK
	.align		4
        /*00f8*/ 	.byte	0x04, 0x0a
        /*00fa*/ 	.short	(.L_810 - .L_809)
	.align		4
.L_809:
        /*00fc*/ 	.word	index@(.nv.constant0._ZN10layer_norm31ln_parallel_residual_fwd_kernelINS_13Kernel_traitsIf13__nv_bfloat16S2_S2_fjLj256ELj1ELj4ELj1ELj16ENS_18Kernel_traits_baseILj256EfS2_S2_S2_fjLj128EEEEELb0ELb0ELb1EEEvNS_9FwdParamsE)
        /*0100*/ 	.short	0x0380
        /*0102*/ 	.short	0x00e8


	//----- nvinfo : EIATTR_SW_WAR
	.align		4
.L_810:
        /*0104*/ 	.byte	0x04, 0x36
        /*0106*/ 	.short	(.L_812 - .L_811)
.L_811:
        /*0108*/ 	.word	0x00000008
.L_812:


//--------------------- .nv.info._ZN10layer_norm31ln_parallel_residual_fwd_kernelINS_13Kernel_traitsIf13__nv_bfloat16S2_S2_fjLj256ELj1ELj4ELj1ELj16ENS_18Kernel_traits_baseILj256EfS2_S2_S2_fjLj128EEEEELb0ELb1ELb0EEEvNS_9FwdParamsE --------------------------
	.section	.nv.info._ZN10layer_norm31ln_parallel_residual_fwd_kernelINS_13Kernel_traitsIf13__nv_bfloat16S2_S2_fjLj256ELj1ELj4ELj1ELj16ENS_18Kernel_traits_baseILj256EfS2_S2_S2_fjLj128EEEEELb0ELb1ELb0EEEvNS_9FwdParamsE,"",@"SHT_CUDA_INFO"
	.sectionflags	@""
	.align	4


	//----- nvinfo : EIATTR_CUDA_API_VERSION
	.align		4
        /*0000*/ 	.byte	0x04, 0x37
        /*0002*/ 	.short	(.L_814 - .L_813)
.L_813:
        /*0004*/ 	.word	0x00000082


	//----- nvinfo : EIATTR_KPARAM_INFO
	.align		4
.L_814:
        /*0008*/ 	.byte	0x04, 0x17
        /*000a*/ 	.short	(.L_816 - .L_815)
.L_815:
        /*000c*/ 	.word	0x00000000
        /*0010*/ 	.short	0x0000
        /*0012*/ 	.short	0x0000
        /*0014*/ 	.byte	0x00, 0xf0, 0xa1, 0x03


	//----- nvinfo : EIATTR_SPARSE_MMA_MASK
	.align		4
.L_816:
        /*0018*/ 	.byte	0x03, 0x50
        /*001a*/ 	.short	0x0000


	//----- nvinfo : EIATTR_MAXREG_COUNT
	.align		4
        /*001c*/ 	.byte	0x03, 0x1b
        /*001e*/ 	.short	0x00ff


	//----- nvinfo : EIATTR_MERCURY_ISA_VERSION
	.align		4
        /*0020*/ 	.byte	0x03, 0x5f
        /*0022*/ 	.short	0x0101


	//----- nvinfo : EIATTR_COOP_GROUP_MASK_REGIDS
	.align		4
        /*0024*/ 	.byte	0x04, 0x29
        /*0026*/ 	.short	(.L_818 - .L_817)


	//   ....[0]....
.L_817:
        /*0028*/ 	.word	0xffffffff


	//   ....[1]....
        /*002c*/ 	.word	0xffffffff


	//   ....[2]....
        /*0030*/ 	.word	0xffffffff


	//   ....[3]....
        /*0034*/ 	.word	0xffffffff


	//   ....[4]....
        /*0038*/ 	.word	0xffffffff


	//   ....[5]....
        /*003c*/ 	.word	0xffffffff


	//   ....[6]....
        /*0040*/ 	.word	0xffffffff


	//   ....[7]....
        /*0044*/ 	.word	0xffffffff


	//   ....[8]....
        /*0048*/ 	.word	0xffffffff


	//   ....[9]....
        /*004c*/ 	.word	0xffffffff


	//   ....[10]....
        /*0050*/ 	.word	0x05000026


	//   ....[11]....
        /*0054*/ 	.word	0x05000026


	//   ....[12]....
        /*0058*/ 	.word	0x05000026


	//   ....[13]....
        /*005c*/ 	.word	0x05000026


	//   ....[14]....
        /*0060*/ 	.word	0x05000026


	//   ....[15]....
        /*0064*/ 	.word	0x05000026


	//   ....[16]....
        /*0068*/ 	.word	0x05000026


	//   ....[17]....
        /*006c*/ 	.word	0x05000026


	//   ....[18]....
        /*0070*/ 	.word	0x05000026


	//   ....[19]....
        /*0074*/ 	.word	0x05000026


	//----- nvinfo : EIATTR_COOP_GROUP_INSTR_OFFSETS
	.align		4
.L_818:
        /*0078*/ 	.byte	0x04, 0x28
        /*007a*/ 	.short	(.L_820 - .L_819)


	//   ....[0]....
.L_819:
        /*007c*/ 	.word	0x00000e10


	//   ....[1]....
        /*0080*/ 	.word	0x00000e30


	//   ....[2]....
        /*0084*/ 	.word	0x00000e50


	//   ....[3]....
        /*0088*/ 	.word	0x00000e70


	//   ....[4]....
        /*008c*/ 	.word	0x00000ea0


	//   ....[5]....
        /*0090*/ 	.word	0x00000ff0


	//   ....[6]....
        /*0094*/ 	.word	0x00001010


	//   ....[7]....
        /*0098*/ 	.word	0x00001030


	//   ....[8]....
        /*009c*/ 	.word	0x00001050


	//   ....[9]....
        /*00a0*/ 	.word	0x00001070


	//   ....[10]....
        /*00a4*/ 	.word	0x00001420


	//   ....[11]....
        /*00a8*/ 	.word	0x000014c0


	//   ....[12]....
        /*00ac*/ 	.word	0x00001530


	//   ....[13]....
        /*00b0*/ 	.word	0x000015a0


	//   ....[14]....
        /*00b4*/ 	.word	0x00001620


	//   ....[15]....
        /*00b8*/ 	.word	0x000017d0


	//   ....[16]....
        /*00bc*/ 	.word	0x00001840


	//   ....[17]....
        /*00c0*/ 	.word	0x000018b0


	//   ....[18]....
        /*00c4*/ 	.word	0x00001920


	//   ....[19]....
        /*00c8*/ 	.word	0x00001990


	//----- nvinfo : EIATTR_VRC_CTA_INIT_COUNT
	.align		4
.L_820:
        /*00cc*/ 	.byte	0x02, 0x4a
	.zero		1
	.zero		1


	//----- nvinfo : EIATTR_EXIT_INSTR_OFFSETS
	.align		4
        /*00d0*/ 	.byte	0x04, 0x1c
        /*00d2*/ 	.short	(.L_822 - .L_821)


	//   ....[0]....
.L_821:
        /*00d4*/ 	.word	0x00000220


	//   ....[1]....
        /*00d8*/ 	.word	0x000013b0


	//----- nvinfo : EIATTR_MAX_THREADS
	.align		4
.L_822:
        /*00dc*/ 	.byte	0x04, 0x05
        /*00de*/ 	.short	(.L_824 - .L_823)
.L_823:
        /*00e0*/ 	.word	0x00000080
        /*00e4*/ 	.word	0x00000001
        /*00e8*/ 	.word	0x00000001


	//----- nvinfo : EIATTR_CRS_STACK_SIZE
	.align		4
.L_824:
        /*00ec*/ 	.byte	0x04, 0x1e
        /*00ee*/ 	.short	(.L_826 - .L_825)
.L_825:
        /*00f0*/ 	.word	0x00000000


	//----- nvinfo : EIATTR_CBANK_PARAM_SIZE
	.align		4
.L_826:
        /*00f4*/ 	.byte	0x03, 0x19
        /*00f6*/ 	.short	0x00e8


	//----- nvinfo : EIATTR_PARAM_CBANK
	.align		4
        /*00f8*/ 	.byte	0x04, 0x0a
        /*00fa*/ 	.short	(.L_828 - .L_827)
	.align		4
.L_827:
        /*00fc*/ 	.word	index@(.nv.constant0._ZN10layer_norm31ln_parallel_residual_fwd_kernelINS_13Kernel_traitsIf13__nv_bfloat16S2_S2_fjLj256ELj1ELj4ELj1ELj16ENS_18Kernel_traits_baseILj256EfS2_S2_S2_fjLj128EEEEELb0ELb1ELb0EEEvNS_9FwdParamsE)
        /*0100*/ 	.short	0x0380
        /*0102*/ 	.short	0x00e8


	//----- nvinfo : EIATTR_SW_WAR
	.align		4
.L_828:
        /*0104*/ 	.byte	0x04, 0x36
        /*0106*/ 	.short	(.L_830 - .L_829)
.L_829:
        /*0108*/ 	.word	0x00000008
.L_830:


//--------------------- .nv.info._ZN10layer_norm31ln_parallel_residual_fwd_kernelINS_13Kernel_traitsIf13__nv_bfloat16S2_S2_fjLj256ELj1ELj4ELj1ELj16ENS_18Kernel_traits_baseILj256EfS2_S2_S2_fjLj128EEEEELb0ELb1ELb1EEEvNS_9FwdParamsE --------------------------
	.section	.nv.info._ZN10layer_norm31ln_parallel_residual_fwd_kernelINS_13Kernel_traitsIf13__nv_bfloat16S2_S2_fjLj256ELj1ELj4ELj1ELj16ENS_18Kernel_traits_baseILj256EfS2_S2_S2_fjLj128EEEEELb0ELb1ELb1EEEvNS_9FwdParamsE,"",@"SHT_CUDA_INFO"
	.sectionflags	@""
	.align	4


	//----- nvinfo : EIATTR_CUDA_API_VERSION
	.align		4
        /*0000*/ 	.byte	0x04, 0x37
        /*0002*/ 	.short	(.L_832 - .L_831)
.L_831:
        /*0004*/ 	.word	0x00000082


	//----- nvinfo : EIATTR_KPARAM_INFO
	.align		4
.L_832:
        /*0008*/ 	.byte	0x04, 0x17
        /*000a*/ 	.short	(.L_834 - .L_833)
.L_833:
        /*000c*/ 	.word	0x00000000
        /*0010*/ 	.short	0x0000
        /*0012*/ 	.short	0x0000
        /*0014*/ 	.byte	0x00, 0xf0, 0xa1, 0x03


	//----- nvinfo : EIATTR_SPARSE_MMA_MASK
	.align		4
.L_834:
        /*0018*/ 	.byte	0x03, 0x50
        /*001a*/ 	.short	0x0000


	//----- nvinfo : EIATTR_MAXREG_COUNT
	.align		4
        /*001c*/ 	.byte	0x03, 0x1b
        /*001e*/ 	.short	0x00ff


	//----- nvinfo : EIATTR_MERCURY_ISA_VERSION
	.align		4
        /*0020*/ 	.byte	0x03, 0x5f
        /*0022*/ 	.short	0x0101


	//----- nvinfo : EIATTR_COOP_GROUP_MASK_REGIDS
	.align		4
        /*0024*/ 	.byte	0x04, 0x29
        /*0026*/ 	.short	(.L_836 - .L_835)


	//   ....[0]....
.L_835:
        /*0028*/ 	.word	0xffffffff


	//   ....[1]....
        /*002c*/ 	.word	0xffffffff


	//   ....[2]....
        /*0030*/ 	.word	0xffffffff


	//   ....[3]....
        /*0034*/ 	.word	0xffffffff


	//   ....[4]....
        /*0038*/ 	.word	0xffffffff


	//   ....[5]....
        /*003c*/ 	.word	0xffffffff


	//   ....[6]....
        /*0040*/ 	.word	0xffffffff


	//   ....[7]....
        /*0044*/ 	.word	0xffffffff


	//   ....[8]....
        /*0048*/ 	.word	0xffffffff


	//   ....[9]....
        /*004c*/ 	.word	0xffffffff


	//   ....[10]....
        /*0050*/ 	.word	0x05000003


	//   ....[11]....
        /*0054*/ 	.word	0x05000003


	//   ....[12]....
        /*0058*/ 	.word	0x05000003


	//   ....[13]....
        /*005c*/ 	.word	0x05000003


	//   ....[14]....
        /*0060*/ 	.word	0x05000003


	//   ....[15]....
        /*0064*/ 	.word	0x05000003


	//   ....[16]....
        /*0068*/ 	.word	0x05000003


	//   ....[17]....
        /*006c*/ 	.word	0x05000003


	//   ....[18]....
        /*0070*/ 	.word	0x05000003


	//   ....[19]....
        /*0074*/ 	.word	0x05000003


	//----- nvinfo : EIATTR_COOP_GROUP_INSTR_OFFSETS
	.align		4
.L_836:
        /*0078*/ 	.byte	0x04, 0x28
        /*007a*/ 	.short	(.L_838 - .L_837)


	//   ....[0]....
.L_837:
        /*007c*/ 	.word	0x00000d30


	//   ....[1]....
        /*0080*/ 	.word	0x00000d50


	//   ....[2]....
        /*0084*/ 	.word	0x00000d70


	//   ....[3]....
        /*0088*/ 	.word	0x00000da0


	//   ....[4]....
        /*008c*/ 	.word	0x00000dc0


	//   ....[5]....
        /*0090*/ 	.word	0x00000ef0


	//   ....[6]....
        /*0094*/ 	.word	0x00000f10


	//   ....[7]....
        /*0098*/ 	.word	0x00000f30


	//   ....[8]....
        /*009c*/ 	.word	0x00000f50


	//   ....[9]....
        /*00a0*/ 	.word	0x00000f70


	//   ....[10]....
        /*00a4*/ 	.word	0x000012f0


	//   ....[11]....
        /*00a8*/ 	.word	0x00001390


	//   ....[12]....
        /*00ac*/ 	.word	0x00001400


	//   ....[13]....
        /*00b0*/ 	.word	0x00001480


	//   ....[14]....
        /*00b4*/ 	.word	0x000014f0


	//   ....[15]....
        /*00b8*/ 	.word	0x00001680


	//   ....[16]....
        /*00bc*/ 	.word	0x000016f0


	//   ....[17]....
        /*00c0*/ 	.word	0x00001760


	//   ....[18]....
        /*00c4*/ 	.word	0x000017d0


	//   ....[19]....
        /*00c8*/ 	.word	0x00001840


	//----- nvinfo : EIATTR_VRC_CTA_INIT_COUNT
	.align		4
.L_838:
        /*00cc*/ 	.byte	0x02, 0x4a
	.zero		1
	.zero		1


	//----- nvinfo : EIATTR_EXIT_INSTR_OFFSETS
	.align		4
        /*00d0*/ 	.byte	0x04, 0x1c
        /*00d2*/ 	.short	(.L_840 - .L_839)


	//   ....[0]....
.L_839:
        /*00d4*/ 	.word	0x000001a0


	//   ....[1]....
        /*00d8*/ 	.word	0x00001280


	//----- nvinfo : EIATTR_MAX_THREADS
	.align		4
.L_840:
        /*00dc*/ 	.byte	0x04, 0x05
        /*00de*/ 	.short	(.L_842 - .L_841)
.L_841:
        /*00e0*/ 	.word	0x00000080
        /*00e4*/ 	.word	0x00000001
        /*00e8*/ 	.word	0x00000001


	//----- nvinfo : EIATTR_CRS_STACK_SIZE
	.align		4
.L_842:
        /*00ec*/ 	.byte	0x04, 0x1e
        /*00ee*/ 	.short	(.L_844 - .L_843)
.L_843:
        /*00f0*/ 	.word	0x00000000


	//----- nvinfo : EIATTR_CBANK_PARAM_SIZE
	.align		4
.L_844:
        /*00f4*/ 	.byte	0x03, 0x19
        /*00f6*/ 	.short	0x00e8


	//----- nvinfo : EIATTR_PARAM_CBANK
	.align		4
        /*00f8*/ 	.byte	0x04, 0x0a
        /*00fa*/ 	.short	(.L_846 - .L_845)
	.align		4
.L_845:
        /*00fc*/ 	.word	index@(.nv.constant0._ZN10layer_norm31ln_parallel_residual_fwd_kernelINS_13Kernel_traitsIf13__nv_bfloat16S2_S2_fjLj256ELj1ELj4ELj1ELj16ENS_18Kernel_traits_baseILj256EfS2_S2_S2_fjLj128EEEEELb0ELb1ELb1EEEvNS_9FwdParamsE)
        /*0100*/ 	.short	0x0380
        /*0102*/ 	.short	0x00e8


	//----- nvinfo : EIATTR_SW_WAR
	.align		4
.L_846:
        /*0104*/ 	.byte	0x04, 0x36
        /*0106*/ 	.short	(.L_848 - .L_847)
.L_847:
        /*0108*/ 	.word	0x00000008
.L_848:


//--------------------- .nv.info._ZN10layer_norm31ln_parallel_residual_fwd_kernelINS_13Kernel_traitsIf13__nv_bfloat16S2_S2_fjLj256ELj1ELj4ELj1ELj16ENS_18Kernel_traits_baseILj256EfS2_S2_S2_fjLj128EEEEELb1ELb0ELb0EEEvNS_9FwdParamsE --------------------------
	.section	.nv.info._ZN10layer_norm31ln_parallel_residual_fwd_kernelINS_13Kernel_traitsIf13__nv_bfloat16S2_S2_fjLj256ELj1ELj4ELj1ELj16ENS_18Kernel_traits_baseILj256EfS2_S2_S2_fjLj128EEEEELb1ELb0ELb0EEEvNS_9FwdParamsE,"",@"SHT_CUDA_INFO"
	.sectionflags	@""
	.align	4


	//----- nvinfo : EIATTR_CUDA_API_VERSION
	.align		4
        /*0000*/ 	.byte	0x04, 0x37
        /*0002*/ 	.short	(.L_850 - .L_849)
.L_849:
        /*0004*/ 	.word	0x00000082


	//----- nvinfo : EIATTR_KPARAM_INFO
	.align		4
.L_850:
        /*0008*/ 	.byte	0x04, 0x17
        /*000a*/ 	.short	(.L_852 - .L_851)
.L_851:
        /*000c*/ 	.word	0x00000000
        /*0010*/ 	.short	0x0000
        /*0012*/ 	.short	0x0000
        /*0014*/ 	.byte	0x00, 0xf0, 0xa1, 0x03


	//----- nvinfo : EIATTR_SPARSE_MMA_MASK
	.align		4
.L_852:
        /*0018*/ 	.byte	0x03, 0x50
        /*001a*/ 	.short	0x0000


	//----- nvinfo : EIATTR_MAXREG_COUNT
	.align		4
        /*001c*/ 	.byte	0x03, 0x1b
        /*001e*/ 	.short	0x00ff


	//----- nvinfo : EIATTR_MERCURY_ISA_VERSION
	.align		4
        /*0020*/ 	.byte	0x03, 0x5f
        /*0022*/ 	.short	0x0101


	//----- nvinfo : EIATTR_COOP_GROUP_MASK_REGIDS
	.align		4
        /*0024*/ 	.byte	0x04, 0x29
        /*0026*/ 	.short	(.L_854 - .L_853)


	//   ....[0]....
.L_853:
        /*0028*/ 	.word	0xffffffff


	//   ....[1]....
        /*002c*/ 	.word	0xffffffff


	//   ....[2]....
        /*0030*/ 	.word	0xffffffff


	//   ....[3]....
        /*0034*/ 	.word	0xffffffff


	//   ....[4]....
        /*0038*/ 	.word	0xffffffff


	//   ....[5]....
        /*003c*/ 	.word	0xffffffff


	//   ....[6]....
        /*0040*/ 	.word	0xffffffff


	//   ....[7]....
        /*0044*/ 	.word	0xffffffff


	//   ....[8]....
        /*0048*/ 	.word	0xffffffff


	//   ....[9]....
        /*004c*/ 	.word	0xffffffff


	//   ....[10]....
        /*0050*/ 	.word	0x0500004d


	//   ....[11]....
        /*0054*/ 	.word	0x0500004d


	//   ....[12]....
        /*0058*/ 	.word	0x0500004d


	//   ....[13]....
        /*005c*/ 	.word	0x0500004d


	//   ....[14]....
        /*0060*/ 	.word	0x0500004d


	//   ....[15]....
        /*0064*/ 	.word	0x0500004d


	//   ....[16]....
        /*0068*/ 	.word	0x0500004d


	//   ....[17]....
        /*006c*/ 	.word	0x0500004d


	//   ....[18]....
        /*0070*/ 	.word	0x0500004d


	//   ....[19]....
        /*0074*/ 	.word	0x0500004d


	//----- nvinfo : EIATTR_COOP_GROUP_INSTR_OFFSETS
	.align		4
.L_854:
        /*0078*/ 	.byte	0x04, 0x28
        /*007a*/ 	.short	(.L_856 - .L_855)


	//   ....[0]....
.L_855:
        /*007c*/ 	.word	0x00006510


	//   ....[1]....
        /*0080*/ 	.word	0x00006540


	//   ....[2]....
        /*0084*/ 	.word	0x00006560


	//   ....[3]....
        /*0088*/ 	.word	0x00006580


	//   ....[4]....
        /*008c*/ 	.word	0x000065a0


	//   ....[5]....
        /*0090*/ 	.word	0x000066f0


	//   ....[6]....
        /*0094*/ 	.word	0x00006710


	//   ....[7]....
        /*0098*/ 	.word	0x00006730


	//   ....[8]....
        /*009c*/ 	.word	0x00006750


	//   ....[9]....
        /*00a0*/ 	.word	0x00006770


	//   ....[10]....
        /*00a4*/ 	.word	0x00006c40


	//   ....[11]....
        /*00a8*/ 	.word	0x00006cf0


	//   ....[12]....
        /*00ac*/ 	.word	0x00006d60


	//   ....[13]....
        /*00b0*/ 	.word	0x00006dd0


	//   ....[14]....
        /*00b4*/ 	.word	0x00006e40


	//   ....[15]....
        /*00b8*/ 	.word	0x00006fe0


	//   ....[16]....
        /*00bc*/ 	.word	0x00007050


	//   ....[17]....
        /*00c0*/ 	.word	0x000070c0


	//   ....[18]....
        /*00c4*/ 	.word	0x00007130


	//   ....[19]....
        /*00c8*/ 	.word	0x000071a0


	//----- nvinfo : EIATTR_VRC_CTA_INIT_COUNT
	.align		4
.L_856:
        /*00cc*/ 	.byte	0x02, 0x4a
	.zero		1
	.zero		1


	//----- nvinfo : EIATTR_EXIT_INSTR_OFFSETS
	.align		4
        /*00d0*/ 	.byte	0x04, 0x1c
        /*00d2*/ 	.short	(.L_858 - .L_857)


	//   ....[0]....
.L_857:
        /*00d4*/ 	.word	0x00000550


	//   ....[1]....
        /*00d8*/ 	.word	0x00006bd0


	//----- nvinfo : EIATTR_MAX_THREADS
	.align		4
.L_858:
        /*00dc*/ 	.byte	0x04, 0x05
        /*00de*/ 	.short	(.L_860 - .L_859)
.L_859:
        /*00e0*/ 	.word	0x00000080
        /*00e4*/ 	.word	0x00000001
        /*00e8*/ 	.word	0x00000001


	//----- nvinfo : EIATTR_CRS_STACK_SIZE
	.align		4
.L_860:
        /*00ec*/ 	.byte	0x04, 0x1e
        /*00ee*/ 	.short	(.L_862 - .L_861)
.L_861:
        /*00f0*/ 	.word	0x00000000


	//----- nvinfo : EIATTR_CBANK_PARAM_SIZE
	.align		4
.L_862:
        /*00f4*/ 	.byte	0x03, 0x19
        /*00f6*/ 	.short	0x00e8


	//----- nvinfo : EIATTR_PARAM_CBANK
	.align		4
        /*00f8*/ 	.byte	0x04, 0x0a
        /*00fa*/ 	.short	(.L_864 - .L_863)
	.align		4
.L_863:
        /*00fc*/ 	.word	index@(.nv.constant0._ZN10layer_norm31ln_parallel_residual_fwd_kernelINS_13Kernel_traitsIf13__nv_bfloat16S2_S2_fjLj256ELj1ELj4ELj1ELj16ENS_18Kernel_traits_baseILj256EfS2_S2_S2_fjLj128EEEEELb1ELb0ELb0EEEvNS_9FwdParamsE)
        /*0100*/ 	.short	0x0380
        /*0102*/ 	.short	0x00e8


	//----- nvinfo : EIATTR_SW_WAR
	.align		4
.L_864:
        /*0104*/ 	.byte	0x04, 0x36
        /*0106*/ 	.short	(.L_866 - .L_865)
.L_865:
        /*0108*/ 	.word	0x00000008
.L_866:


//--------------------- .nv.info._ZN10layer_norm31ln_parallel_residual_fwd_kernelINS_13Kernel_traitsIf13__nv_bfloat16S2_S2_fjLj256ELj1ELj4ELj1ELj16ENS_18Kernel_traits_baseILj256EfS2_S2_S2_fjLj128EEEEELb1ELb0ELb1EEEvNS_9FwdParamsE --------------------------
	.section	.nv.info._ZN10layer_norm31ln_parallel_residual_fwd_kernelINS_13Kernel_traitsIf13__nv_bfloat16S2_S2_fjLj256ELj1ELj4ELj1ELj16ENS_18Kernel_traits_baseILj256EfS2_S2_S2_fjLj128EEEEELb1ELb0ELb1EEEvNS_9FwdParamsE,"",@"SHT_CUDA_INFO"
	.sectionflags	@""
	.align	4


	//----- nvinfo : EIATTR_CUDA_API_VERSION
	.align		4
        /*0000*/ 	.byte	0x04, 0x37
        /*0002*/ 	.short	(.L_868 - .L_867)
.L_867:
        /*0004*/ 	.word	0x00000082


	//----- nvinfo : EIATTR_KPARAM_INFO
	.align		4
.L_868:
        /*0008*/ 	.byte	0x04, 0x17
        /*000a*/ 	.short	(.L_870 - .L_869)
.L_869:
        /*000c*/ 	.word	0x00000000
        /*0010*/ 	.short	0x0000
        /*0012*/ 	.short	0x0000
        /*0014*/ 	.byte	0x00, 0xf0, 0xa1, 0x03


	//----- nvinfo : EIATTR_SPARSE_MMA_MASK
	.align		4
.L_870:
        /*0018*/ 	.byte	0x03, 0x50
        /*001a*/ 	.short	0x0000


	//----- nvinfo : EIATTR_MAXREG_COUNT
	.align		4
        /*001c*/ 	.byte	0x03, 0x1b
        /*001e*/ 	.short	0x00ff


	//----- nvinfo : EIATTR_MERCURY_ISA_VERSION
	.align		4
        /*0020*/ 	.byte	0x03, 0x5f
        /*0022*/ 	.short	0x0101


	//----- nvinfo : EIATTR_COOP_GROUP_MASK_REGIDS
	.align		4
        /*0024*/ 	.byte	0x04, 0x29
        /*0026*/ 	.short	(.L_872 - .L_871)


	//   ....[0]....
.L_871:
        /*0028*/ 	.word	0xffffffff


	//   ....[1]....
        /*002c*/ 	.word	0xffffffff


	//   ....[2]....
        /*0030*/ 	.word	0xffffffff


	//   ....[3]....
        /*0034*/ 	.word	0xffffffff


	//   ....[4]....
        /*0038*/ 	.word	0xffffffff


	//   ....[5]....
        /*003c*/ 	.word	0xffffffff


	//   ....[6]....
        /*0040*/ 	.word	0xffffffff


	//   ....[7]....
        /*0044*/ 	.word	0xffffffff


	//   ....[8]....
        /*0048*/ 	.word	0xffffffff


	//   ....[9]....
        /*004c*/ 	.word	0xffffffff


	//   ....[10]....
        /*0050*/ 	.word	0x0500004a


	//   ....[11]....
        /*0054*/ 	.word	0x0500004a


	//   ....[12]....
        /*0058*/ 	.word	0x0500004a


	//   ....[13]....
        /*005c*/ 	.word	0x0500004a


	//   ....[14]....
        /*0060*/ 	.word	0x0500004a


	//   ....[15]....
        /*0064*/ 	.word	0x0500004a


	//   ....[16]....
        /*0068*/ 	.word	0x0500004a


	//   ....[17]....
        /*006c*/ 	.word	0x0500004a


	//   ....[18]....
        /*0070*/ 	.word	0x0500004a


	//   ....[19]....
        /*0074*/ 	.word	0x0500004a


	//----- nvinfo : EIATTR_COOP_GROUP_INSTR_OFFSETS
	.align		4
.L_872:
        /*0078*/ 	.byte	0x04, 0x28
        /*007a*/ 	.short	(.L_874 - .L_873)


	//   ....[0]....
.L_873:
        /*007c*/ 	.word	0x00006440


	//   ....[1]....
        /*0080*/ 	.word	0x00006460


	//   ....[2]....
        /*0084*/ 	.word	0x00006480


	//   ....[3]....
        /*0088*/ 	.word	0x000064a0


	//   ....[4]....
        /*008c*/ 	.word	0x000064d0


	//   ....[5]....
        /*0090*/ 	.word	0x00006600


	//   ....[6]....
        /*0094*/ 	.word	0x00006620


	//   ....[7]....
        /*0098*/ 	.word	0x00006640


	//   ....[8]....
        /*009c*/ 	.word	0x00006660


	//   ....[9]....
        /*00a0*/ 	.word	0x00006680


	//   ....[10]....
        /*00a4*/ 	.word	0x00006b20


	//   ....[11]....
        /*00a8*/ 	.word	0x00006bc0


	//   ....[12]....
        /*00ac*/ 	.word	0x00006c30


	//   ....[13]....
        /*00b0*/ 	.word	0x00006ca0


	//   ....[14]....
        /*00b4*/ 	.word	0x00006d20


	//   ....[15]....
        /*00b8*/ 	.word	0x00006ea0


	//   ....[16]....
        /*00bc*/ 	.word	0x00006f10


	//   ....[17]....
        /*00c0*/ 	.word	0x00006f80


	//   ....[18]....
        /*00c4*/ 	.word	0x00006ff0


	//   ....[19]....
        /*00c8*/ 	.word	0x00007060


	//----- nvinfo : EIATTR_VRC_CTA_INIT_COUNT
	.align		4
.L_874:
        /*00cc*/ 	.byte	0x02, 0x4a
	.zero		1
	.zero		1


	//----- nvinfo : EIATTR_EXIT_INSTR_OFFSETS
	.align		4
        /*00d0*/ 	.byte	0x04, 0x1c
        /*00d2*/ 	.short	(.L_876 - .L_875)


	//   ....[0]....
.L_875:
        /*00d4*/ 	.word	0x000002d0


	//   ....[1]....
        /*00d8*/ 	.word	0x00006ab0


	//----- nvinfo : EIATTR_MAX_THREADS
	.align		4
.L_876:
        /*00dc*/ 	.byte	0x04, 0x05
        /*00de*/ 	.short	(.L_878 - .L_877)
.L_877:
        /*00e0*/ 	.word	0x00000080
        /*00e4*/ 	.word	0x00000001
        /*00e8*/ 	.word	0x00000001


	//----- nvinfo : EIATTR_CRS_STACK_SIZE
	.align		4
.L_878:
        /*00ec*/ 	.byte	0x04, 0x1e
        /*00ee*/ 	.short	(.L_880 - .L_879)
.L_879:
        /*00f0*/ 	.word	0x00000000


	//----- nvinfo : EIATTR_CBANK_PARAM_SIZE
	.align		4
.L_880:
        /*00f4*/ 	.byte	0x03, 0x19
        /*00f6*/ 	.short	0x00e8


	//----- nvinfo : EIATTR_PARAM_CBANK
	.align		4
        /*00f8*/ 	.byte	0x04, 0x0a
        /*00fa*/ 	.short	(.L_882 - .L_881)
	.align		4
.L_881:
        /*00fc*/ 	.word	index@(.nv.constant0._ZN10layer_norm31ln_parallel_residual_fwd_kernelINS_13Kernel_traitsIf13__nv_bfloat16S2_S2_fjLj256ELj1ELj4ELj1ELj16ENS_18Kernel_traits_baseILj256EfS2_S2_S2_fjLj128EEEEELb1ELb0ELb1EEEvNS_9FwdParamsE)
        /*0100*/ 	.short	0x0380
        /*0102*/ 	.short	0x00e8


	//----- nvinfo : EIATTR_SW_WAR
	.align		4
.L_882:
        /*0104*/ 	.byte	0x04, 0x36
        /*0106*/ 	.short	(.L_884 - .L_883)
.L_883:
        /*0108*/ 	.word	0x00000008
.L_884:


//--------------------- .nv.info._ZN10layer_norm31ln_parallel_residual_fwd_kernelINS_13Kernel_traitsIf13__nv_bfloat16S2_S2_fjLj256ELj1ELj4ELj1ELj16ENS_18Kernel_traits_baseILj256EfS2_S2_S2_fjLj128EEEEELb1ELb1ELb0EEEvNS_9FwdParamsE --------------------------
	.section	.nv.info._ZN10layer_norm31ln_parallel_residual_fwd_kernelINS_13Kernel_traitsIf13__nv_bfloat16S2_S2_fjLj256ELj1ELj4ELj1ELj16ENS_18Kernel_traits_baseILj256EfS2_S2_S2_fjLj128EEEEELb1ELb1ELb0EEEvNS_9FwdParamsE,"",@"SHT_CUDA_INFO"
	.sectionflags	@""
	.align	4


	//----- nvinfo : EIATTR_CUDA_API_VERSION
	.align		4
        /*0000*/ 	.byte	0x04, 0x37
        /*0002*/ 	.short	(.L_886 - .L_885)
.L_885:
        /*0004*/ 	.word	0x00000082


	//----- nvinfo : EIATTR_KPARAM_INFO
	.align		4
.L_886:
        /*0008*/ 	.byte	0x04, 0x17
        /*000a*/ 	.short	(.L_888 - .L_887)
.L_887:
        /*000c*/ 	.word	0x00000000
        /*0010*/ 	.short	0x0000
        /*0012*/ 	.short	0x0000
        /*0014*/ 	.byte	0x00, 0xf0, 0xa1, 0x03


	//----- nvinfo : EIATTR_SPARSE_MMA_MASK
	.align		4
.L_888:
        /*0018*/ 	.byte	0x03, 0x50
        /*001a*/ 	.short	0x0000


	//----- nvinfo : EIATTR_MAXREG_COUNT
	.align		4
        /*001c*/ 	.byte	0x03, 0x1b
        /*001e*/ 	.short	0x00ff


	//----- nvinfo : EIATTR_MERCURY_ISA_VERSION
	.align		4
        /*0020*/ 	.byte	0x03, 0x5f
        /*0022*/ 	.short	0x0101


	//----- nvinfo : EIATTR_COOP_GROUP_MASK_REGIDS
	.align		4
        /*0024*/ 	.byte	0x04, 0x29
        /*0026*/ 	.short	(.L_890 - .L_889)


	//   ....[0]....
.L_889:
        /*0028*/ 	.word	0xffffffff


	//   ....[1]....
        /*002c*/ 	.word	0xffffffff


	//   ....[2]....
        /*0030*/ 	.word	0xffffffff


	//   ....[3]....
        /*0034*/ 	.word	0xffffffff


	//   ....[4]....
        /*0038*/ 	.word	0xffffffff


	//   ....[5]....
        /*003c*/ 	.word	0xffffffff


	//   ....[6]....
        /*0040*/ 	.word	0xffffffff


	//   ....[7]....
        /*0044*/ 	.word	0xffffffff


	//   ....[8]....
        /*0048*/ 	.word	0xffffffff


	//   ....[9]....
        /*004c*/ 	.word	0xffffffff


	//   ....[10]....
        /*0050*/ 	.word	0x0500003e


	//   ....[11]....
        /*0054*/ 	.word	0x0500003e


	//   ....[12]....
        /*0058*/ 	.word	0x0500003e


	//   ....[13]....
        /*005c*/ 	.word	0x0500003e


	//   ....[14]....
        /*0060*/ 	.word	0x0500003e


	//   ....[15]....
        /*0064*/ 	.word	0x0500003e


	//   ....[16]....
        /*0068*/ 	.word	0x0500003e


	//   ....[17]....
        /*006c*/ 	.word	0x0500003e


	//   ....[18]....
        /*0070*/ 	.word	0x0500003e


	//   ....[19]....
        /*0074*/ 	.word	0x0500003e


	//----- nvinfo : EIATTR_COOP_GROUP_INSTR_OFFSETS
	.align		4
.L_890:
        /*0078*/ 	.byte	0x04, 0x28
        /*007a*/ 	.short	(.L_892 - .L_891)


	//   ....[0]....
.L_891:
        /*007c*/ 	.word	0x000063b0


	//   ....[1]....
        /*0080*/ 	.word	0x000063d0


	//   ....[2]....
        /*0084*/ 	.word	0x000063f0


	//   ....[3]....
        /*0088*/ 	.word	0x00006410


	//   ....[4]....
        /*008c*/ 	.word	0x00006440


	//   ....[5]....
        /*0090*/ 	.word	0x00006590


	//   ....[6]....
        /*0094*/ 	.word	0x000065b0


	//   ....[7]....
        /*0098*/ 	.word	0x000065d0


	//   ....[8]....
        /*009c*/ 	.word	0x000065f0


	//   ....[9]....
        /*00a0*/ 	.word	0x00006610


	//   ....[10]....
        /*00a4*/ 	.word	0x000069e0


	//   ....[11]....
        /*00a8*/ 	.word	0x00006a80


	//   ....[12]....
        /*00ac*/ 	.word	0x00006af0


	//   ....[13]....
        /*00b0*/ 	.word	0x00006b60


	//   ....[14]....
        /*00b4*/ 	.word	0x00006be0


	//   ....[15]....
        /*00b8*/ 	.word	0x00006d80


	//   ....[16]....
        /*00bc*/ 	.word	0x00006df0


	//   ....[17]....
        /*00c0*/ 	.word	0x00006e60


	//   ....[18]....
        /*00c4*/ 	.word	0x00006ed0


	//   ....[19]....
        /*00c8*/ 	.word	0x00006f40


	//----- nvinfo : EIATTR_VRC_CTA_INIT_COUNT
	.align		4
.L_892:
        /*00cc*/ 	.byte	0x02, 0x4a
	.zero		1
	.zero		1


	//----- nvinfo : EIATTR_EXIT_INSTR_OFFSETS
	.align		4
        /*00d0*/ 	.byte	0x04, 0x1c
        /*00d2*/ 	.short	(.L_894 - .L_893)


	//   ....[0]....
.L_893:
        /*00d4*/ 	.word	0x00000460


	//   ....[1]....
        /*00d8*/ 	.word	0x00006970


	//----- nvinfo : EIATTR_MAX_THREADS
	.align		4
.L_894:
        /*00dc*/ 	.byte	0x04, 0x05
        /*00de*/ 	.short	(.L_896 - .L_895)
.L_895:
        /*00e0*/ 	.word	0x00000080
        /*00e4*/ 	.word	0x00000001
        /*00e8*/ 	.word	0x00000001


	//----- nvinfo : EIATTR_CRS_STACK_SIZE
	.align		4
.L_896:
        /*00ec*/ 	.byte	0x04, 0x1e
        /*00ee*/ 	.short	(.L_898 - .L_897)
.L_897:
        /*00f0*/ 	.word	0x00000000


	//----- nvinfo : EIATTR_CBANK_PARAM_SIZE
	.align		4
.L_898:
        /*00f4*/ 	.byte	0x03, 0x19
        /*00f6*/ 	.short	0x00e8


	//----- nvinfo : EIATTR_PARAM_CBANK
	.align		4
        /*00f8*/ 	.byte	0x04, 0x0a
        /*00fa*/ 	.short	(.L_900 - .L_899)
	.align		4
.L_899:
        /*00fc*/ 	.word	index@(.nv.constant0._ZN10layer_norm31ln_parallel_residual_fwd_kernelINS_13Kernel_traitsIf13__nv_bfloat16S2_S2_fjLj256ELj1ELj4ELj1ELj16ENS_18Kernel_traits_baseILj256EfS2_S2_S2_fjLj128EEEEELb1ELb1ELb0EEEvNS_9FwdParamsE)
        /*0100*/ 	.short	0x0380
        /*0102*/ 	.short	0x00e8


	//----- nvinfo : EIATTR_SW_WAR
	.align		4
.L_900:
        /*0104*/ 	.byte	0x04, 0x36
        /*0106*/ 	.short	(.L_902 - .L_901)
.L_901:
        /*0108*/ 	.word	0x00000008
.L_902:


//--------------------- .nv.info._ZN10layer_norm31ln_parallel_residual_fwd_kernelINS_13Kernel_traitsIf13__nv_bfloat16S2_S2_fjLj256ELj1ELj4ELj1ELj16ENS_18Kernel_traits_baseILj256EfS2_S2_S2_fjLj128EEEEELb1ELb1ELb1EEEvNS_9FwdParamsE --------------------------
	.section	.nv.info._ZN10layer_norm31ln_parallel_residual_fwd_kernelINS_13Kernel_traitsIf13__nv_bfloat16S2_S2_fjLj256ELj1ELj4ELj1ELj16ENS_18Kernel_traits_baseILj256EfS2_S2_S2_fjLj128EEEEELb1ELb1ELb1EEEvNS_9FwdParamsE,"",@"SHT_CUDA_INFO"
	.sectionflags	@""
	.align	4


	//----- nvinfo : EIATTR_CUDA_API_VERSION
	.align		4
        /*0000*/ 	.byte	0x04, 0x37
        /*0002*/ 	.short	(.L_904 - .L_903)
.L_903:
        /*0004*/ 	.word	0x00000082


	//----- nvinfo : EIATTR_KPARAM_INFO
	.align		4
.L_904:
        /*0008*/ 	.byte	0x04, 0x17
        /*000a*/ 	.short	(.L_906 - .L_905)
.L_905:
        /*000c*/ 	.word	0x00000000
        /*0010*/ 	.short	0x0000
        /*0012*/ 	.short	0x0000
        /*0014*/ 	.byte	0x00, 0xf0, 0xa1, 0x03


	//----- nvinfo : EIATTR_SPARSE_MMA_MASK
	.align		4
.L_906:
        /*0018*/ 	.byte	0x03, 0x50
        /*001a*/ 	.short	0x0000


	//----- nvinfo : EIATTR_MAXREG_COUNT
	.align		4
        /*001c*/ 	.byte	0x03, 0x1b
        /*001e*/ 	.short	0x00ff


	//----- nvinfo : EIATTR_MERCURY_ISA_VERSION
	.align		4
        /*0020*/ 	.byte	0x03, 0x5f
        /*0022*/ 	.short	0x0101


	//----- nvinfo : EIATTR_COOP_GROUP_MASK_REGIDS
	.align		4
        /*0024*/ 	.byte	0x04, 0x29
        /*0026*/ 	.short	(.L_908 - .L_907)


	//   ....[0]....
.L_907:
        /*0028*/ 	.word	0xffffffff


	//   ....[1]....
        /*002c*/ 	.word	0xffffffff


	//   ....[2]....
        /*0030*/ 	.word	0xffffffff


	//   ....[3]....
        /*0034*/ 	.word	0xffffffff


	//   ....[4]....
        /*0038*/ 	.word	0xffffffff


	//   ....[5]....
        /*003c*/ 	.word	0xffffffff


	//   ....[6]....
        /*0040*/ 	.word	0xffffffff


	//   ....[7]....
        /*0044*/ 	.word	0xffffffff


	//   ....[8]....
        /*0048*/ 	.word	0xffffffff


	//   ....[9]....
        /*004c*/ 	.word	0xffffffff


	//   ....[10]....
        /*0050*/ 	.word	0x0500003c


	//   ....[11]....
        /*0054*/ 	.word	0x0500003c


	//   ....[12]....
        /*0058*/ 	.word	0x0500003c


	//   ....[13]....
        /*005c*/ 	.word	0x0500003c


	//   ....[14]....
        /*0060*/ 	.word	0x0500003c


	//   ....[15]....
        /*0064*/ 	.word	0x0500003c


	//   ....[16]....
        /*0068*/ 	.word	0x0500003c


	//   ....[17]....
        /*006c*/ 	.word	0x0500003c


	//   ....[18]....
        /*0070*/ 	.word	0x0500003c


	//   ....[19]....
        /*0074*/ 	.word	0x0500003c


	//----- nvinfo : EIATTR_COOP_GROUP_INSTR_OFFSETS
	.align		4
.L_908:
        /*0078*/ 	.byte	0x04, 0x28
        /*007a*/ 	.short	(.L_910 - .L_909)


	//   ....[0]....
.L_909:
        /*007c*/ 	.word	0x00006350


	//   ....[1]....
        /*0080*/ 	.word	0x00006380


	//   ....[2]....
        /*0084*/ 	.word	0x000063a0


	//   ....[3]....
        /*0088*/ 	.word	0x000063c0


	//   ....[4]....
        /*008c*/ 	.word	0x000063e0


	//   ....[5]....
        /*0090*/ 	.word	0x00006510


	//   ....[6]....
        /*0094*/ 	.word	0x00006530


	//   ....[7]....
        /*0098*/ 	.word	0x00006550


	//   ....[8]....
        /*009c*/ 	.word	0x00006570


	//   ....[9]....
        /*00a0*/ 	.word	0x00006590


	//   ....[10]....
        /*00a4*/ 	.word	0x00006930


	//   ....[11]....
        /*00a8*/ 	.word	0x000069e0


	//   ....[12]....
        /*00ac*/ 	.word	0x00006a50


	//   ....[13]....
        /*00b0*/ 	.word	0x00006ac0


	//   ....[14]....
        /*00b4*/ 	.word	0x00006b30


	//   ....[15]....
        /*00b8*/ 	.word	0x00006cb0


	//   ....[16]....
        /*00bc*/ 	.word	0x00006d20


	//   ....[17]....
        /*00c0*/ 	.word	0x00006d90


	//   ....[18]....
        /*00c4*/ 	.word	0x00006e00


	//   ....[19]....
        /*00c8*/ 	.word	0x00006e70


	//----- nvinfo : EIATTR_VRC_CTA_INIT_COUNT
	.align		4
.L_910:
        /*00cc*/ 	.byte	0x02, 0x4a
	.zero		1
	.zero		1


	//----- nvinfo : EIATTR_EXIT_INSTR_OFFSETS
	.align		4
        /*00d0*/ 	.byte	0x04, 0x1c
        /*00d2*/ 	.short	(.L_912 - .L_911)


	//   ....[0]....
.L_911:
        /*00d4*/ 	.word	0x00000240


	//   ....[1]....
        /*00d8*/ 	.word	0x000068c0


	//----- nvinfo : EIATTR_MAX_THREADS
	.align		4
.L_912:
        /*00dc*/ 	.byte	0x04, 0x05
        /*00de*/ 	.short	(.L_914 - .L_913)
.L_913:
        /*00e0*/ 	.word	0x00000080
        /*00e4*/ 	.word	0x00000001
        /*00e8*/ 	.word	0x00000001


	//----- nvinfo : EIATTR_CRS_STACK_SIZE
	.align		4
.L_914:
        /*00ec*/ 	.byte	0x04, 0x1e
        /*00ee*/ 	.short	(.L_916 - .L_915)
.L_915:
        /*00f0*/ 	.word	0x00000000


	//----- nvinfo : EIATTR_CBANK_PARAM_SIZE
	.align		4
.L_916:
        /*00f4*/ 	.byte	0x03, 0x19
        /*00f6*/ 	.short	0x00e8


	//----- nvinfo : EIATTR_PARAM_CBANK
	.align		4
        /*00f8*/ 	.byte	0x04, 0x0a
        /*00fa*/ 	.short	(.L_918 - .L_917)
	.align		4
.L_917:
        /*00fc*/ 	.word	index@(.nv.constant0._ZN10layer_norm31ln_parallel_residual_fwd_kernelINS_13Kernel_traitsIf13__nv_bfloat16S2_S2_fjLj256ELj1ELj4ELj1ELj16ENS_18Kernel_traits_baseILj256EfS2_S2_S2_fjLj128EEEEELb1ELb1ELb1EEEvNS_9FwdParamsE)
        /*0100*/ 	.short	0x0380
        /*0102*/ 	.short	0x00e8


	//----- nvinfo : EIATTR_SW_WAR
	.align		4
.L_918:
        /*0104*/ 	.byte	0x04, 0x36
        /*0106*/ 	.short	(.L_920 - .L_919)
.L_919:
        /*0108*/ 	.word	0x00000008
.L_920:


//--------------------- .nv.info._ZN10layer_norm31ln_parallel_residual_fwd_kernelINS_13Kernel_traitsI13__nv_bfloat16S2_fS2_fjLj256ELj1ELj4ELj1ELj16ENS_18Kernel_traits_baseILj256ES2_S2_fS2_fjLj128EEEEELb0ELb0ELb0EEEvNS_9FwdParamsE --------------------------
	.section	.nv.info._ZN10layer_norm31ln_parallel_residual_fwd_kernelINS_13Kernel_traitsI13__nv_bfloat16S2_fS2_fjLj256ELj1ELj4ELj1ELj16ENS_18Kernel_traits_baseILj256ES2_S2_fS2_fjLj128EEEEELb0ELb0ELb0EEEvNS_9FwdParamsE,"",@"SHT_CUDA_INFO"
	.sectionflags	@""
	.align	4


	//----- nvinfo : EIATTR_CUDA_API_VERSION
	.align		4
        /*0000*/ 	.byte	0x04, 0x37
        /*0002*/ 	.short	(.L_922 - .L_921)
.L_921:
        /*0004*/ 	.word	0x00000082


	//----- nvinfo : EIATTR_KPARAM_INFO
	.align		4
.L_922:
        /*0008*/ 	.byte	0x04, 0x17
        /*000a*/ 	.short	(.L_924 - .L_923)
.L_923:
        /*000c*/ 	.word	0x00000000
        /*0010*/ 	.short	0x0000
        /*0012*/ 	.short	0x0000
        /*0014*/ 	.byte	0x00, 0xf0, 0xa1, 0x03


	//----- nvinfo : EIATTR_SPARSE_MMA_MASK
	.align		4
.L_924:
        /*0018*/ 	.byte	0x03, 0x50
        /*001a*/ 	.short	0x0000


	//----- nvinfo : EIATTR_MAXREG_COUNT
	.align		4
        /*001c*/ 	.byte	0x03, 0x1b
        /*001e*/ 	.short	0x00ff


	//----- nvinfo : EIATTR_MERCURY_ISA_VERSION
	.align		4
        /*0020*/ 	.byte	0x03, 0x5f
        /*0022*/ 	.short	0x0101


	//----- nvinfo : EIATTR_COOP_GROUP_MASK_REGIDS
	.align		4
        /*0024*/ 	.byte	0x04, 0x29
        /*0026*/ 	.short	(.L_926 - .L_925)


	//   ....[0]....
.L_925:
        /*0028*/ 	.word	0xffffffff


	//   ....[1]....
        /*002c*/ 	.word	0xffffffff


	//   ....[2]....
        /*0030*/ 	.word	0xffffffff


	//   ....[3]....
        /*0034*/ 	.word	0xffffffff


	//   ....[4]....
        /*0038*/ 	.word	0xffffffff


	//   ....[5]....
        /*003c*/ 	.word	0xffffffff


	//   ....[6]....
        /*0040*/ 	.word	0xffffffff


	//   ....[7]....
        /*0044*/ 	.word	0xffffffff


	//   ....[8]....
        /*0048*/ 	.word	0xffffffff


	//   ....[9]....
        /*004c*/ 	.word	0xffffffff


	//   ....[10]....
        /*0050*/ 	.word	0x05000024


	//   ....[11]....
        /*0054*/ 	.word	0x05000024


	//   ....[12]....
        /*0058*/ 	.word	0x05000024


	//   ....[13]....
        /*005c*/ 	.word	0x05000024


	//   ....[14]....
        /*0060*/ 	.word	0x05000024


	//   ....[15]....
        /*0064*/ 	.word	0x05000024


	//   ....[16]....
        /*0068*/ 	.word	0x05000024


	//   ....[17]....
        /*006c*/ 	.word	0x05000024


	//   ....[18]....
        /*0070*/ 	.word	0x05000024


	//   ....[19]....
        /*0074*/ 	.word	0x05000024


	//----- nvinfo : EIATTR_COOP_GROUP_INSTR_OFFSETS
	.align		4
.L_926:
        /*0078*/ 	.byte	0x04, 0x28
        /*007a*/ 	.short	(.L_928 - .L_927)


	//   ....[0]....
.L_927:
        /*007c*/ 	.word	0x00000d40


	//   ....[1]....
        /*0080*/ 	.word	0x00000d70


	//   ....[2]....
        /*0084*/ 	.word	0x00000d90


	//   ....[3]....
        /*0088*/ 	.word	0x00000db0


	//   ....[4]....
        /*008c*/ 	.word	0x00000dd0


	//   ....[5]....
        /*0090*/ 	.word	0x00000f20


	//   ....[6]....
        /*0094*/ 	.word	0x00000f40


	//   ....[7]....
        /*0098*/ 	.word	0x00000f60


	//   ....[8]....
        /*009c*/ 	.word	0x00000f80


	//   ....[9]....
        /*00a0*/ 	.word	0x00000fa0


	//   ....[10]....
        /*00a4*/ 	.word	0x000016c0


	//   ....[11]....
        /*00a8*/ 	.word	0x00001770


	//   ....[12]....
        /*00ac*/ 	.word	0x000017e0


	//   ....[13]....
        /*00b0*/ 	.word	0x00001850


	//   ....[14]....
        /*00b4*/ 	.word	0x000018c0


	//   ....[15]....
        /*00b8*/ 	.word	0x00001a60


	//   ....[16]....
        /*00bc*/ 	.word	0x00001ad0


	//   ....[17]....
        /*00c0*/ 	.word	0x00001b40


	//   ....[18]....
        /*00c4*/ 	.word	0x00001bb0


	//   ....[19]....
        /*00c8*/ 	.word	0x00001c20


	//----- nvinfo : EIATTR_VRC_CTA_INIT_COUNT
	.align		4
.L_928:
        /*00cc*/ 	.byte	0x02, 0x4a
	.zero		1
	.zero		1


	//----- nvinfo : EIATTR_EXIT_INSTR_OFFSETS
	.align		4
        /*00d0*/ 	.byte	0x04, 0x1c
        /*00d2*/ 	.short	(.L_930 - .L_929)


	//   ....[0]....
.L_929:
        /*00d4*/ 	.word	0x00000290


	//   ....[1]....
        /*00d8*/ 	.word	0x00001650


	//----- nvinfo : EIATTR_MAX_THREADS
	.align		4
.L_930:
        /*00dc*/ 	.byte	0x04, 0x05
        /*00de*/ 	.short	(.L_932 - .L_931)
.L_931:
        /*00e0*/ 	.word	0x00000080
        /*00e4*/ 	.word	0x00000001
        /*00e8*/ 	.word	0x00000001


	//----- nvinfo : EIATTR_CRS_STACK_SIZE
	.align		4
.L_932:
        /*00ec*/ 	.byte	0x04, 0x1e
        /*00ee*/ 	.short	(.L_934 - .L_933)
.L_933:
        /*00f0*/ 	.word	0x00000000


	//----- nvinfo : EIATTR_CBANK_PARAM_SIZE
	.align		4
.L_934:
        /*00f4*/ 	.byte	0x03, 0x19
        /*00f6*/ 	.short	0x00e8


	//----- nvinfo : EIATTR_PARAM_CBANK
	.align		4
        /*00f8*/ 	.byte	0x04, 0x0a
        /*00fa*/ 	.short	(.L_936 - .L_935)
	.align		4
.L_935:
        /*00fc*/ 	.word	index@(.nv.constant0._ZN10layer_norm31ln_parallel_residual_fwd_kernelINS_13Kernel_traitsI13__nv_bfloat16S2_fS2_fjLj256ELj1ELj4ELj1ELj16ENS_18Kernel_traits_baseILj256ES2_S2_fS2_fjLj128EEEEELb0ELb0ELb0EEEvNS_9FwdParamsE)
        /*0100*/ 	.short	0x0380
        /*0102*/ 	.short	0x00e8


	//----- nvinfo : EIATTR_SW_WAR
	.align		4
.L_936:
        /*0104*/ 	.byte	0x04, 0x36
        /*0106*/ 	.short	(.L_938 - .L_937)
.L_937:
        /*0108*/ 	.word	0x00000008
.L_938:


//--------------------- .nv.info._ZN10layer_norm31ln_parallel_residual_fwd_kernelINS_13Kernel_traitsI13__nv_bfloat16S2_fS2_fjLj256ELj1ELj4ELj1ELj16ENS_18Kernel_traits_baseILj256ES2_S2_fS2_fjLj128EEEEELb0ELb0ELb1EEEvNS_9FwdParamsE --------------------------
	.section	.nv.info._ZN10layer_norm31ln_parallel_residual_fwd_kernelINS_13Kernel_traitsI13__nv_bfloat16S2_fS2_fjLj256ELj1ELj4ELj1ELj16ENS_18Kernel_traits_baseILj256ES2_S2_fS2_fjLj128EEEEELb0ELb0ELb1EEEvNS_9FwdParamsE,"",@"SHT_CUDA_INFO"
	.sectionflags	@""
	.align	4


	//----- nvinfo : EIATTR_CUDA_API_VERSION
	.align		4
        /*0000*/ 	.byte	0x04, 0x37
        /*0002*/ 	.short	(.L_940 - .L_939)
.L_939:
        /*0004*/ 	.word	0x00000082


	//----- nvinfo : EIATTR_KPARAM_INFO
	.align		4
.L_940:
        /*0008*/ 	.byte	0x04, 0x17
        /*000a*/ 	.short	(.L_942 - .L_941)
.L_941:
        /*000c*/ 	.word	0x00000000
        /*0010*/ 	.short	0x0000
        /*0012*/ 	.short	0x0000
        /*0014*/ 	.byte	0x00, 0xf0, 0xa1, 0x03


	//----- nvinfo : EIATTR_SPARSE_MMA_MASK
	.align		4
.L_942:
        /*0018*/ 	.byte	0x03, 0x50
        /*001a*/ 	.short	0x0000


	//----- nvinfo : EIATTR_MAXREG_COUNT
	.align		4
        /*001c*/ 	.byte	0x03, 0x1b
        /*001e*/ 	.short	0x00ff


	//----- nvinfo : EIATTR_MERCURY_ISA_VERSION
	.align		4
        /*0020*/ 	.byte	0x03, 0x5f
        /*0022*/ 	.short	0x0101


	//----- nvinfo : EIATTR_COOP_GROUP_MASK_REGIDS
	.align		4
        /*0024*/ 	.byte	0x04, 0x29
        /*0026*/ 	.short	(.L_944 - .L_943)


	//   ....[0]....
.L_943:
        /*0028*/ 	.word	0xffffffff


	//   ....[1]....
        /*002c*/ 	.word	0xffffffff


	//   ....[2]....
        /*0030*/ 	.word	0xffffffff


	//   ....[3]....
        /*0034*/ 	.word	0xffffffff


	//   ....[4]....
        /*0038*/ 	.word	0xffffffff


	//   ....[5]....
        /*003c*/ 	.word	0xffffffff


	//   ....[6]....
        /*0040*/ 	.word	0xffffffff


	//   ....[7]....
        /*0044*/ 	.word	0xffffffff


	//   ....[8]....
        /*0048*/ 	.word	0xffffffff


	//   ....[9]....
        /*004c*/ 	.word	0xffffffff


	//   ....[10]....
        /*0050*/ 	.word	0x05000028


	//   ....[11]....
        /*0054*/ 	.word	0x05000028


	//   ....[12]....
        /*0058*/ 	.word	0x05000028


	//   ....[13]....
        /*005c*/ 	.word	0x05000028


	//   ....[14]....
        /*0060*/ 	.word	0x05000028


	//   ....[15]....
        /*0064*/ 	.word	0x05000028


	//   ....[16]....
        /*0068*/ 	.word	0x05000028


	//   ....[17]....
        /*006c*/ 	.word	0x05000028


	//   ....[18]....
        /*0070*/ 	.word	0x05000028


	//   ....[19]....
        /*0074*/ 	.word	0x05000028


	//----- nvinfo : EIATTR_COOP_GROUP_INSTR_OFFSETS
	.align		4
.L_944:
        /*0078*/ 	.byte	0x04, 0x28
        /*007a*/ 	.short	(.L_946 - .L_945)


	//   ....[0]....
.L_945:
        /*007c*/ 	.word	0x00000f20


	//   ....[1]....
        /*0080*/ 	.word	0x00000f40


	//   ....[2]....
        /*0084*/ 	.word	0x00000f60


	//   ....[3]....
        /*0088*/ 	.word	0x00000f80


	//   ....[4]....
        /*008c*/ 	.word	0x00000fb0


	//   ....[5]....
        /*0090*/ 	.word	0x000010e0


	//   ....[6]....
        /*0094*/ 	.word	0x00001100


	//   ....[7]....
        /*0098*/ 	.word	0x00001120


	//   ....[8]....
        /*009c*/ 	.word	0x00001140


	//   ....[9]....
        /*00a0*/ 	.word	0x00001160


	//   ....[10]....
        /*00a4*/ 	.word	0x000015d0


	//   ....[11]....
        /*00a8*/ 	.word	0x00001660


	//   ....[12]....
        /*00ac*/ 	.word	0x000016d0


	//   ....[13]....
        /*00b0*/ 	.word	0x00001750


	//   ....[14]....
        /*00b4*/ 	.word	0x000017e0


	//   ....[15]....
        /*00b8*/ 	.word	0x00001960


	//   ....[16]....
        /*00bc*/ 	.word	0x000019c0


	//   ....[17]....
        /*00c0*/ 	.word	0x00001a30


	//   ....[18]....
        /*00c4*/ 	.word	0x00001aa0


	//   ....[19]....
        /*00c8*/ 	.word	0x00001b10


	//----- nvinfo : EIATTR_VRC_CTA_INIT_COUNT
	.align		4
.L_946:
        /*00cc*/ 	.byte	0x02, 0x4a
	.zero		1
	.zero		1


	//----- nvinfo : EIATTR_EXIT_INSTR_OFFSETS
	.align		4
        /*00d0*/ 	.byte	0x04, 0x1c
        /*00d2*/ 	.short	(.L_948 - .L_947)


	//   ....[0]....
.L_947:
        /*00d4*/ 	.word	0x000001f0


	//   ....[1]....
        /*00d8*/ 	.word	0x00001560


	//----- nvinfo : EIATTR_MAX_THREADS
	.align		4
.L_948:
        /*00dc*/ 	.byte	0x04, 0x05
        /*00de*/ 	.short	(.L_950 - .L_949)
.L_949:
        /*00e0*/ 	.word	0x00000080
        /*00e4*/ 	.word	0x00000001
        /*00e8*/ 	.word	0x00000001


	//----- nvinfo : EIATTR_CRS_STACK_SIZE
	.align		4
.L_950:
        /*00ec*/ 	.byte	0x04, 0x1e
        /*00ee*/ 	.short	(.L_952 - .L_951)
.L_951:
        /*00f0*/ 	.word	0x00000000


	//----- nvinfo : EIATTR_CBANK_PARAM_SIZE
	.align		4
.L_952:
        /*00f4*/ 	.byte	0x03, 0x19
        /*00f6*/ 	.short	0x00e8


	//----- nvinfo : EIATTR_PARAM_CBANK
	.align		4
        /*00f8*/ 	.byte	0x04, 0x0a
        /*00fa*/ 	.short	(.L_954 - .L_953)
	.align		4
.L_953:
        /*00fc*/ 	.word	index@(.nv.constant0._ZN10layer_norm31ln_parallel_residual_fwd_kernelINS_13Kernel_traitsI13__nv_bfloat16S2_fS2_fjLj256ELj1ELj4ELj1ELj16ENS_18Kernel_traits_baseILj256ES2_S2_fS2_fjLj128EEEEELb0ELb0ELb1EEEvNS_9FwdParamsE)
        /*0100*/ 	.short	0x0380
        /*0102*/ 	.short	0x00e8


	//----- nvinfo : EIATTR_SW_WAR
	.align		4
.L_954:
        /*0104*/ 	.byte	0x04, 0x36
        /*0106*/ 	.short	(.L_956 - .L_955)
.L_955:
        /*0108*/ 	.word	0x00000008
.L_956:


//--------------------- .nv.info._ZN10layer_norm31ln_parallel_residual_fwd_kernelINS_13Kernel_traitsI13__nv_bfloat16S2_fS2_fjLj256ELj1ELj4ELj1ELj16ENS_18Kernel_traits_baseILj256ES2_S2_fS2_fjLj128EEEEELb0ELb1ELb0EEEvNS_9FwdParamsE --------------------------
	.section	.nv.info._ZN10layer_norm31ln_parallel_residual_fwd_kernelINS_13Kernel_traitsI13__nv_bfloat16S2_fS2_fjLj256ELj1ELj4ELj1ELj16ENS_18Kernel_traits_baseILj256ES2_S2_fS2_fjLj128EEEEELb0ELb1ELb0EEEvNS_9FwdParamsE,"",@"SHT_CUDA_INFO"
	.sectionflags	@""
	.align	4


	//----- nvinfo : EIATTR_CUDA_API_VERSION
	.align		4
        /*0000*/ 	.byte	0x04, 0x37
        /*0002*/ 	.short	(.L_958 - .L_957)
.L_957:
        /*0004*/ 	.word	0x00000082


	//----- nvinfo : EIATTR_KPARAM_INFO
	.align		4
.L_958:
        /*0008*/ 	.byte	0x04, 0x17
        /*000a*/ 	.short	(.L_960 - .L_959)
.L_959:
        /*000c*/ 	.word	0x00000000
        /*0010*/ 	.short	0x0000
        /*0012*/ 	.short	0x0000
        /*0014*/ 	.byte	0x00, 0xf0, 0xa1, 0x03


	//----- nvinfo : EIATTR_SPARSE_MMA_MASK
	.align		4
.L_960:
        /*0018*/ 	.byte	0x03, 0x50
        /*001a*/ 	.short	0x0000


	//----- nvinfo : EIATTR_MAXREG_COUNT
	.align		4
        /*001c*/ 	.byte	0x03, 0x1b
        /*001e*/ 	.short	0x00ff


	//----- nvinfo : EIATTR_MERCURY_ISA_VERSION
	.align		4
        /*0020*/ 	.byte	0x03, 0x5f
        /*0022*/ 	.short	0x0101


	//----- nvinfo : EIATTR_COOP_GROUP_MASK_REGIDS
	.align		4
        /*0024*/ 	.byte	0x04, 0x29
        /*0026*/ 	.short	(.L_962 - .L_961)


	//   ....[0]....
.L_961:
        /*0028*/ 	.word	0xffffffff


	//   ....[1]....
        /*002c*/ 	.word	0xffffffff


	//   ....[2]....
        /*0030*/ 	.word	0xffffffff


	//   ....[3]....
        /*0034*/ 	.word	0xffffffff


	//   ....[4]....
        /*0038*/ 	.word	0xffffffff


	//   ....[5]....
        /*003c*/ 	.word	0xffffffff


	//   ....[6]....
        /*0040*/ 	.word	0xffffffff


	//   ....[7]....
        /*0044*/ 	.word	0xffffffff


	//   ....[8]....
        /*0048*/ 	.word	0xffffffff


	//   ....[9]....
        /*004c*/ 	.word	0xffffffff


	//   ....[10]....
        /*0050*/ 	.word	0x05000026


	//   ....[11]....
        /*0054*/ 	.word	0x05000026


	//   ....[12]....
        /*0058*/ 	.word	0x05000026


	//   ....[13]....
        /*005c*/ 	.word	0x05000026


	//   ....[14]....
        /*0060*/ 	.word	0x05000026


	//   ....[15]....
        /*0064*/ 	.word	0x05000026


	//   ....[16]....
        /*0068*/ 	.word	0x05000026


	//   ....[17]....
        /*006c*/ 	.word	0x05000026


	//   ....[18]....
        /*0070*/ 	.word	0x05000026


	//   ....[19]....
        /*0074*/ 	.word	0x05000026


	//----- nvinfo : EIATTR_COOP_GROUP_INSTR_OFFSETS
	.align		4
.L_962:
        /*0078*/ 	.byte	0x04, 0x28
        /*007a*/ 	.short	(.L_964 - .L_963)


	//   ....[0]....
.L_963:
        /*007c*/ 	.word	0x00000c90


	//   ....[1]....
        /*0080*/ 	.word	0x00000cb0


	//   ....[2]....
        /*0084*/ 	.word	0x00000cd0


	//   ....[3]....
        /*0088*/ 	.word	0x00000d00


	//   ....[4]....
        /*008c*/ 	.word	0x00000d20


	//   ....[5]....
        /*0090*/ 	.word	0x00000e70


	//   ....[6]....
        /*0094*/ 	.word	0x00000e90


	//   ....[7]....
        /*0098*/ 	.word	0x00000eb0


	//   ....[8]....
        /*009c*/ 	.word	0x00000ed0


	//   ....[9]....
        /*00a0*/ 	.word	0x00000ef0


	//   ....[10]....
        /*00a4*/ 	.word	0x000013a0


	//   ....[11]....
        /*00a8*/ 	.word	0x00001440


	//   ....[12]....
        /*00ac*/ 	.word	0x000014b0


	//   ....[13]....
        /*00b0*/ 	.word	0x00001530


	//   ....[14]....
        /*00b4*/ 	.word	0x000015a0


	//   ....[15]....
        /*00b8*/ 	.word	0x00001750


	//   ....[16]....
        /*00bc*/ 	.word	0x000017c0


	//   ....[17]....
        /*00c0*/ 	.word	0x00001830


	//   ....[18]....
        /*00c4*/ 	.word	0x000018a0


	//   ....[19]....
        /*00c8*/ 	.word	0x00001910


	//----- nvinfo : EIATTR_VRC_CTA_INIT_COUNT
	.align		4
.L_964:
        /*00cc*/ 	.byte	0x02, 0x4a
	.zero		1
	.zero		1


	//----- nvinfo : EIATTR_EXIT_INSTR_OFFSETS
	.align		4
        /*00d0*/ 	.byte	0x04, 0x1c
        /*00d2*/ 	.short	(.L_966 - .L_965)


	//   ....[0]....
.L_965:
        /*00d4*/ 	.word	0x000001e0


	//   ....[1]....
        /*00d8*/ 	.word	0x00001330


	//----- nvinfo : EIATTR_MAX_THREADS
	.align		4
.L_966:
        /*00dc*/ 	.byte	0x04, 0x05
        /*00de*/ 	.short	(.L_968 - .L_967)
.L_967:
        /*00e0*/ 	.word	0x00000080
        /*00e4*/ 	.word	0x00000001
        /*00e8*/ 	.word	0x00000001


	//----- nvinfo : EIATTR_CRS_STACK_SIZE
	.align		4
.L_968:
        /*00ec*/ 	.byte	0x04, 0x1e
        /*00ee*/ 	.short	(.L_970 - .L_969)
.L_969:
        /*00f0*/ 	.word	0x00000000


	//----- nvinfo : EIATTR_CBANK_PARAM_SIZE
	.align		4
.L_970:
        /*00f4*/ 	.byte	0x03, 0x19
        /*00f6*/ 	.short	0x00e8


	//----- nvinfo : EIATTR_PARAM_CBANK
	.align		4
        /*00f8*/ 	.byte	0x04, 0x0a
        /*00fa*/ 	.short	(.L_972 - .L_971)
	.align		4
.L_971:
        /*00fc*/ 	.word	index@(.nv.constant0._ZN10layer_norm31ln_parallel_residual_fwd_kernelINS_13Kernel_traitsI13__nv_bfloat16S2_fS2_fjLj256ELj1ELj4ELj1ELj16ENS_18Kernel_traits_baseILj256ES2_S2_fS2_fjLj128EEEEELb0ELb1ELb0EEEvNS_9FwdParamsE)
        /*0100*/ 	.short	0x0380
        /*0102*/ 	.short	0x00e8


	//----- nvinfo : EIATTR_SW_WAR
	.align		4
.L_972:
        /*0104*/ 	.byte	0x04, 0x36
        /*0106*/ 	.short	(.L_974 - .L_973)
.L_973:
        /*0108*/ 	.word	0x00000008
.L_974:


//--------------------- .nv.info._ZN10layer_norm31ln_parallel_residual_fwd_kernelINS_13Kernel_traitsI13__nv_bfloat16S2_fS2_fjLj256ELj1ELj4ELj1ELj16ENS_18Kernel_traits_baseILj256ES2_S2_fS2_fjLj128EEEEELb0ELb1ELb1EEEvNS_9FwdParamsE --------------------------
	.section	.nv.info._ZN10layer_norm31ln_parallel_residual_fwd_kernelINS_13Kernel_traitsI13__nv_bfloat16S2_fS2_fjLj256ELj1ELj4ELj1ELj16ENS_18Kernel_traits_baseILj256ES2_S2_fS2_fjLj128EEEEELb0ELb1ELb1EEEvNS_9FwdParamsE,"",@"SHT_CUDA_INFO"
	.sectionflags	@""
	.align	4


	//----- nvinfo : EIATTR_CUDA_API_VERSION
	.align		4
        /*0000*/ 	.byte	0x04, 0x37
        /*0002*/ 	.short	(.L_976 - .L_975)
.L_975:
        /*0004*/ 	.word	0x00000082


	//----- nvinfo : EIATTR_KPARAM_INFO
	.align		4
.L_976:
        /*0008*/ 	.byte	0x04, 0x17
        /*000a*/ 	.short	(.L_978 - .L_977)
.L_977:
        /*000c*/ 	.word	0x00000000
        /*0010*/ 	.short	0x0000
        /*0012*/ 	.short	0x0000
        /*0014*/ 	.byte	0x00, 0xf0, 0xa1, 0x03


	//----- nvinfo : EIATTR_SPARSE_MMA_MASK
	.align		4
.L_978:
        /*0018*/ 	.byte	0x03, 0x50
        /*001a*/ 	.short	0x0000


	//----- nvinfo : EIATTR_MAXREG_COUNT
	.align		4
        /*001c*/ 	.byte	0x03, 0x1b
        /*001e*/ 	.short	0x00ff


	//----- nvinfo : EIATTR_MERCURY_ISA_VERSION
	.align		4
        /*0020*/ 	.byte	0x03, 0x5f
        /*0022*/ 	.short	0x0101


	//----- nvinfo : EIATTR_COOP_GROUP_MASK_REGIDS
	.align		4
        /*0024*/ 	.byte	0x04, 0x29
        /*0026*/ 	.short	(.L_980 - .L_979)


	//   ....[0]....
.L_979:
        /*0028*/ 	.word	0xffffffff


	//   ....[1]....
        /*002c*/ 	.word	0xffffffff


	//   ....[2]....
        /*0030*/ 	.word	0xffffffff


	//   ....[3]....
        /*0034*/ 	.word	0xffffffff


	//   ....[4]....
        /*0038*/ 	.word	0xffffffff


	//   ....[5]....
        /*003c*/ 	.word	0xffffffff


	//   ....[6]....
        /*0040*/ 	.word	0xffffffff


	//   ....[7]....
        /*0044*/ 	.word	0xffffffff


	//   ....[8]....
        /*0048*/ 	.word	0xffffffff


	//   ....[9]....
        /*004c*/ 	.word	0xffffffff


	//   ....[10]....
        /*0050*/ 	.word	0x05000028


	//   ....[11]....
        /*0054*/ 	.word	0x05000028


	//   ....[12]....
        /*0058*/ 	.word	0x05000028


	//   ....[13]....
        /*005c*/ 	.word	0x05000028


	//   ....[14]....
        /*0060*/ 	.word	0x05000028


	//   ....[15]....
        /*0064*/ 	.word	0x05000028


	//   ....[16]....
        /*0068*/ 	.word	0x05000028


	//   ....[17]....
        /*006c*/ 	.word	0x05000028


	//   ....[18]....
        /*0070*/ 	.word	0x05000028


	//   ....[19]....
        /*0074*/ 	.word	0x05000028


	//----- nvinfo : EIATTR_COOP_GROUP_INSTR_OFFSETS
	.align		4
.L_980:
        /*0078*/ 	.byte	0x04, 0x28
        /*007a*/ 	.short	(.L_982 - .L_981)


	//   ....[0]....
.L_981:
        /*007c*/ 	.word	0x00000cd0


	//   ....[1]....
        /*0080*/ 	.word	0x00000cf0


	//   ....[2]....
        /*0084*/ 	.word	0x00000d10


	//   ....[3]....
        /*0088*/ 	.word	0x00000d30


	//   ....[4]....
        /*008c*/ 	.word	0x00000d60


	//   ....[5]....
        /*0090*/ 	.word	0x00000e90


	//   ....[6]....
        /*0094*/ 	.word	0x00000eb0


	//   ....[7]....
        /*0098*/ 	.word	0x00000ed0


	//   ....[8]....
        /*009c*/ 	.word	0x00000ef0


	//   ....[9]....
        /*00a0*/ 	.word	0x00000f10


	//   ....[10]....
        /*00a4*/ 	.word	0x00001290


	//   ....[11]....
        /*00a8*/ 	.word	0x00001330


	//   ....[12]....
        /*00ac*/ 	.word	0x000013a0


	//   ....[13]....
        /*00b0*/ 	.word	0x00001410


	//   ....[14]....
        /*00b4*/ 	.word	0x00001490


	//   ....[15]....
        /*00b8*/ 	.word	0x00001620


	//   ....[16]....
        /*00bc*/ 	.word	0x00001690


	//   ....[17]....
        /*00c0*/ 	.word	0x00001700


	//   ....[18]....
        /*00c4*/ 	.word	0x00001770


	//   ....[19]....
        /*00c8*/ 	.word	0x000017e0


	//----- nvinfo : EIATTR_VRC_CTA_INIT_COUNT
	.align		4
.L_982:
        /*00cc*/ 	.byte	0x02, 0x4a
	.zero		1
	.zero		1


	//----- nvinfo : EIATTR_EXIT_INSTR_OFFSETS
	.align		4
        /*00d0*/ 	.byte	0x04, 0x1c
        /*00d2*/ 	.short	(.L_984 - .L_983)


	//   ....[0]....
.L_983:
        /*00d4*/ 	.word	0x00000170


	//   ....[1]....
        /*00d8*/ 	.word	0x00001220


	//----- nvinfo : EIATTR_MAX_THREADS
	.align		4
.L_984:
        /*00dc*/ 	.byte	0x04, 0x05
        /*00de*/ 	.short	(.L_986 - .L_985)
.L_985:
        /*00e0*/ 	.word	0x00000080
        /*00e4*/ 	.word	0x00000001
        /*00e8*/ 	.word	0x00000001


	//----- nvinfo : EIATTR_CRS_STACK_SIZE
	.align		4
.L_986:
        /*00ec*/ 	.byte	0x04, 0x1e
        /*00ee*/ 	.short	(.L_988 - .L_987)
.L_987:
        /*00f0*/ 	.word	0x00000000


	//----- nvinfo : EIATTR_CBANK_PARAM_SIZE
	.align		4
.L_988:
        /*00f4*/ 	.byte	0x03, 0x19
        /*00f6*/ 	.short	0x00e8


	//----- nvinfo : EIATTR_PARAM_CBANK
	.align		4
        /*00f8*/ 	.byte	0x04, 0x0a
        /*00fa*/ 	.short	(.L_990 - .L_989)
	.align		4
.L_989:
        /*00fc*/ 	.word	index@(.nv.constant0._ZN10layer_norm31ln_parallel_residual_fwd_kernelINS_13Kernel_traitsI13__nv_bfloat16S2_fS2_fjLj256ELj1ELj4ELj1ELj16ENS_18Kernel_traits_baseILj256ES2_S2_fS2_fjLj128EEEEELb0ELb1ELb1EEEvNS_9FwdParamsE)
        /*0100*/ 	.short	0x0380
        /*0102*/ 	.short	0x00e8


	//----- nvinfo : EIATTR_SW_WAR
	.align		4
.L_990:
        /*0104*/ 	.byte	0x04, 0x36
        /*0106*/ 	.short	(.L_992 - .L_991)
.L_991:
        /*0108*/ 	.word	0x00000008
.L_992:


//--------------------- .nv.info._ZN10layer_norm31ln_parallel_residual_fwd_kernelINS_13Kernel_traitsI13__nv_bfloat16S2_fS2_fjLj256ELj1ELj4ELj1ELj16ENS_18Kernel_traits_baseILj256ES2_S2_fS2_fjLj128EEEEELb1ELb0ELb0EEEvNS_9FwdParamsE --------------------------
	.section	.nv.info._ZN10layer_norm31ln_parallel_residual_fwd_kernelINS_13Kernel_traitsI13__nv_bfloat16S2_fS2_fjLj256ELj1ELj4ELj1ELj16ENS_18Kernel_traits_baseILj256ES2_S2_fS2_fjLj128EEEEELb1ELb0ELb0EEEvNS_9FwdParamsE,"",@"SHT_CUDA_INFO"
	.sectionflags	@""
	.align	4


	//----- nvinfo : EIATTR_CUDA_API_VERSION
	.align		4
        /*0000*/ 	.byte	0x04, 0x37
        /*0002*/ 	.short	(.L_994 - .L_993)
.L_993:
        /*0004*/ 	.word	0x00000082


	//----- nvinfo : EIATTR_KPARAM_INFO
	.align		4
.L_994:
        /*0008*/ 	.byte	0x04, 0x17
        /*000a*/ 	.short	(.L_996 - .L_995)
.L_995:
        /*000c*/ 	.word	0x00000000
        /*0010*/ 	.short	0x0000
        /*0012*/ 	.short	0x0000
        /*0014*/ 	.byte	0x00, 0xf0, 0xa1, 0x03


	//----- nvinfo : EIATTR_SPARSE_MMA_MASK
	.align		4
.L_996:
        /*0018*/ 	.byte	0x03, 0x50
        /*001a*/ 	.short	0x0000


	//----- nvinfo : EIATTR_MAXREG_COUNT
	.align		4
        /*001c*/ 	.byte	0x03, 0x1b
        /*001e*/ 	.short	0x00ff


	//----- nvinfo : EIATTR_MERCURY_ISA_VERSION
	.align		4
        /*0020*/ 	.byte	0x03, 0x5f
        /*0022*/ 	.short	0x0101


	//----- nvinfo : EIATTR_COOP_GROUP_MASK_REGIDS
	.align		4
        /*0024*/ 	.byte	0x04, 0x29
        /*0026*/ 	.short	(.L_998 - .L_997)


	//   ....[0]....
.L_997:
        /*0028*/ 	.word	0xffffffff


	//   ....[1]....
        /*002c*/ 	.word	0xffffffff


	//   ....[2]....
        /*0030*/ 	.word	0xffffffff


	//   ....[3]....
        /*0034*/ 	.word	0xffffffff


	//   ....[4]....
        /*0038*/ 	.word	0xffffffff


	//   ....[5]....
        /*003c*/ 	.word	0xffffffff


	//   ....[6]....
        /*0040*/ 	.word	0xffffffff


	//   ....[7]....
        /*0044*/ 	.word	0xffffffff


	//   ....[8]....
        /*0048*/ 	.word	0xffffffff


	//   ....[9]....
        /*004c*/ 	.word	0xffffffff


	//   ....[10]....
        /*0050*/ 	.word	0x05000052


	//   ....[11]....
        /*0054*/ 	.word	0x05000052


	//   ....[12]....
        /*0058*/ 	.word	0x05000052


	//   ....[13]....
        /*005c*/ 	.word	0x05000052


	//   ....[14]....
        /*0060*/ 	.word	0x05000052


	//   ....[15]....
        /*0064*/ 	.word	0x05000052


	//   ....[16]....
        /*0068*/ 	.word	0x05000052


	//   ....[17]....
        /*006c*/ 	.word	0x05000052


	//   ....[18]....
        /*0070*/ 	.word	0x05000052


	//   ....[19]....
        /*0074*/ 	.word	0x05000052


	//----- nvinfo : EIATTR_COOP_GROUP_INSTR_OFFSETS
	.align		4
.L_998:
        /*0078*/ 	.byte	0x04, 0x28
        /*007a*/ 	.short	(.L_1000 - .L_999)


	//   ....[0]....
.L_999:
        /*007c*/ 	.word	0x000061f0


	//   ....[1]....
        /*0080*/ 	.word	0x00006210


	//   ....[2]....
        /*0084*/ 	.word	0x00006230


	//   ....[3]....
        /*0088*/ 	.word	0x00006250


	//   ....[4]....
        /*008c*/ 	.word	0x00006280


	//   ....[5]....
        /*0090*/ 	.word	0x000063d0


	//   ....[6]....
        /*0094*/ 	.word	0x000063f0


	//   ....[7]....
        /*0098*/ 	.word	0x00006410


	//   ....[8]....
        /*009c*/ 	.word	0x00006430


	//   ....[9]....
        /*00a0*/ 	.word	0x00006450


	//   ....[10]....
        /*00a4*/ 	.word	0x00006b20


	//   ....[11]....
        /*00a8*/ 	.word	0x00006bc0


	//   ....[12]....
        /*00ac*/ 	.word	0x00006c30


	//   ....[13]....
        /*00b0*/ 	.word	0x00006ca0


	//   ....[14]....
        /*00b4*/ 	.word	0x00006d20


	//   ....[15]....
        /*00b8*/ 	.word	0x00006ec0


	//   ....[16]....
        /*00bc*/ 	.word	0x00006f30


	//   ....[17]....
        /*00c0*/ 	.word	0x00006fa0


	//   ....[18]....
        /*00c4*/ 	.word	0x00007010


	//   ....[19]....
        /*00c8*/ 	.word	0x00007080


	//----- nvinfo : EIATTR_VRC_CTA_INIT_COUNT
	.align		4
.L_1000:
        /*00cc*/ 	.byte	0x02, 0x4a
	.zero		1
	.zero		1


	//----- nvinfo : EIATTR_EXIT_INSTR_OFFSETS
	.align		4
        /*00d0*/ 	.byte	0x04, 0x1c
        /*00d2*/ 	.short	(.L_1002 - .L_1001)


	//   ....[0]....
.L_1001:
        /*00d4*/ 	.word	0x000004f0


	//   ....[1]....
        /*00d8*/ 	.word	0x00006ab0


	//----- nvinfo : EIATTR_MAX_THREADS
	.align		4
.L_1002:
        /*00dc*/ 	.byte	0x04, 0x05
        /*00de*/ 	.short	(.L_1004 - .L_1003)
.L_1003:
        /*00e0*/ 	.word	0x00000080
        /*00e4*/ 	.word	0x00000001
        /*00e8*/ 	.word	0x00000001


	//----- nvinfo : EIATTR_CRS_STACK_SIZE
	.align		4
.L_1004:
        /*00ec*/ 	.byte	0x04, 0x1e
        /*00ee*/ 	.short	(.L_1006 - .L_1005)
.L_1005:
        /*00f0*/ 	.word	0x00000000


	//----- nvinfo : EIATTR_CBANK_PARAM_SIZE
	.align		4
.L_1006:
        /*00f4*/ 	.byte	0x03, 0x19
        /*00f6*/ 	.short	0x00e8


	//----- nvinfo : EIATTR_PARAM_CBANK
	.align		4
        /*00f8*/ 	.byte	0x04, 0x0a
        /*00fa*/ 	.short	(.L_1008 - .L_1007)
	.align		4
.L_1007:
        /*00fc*/ 	.word	index@(.nv.constant0._ZN10layer_norm31ln_parallel_residual_fwd_kernelINS_13Kernel_traitsI13__nv_bfloat16S2_fS2_fjLj256ELj1ELj4ELj1ELj16ENS_18Kernel_traits_baseILj256ES2_S2_fS2_fjLj128EEEEELb1ELb0ELb0EEEvNS_9FwdParamsE)
        /*0100*/ 	.short	0x0380
        /*0102*/ 	.short	0x00e8


	//----- nvinfo : EIATTR_SW_WAR
	.align		4
.L_1008:
        /*0104*/ 	.byte	0x04, 0x36
        /*0106*/ 	.short	(.L_1010 - .L_1009)
.L_1009:
        /*0108*/ 	.word	0x00000008
.L_1010:


//--------------------- .nv.info._ZN10layer_norm31ln_parallel_residual_fwd_kernelINS_13Kernel_traitsI13__nv_bfloat16S2_fS2_fjLj256ELj1ELj4ELj1ELj16ENS_18Kernel_traits_baseILj256ES2_S2_fS2_fjLj128EEEEELb1ELb0ELb1EEEvNS_9FwdParamsE --------------------------
	.section	.nv.info._ZN10layer_norm31ln_parallel_residual_fwd_kernelINS_13Kernel_traitsI13__nv_bfloat16S2_fS2_fjLj256ELj1ELj4ELj1ELj16ENS_18Kernel_traits_baseILj256ES2_S2_fS2_fjLj128EEEEELb1ELb0ELb1EEEvNS_9FwdParamsE,"",@"SHT_CUDA_INFO"
	.sectionflags	@""
	.align	4


	//----- nvinfo : EIATTR_CUDA_API_VERSION
	.align		4
        /*0000*/ 	.byte	0x04, 0x37
        /*0002*/ 	.short	(.L_1012 - .L_1011)
.L_1011:
        /*0004*/ 	.word	0x00000082


	//----- nvinfo : EIATTR_KPARAM_INFO
	.align		4
.L_1012:
        /*0008*/ 	.byte	0x04, 0x17
        /*000a*/ 	.short	(.L_1014 - .L_1013)
.L_1013:
        /*000c*/ 	.word	0x00000000
        /*0010*/ 	.short	0x0000
        /*0012*/ 	.short	0x0000
        /*0014*/ 	.byte	0x00, 0xf0, 0xa1, 0x03


	//----- nvinfo : EIATTR_SPARSE_MMA_MASK
	.align		4
.L_1014:
        /*0018*/ 	.byte	0x03, 0x50
        /*001a*/ 	.short	0x0000


	//----- nvinfo : EIATTR_MAXREG_COUNT
	.align		4
        /*001c*/ 	.byte	0x03, 0x1b
        /*001e*/ 	.short	0x00ff


	//----- nvinfo : EIATTR_MERCURY_ISA_VERSION
	.align		4
        /*0020*/ 	.byte	0x03, 0x5f
        /*0022*/ 	.short	0x0101


	//----- nvinfo : EIATTR_COOP_GROUP_MASK_REGIDS
	.align		4
        /*0024*/ 	.byte	0x04, 0x29
        /*0026*/ 	.short	(.L_1016 - .L_1015)


	//   ....[0]....
.L_1015:
        /*0028*/ 	.word	0xffffffff


	//   ....[1]....
        /*002c*/ 	.word	0xffffffff


	//   ....[2]....
        /*0030*/ 	.word	0xffffffff


	//   ....[3]....
        /*0034*/ 	.word	0xffffffff


	//   ....[4]....
        /*0038*/ 	.word	0xffffffff


	//   ....[5]....
        /*003c*/ 	.word	0xffffffff


	//   ....[6]....
        /*0040*/ 	.word	0xffffffff


	//   ....[7]....
        /*0044*/ 	.word	0xffffffff


	//   ....[8]....
        /*0048*/ 	.word	0xffffffff


	//   ....[9]....
        /*004c*/ 	.word	0xffffffff


	//   ....[10]....
        /*0050*/ 	.word	0x05000050


	//   ....[11]....
        /*0054*/ 	.word	0x05000050


	//   ....[12]....
        /*0058*/ 	.word	0x05000050


	//   ....[13]....
        /*005c*/ 	.word	0x05000050


	//   ....[14]....
        /*0060*/ 	.word	0x05000050


	//   ....[15]....
        /*0064*/ 	.word	0x05000050


	//   ....[16]....
        /*0068*/ 	.word	0x05000050


	//   ....[17]....
        /*006c*/ 	.word	0x05000050


	//   ....[18]....
        /*0070*/ 	.word	0x05000050


	//   ....[19]....
        /*0074*/ 	.word	0x05000050


	//----- nvinfo : EIATTR_COOP_GROUP_INSTR_OFFSETS
	.align		4
.L_1016:
        /*0078*/ 	.byte	0x04, 0x28
        /*007a*/ 	.short	(.L_1018 - .L_1017)


	//   ....[0]....
.L_1017:
        /*007c*/ 	.word	0x00006410


	//   ....[1]....
        /*0080*/ 	.word	0x00006430


	//   ....[2]....
        /*0084*/ 	.word	0x00006450


	//   ....[3]....
        /*0088*/ 	.word	0x00006480


	//   ....[4]....
        /*008c*/ 	.word	0x000064a0


	//   ....[5]....
        /*0090*/ 	.word	0x000065d0


	//   ....[6]....
        /*0094*/ 	.word	0x000065f0


	//   ....[7]....
        /*0098*/ 	.word	0x00006610


	//   ....[8]....
        /*009c*/ 	.word	0x00006630


	//   ....[9]....
        /*00a0*/ 	.word	0x00006650


	//   ....[10]....
        /*00a4*/ 	.word	0x00006af0


	//   ....[11]....
        /*00a8*/ 	.word	0x00006b90


	//   ....[12]....
        /*00ac*/ 	.word	0x00006c00


	//   ....[13]....
        /*00b0*/ 	.word	0x00006c80


	//   ....[14]....
        /*00b4*/ 	.word	0x00006cf0


	//   ....[15]....
        /*00b8*/ 	.word	0x00006e60


	//   ....[16]....
        /*00bc*/ 	.word	0x00006ed0


	//   ....[17]....
        /*00c0*/ 	.word	0x00006f40


	//   ....[18]....
        /*00c4*/ 	.word	0x00006fb0


	//   ....[19]....
        /*00c8*/ 	.word	0x00007020


	//----- nvinfo : EIATTR_VRC_CTA_INIT_COUNT
	.align		4
.L_1018:
        /*00cc*/ 	.byte	0x02, 0x4a
	.zero		1
	.zero		1


	//----- nvinfo : EIATTR_EXIT_INSTR_OFFSETS
	.align		4
        /*00d0*/ 	.byte	0x04, 0x1c
        /*00d2*/ 	.short	(.L_1020 - .L_1019)


	//   ....[0]....
.L_1019:
        /*00d4*/ 	.word	0x00000280


	//   ....[1]....
        /*00d8*/ 	.word	0x00006a80


	//----- nvinfo : EIATTR_MAX_THREADS
	.align		4
.L_1020:
        /*00dc*/ 	.byte	0x04, 0x05
        /*00de*/ 	.short	(.L_1022 - .L_1021)
.L_1021:
        /*00e0*/ 	.word	0x00000080
        /*00e4*/ 	.word	0x00000001
        /*00e8*/ 	.word	0x00000001


	//----- nvinfo : EIATTR_CRS_STACK_SIZE
	.align		4
.L_1022:
        /*00ec*/ 	.byte	0x04, 0x1e
        /*00ee*/ 	.short	(.L_1024 - .L_1023)
.L_1023:
        /*00f0*/ 	.word	0x00000000


	//----- nvinfo : EIATTR_CBANK_PARAM_SIZE
	.align		4
.L_1024:
        /*00f4*/ 	.byte	0x03, 0x19
        /*00f6*/ 	.short	0x00e8


	//----- nvinfo : EIATTR_PARAM_CBANK
	.align		4
        /*00f8*/ 	.byte	0x04, 0x0a
        /*00fa*/ 	.short	(.L_1026 - .L_1025)
	.align		4
.L_1025:
        /*00fc*/ 	.word	index@(.nv.constant0._ZN10layer_norm31ln_parallel_residual_fwd_kernelINS_13Kernel_traitsI13__nv_bfloat16S2_fS2_fjLj256ELj1ELj4ELj1ELj16ENS_18Kernel_traits_baseILj256ES2_S2_fS2_fjLj128EEEEELb1ELb0ELb1EEEvNS_9FwdParamsE)
        /*0100*/ 	.short	0x0380
        /*0102*/ 	.short	0x00e8


	//----- nvinfo : EIATTR_SW_WAR
	.align		4
.L_1026:
        /*0104*/ 	.byte	0x04, 0x36
        /*0106*/ 	.short	(.L_1028 - .L_1027)
.L_1027:
        /*0108*/ 	.word	0x00000008
.L_1028:


//--------------------- .nv.info._ZN10layer_norm31ln_parallel_residual_fwd_kernelINS_13Kernel_traitsI13__nv_bfloat16S2_fS2_fjLj256ELj1ELj4ELj1ELj16ENS_18Kernel_traits_baseILj256ES2_S2_fS2_fjLj128EEEEELb1ELb1ELb0EEEvNS_9FwdParamsE --------------------------
	.section	.nv.info._ZN10layer_norm31ln_parallel_residual_fwd_kernelINS_13Kernel_traitsI13__nv_bfloat16S2_fS2_fjLj256ELj1ELj4ELj1ELj16ENS_18Kernel_traits_baseILj256ES2_S2_fS2_fjLj128EEEEELb1ELb1ELb0EEEvNS_9FwdParamsE,"",@"SHT_CUDA_INFO"
	.sectionflags	@""
	.align	4


	//----- nvinfo : EIATTR_CUDA_API_VERSION
	.align		4
        /*0000*/ 	.byte	0x04, 0x37
        /*0002*/ 	.short	(.L_1030 - .L_1029)
.L_1029:
        /*0004*/ 	.word	0x00000082


	//----- nvinfo : EIATTR_KPARAM_INFO
	.align		4
.L_1030:
        /*0008*/ 	.byte	0x04, 0x17
        /*000a*/ 	.short	(.L_1032 - .L_1031)
.L_1031:
        /*000c*/ 	.word	0x00000000
        /*0010*/ 	.short	0x0000
        /*0012*/ 	.short	0x0000
        /*0014*/ 	.byte	0x00, 0xf0, 0xa1, 0x03


	//----- nvinfo : EIATTR_SPARSE_MMA_MASK
	.align		4
.L_1032:
        /*0018*/ 	.byte	0x03, 0x50
        /*001a*/ 	.short	0x0000


	//----- nvinfo : EIATTR_MAXREG_COUNT
	.align		4
        /*001c*/ 	.byte	0x03, 0x1b
        /*001e*/ 	.short	0x00ff


	//----- nvinfo : EIATTR_MERCURY_ISA_VERSION
	.align		4
        /*0020*/ 	.byte	0x03, 0x5f
        /*0022*/ 	.short	0x0101


	//----- nvinfo : EIATTR_COOP_GROUP_MASK_REGIDS
	.align		4
        /*0024*/ 	.byte	0x04, 0x29
        /*0026*/ 	.short	(.L_1034 - .L_1033)


	//   ....[0]....
.L_1033:
        /*0028*/ 	.word	0xffffffff


	//   ....[1]....
        /*002c*/ 	.word	0xffffffff


	//   ....[2]....
        /*0030*/ 	.word	0xffffffff


	//   ....[3]....
        /*0034*/ 	.word	0xffffffff


	//   ....[4]....
        /*0038*/ 	.word	0xffffffff


	//   ....[5]....
        /*003c*/ 	.word	0xffffffff


	//   ....[6]....
        /*0040*/ 	.word	0xffffffff


	//   ....[7]....
        /*0044*/ 	.word	0xffffffff


	//   ....[8]....
        /*0048*/ 	.word	0xffffffff


	//   ....[9]....
        /*004c*/ 	.word	0xffffffff


	//   ....[10]....
        /*0050*/ 	.word	0x0500003e


	//   ....[11]....
        /*0054*/ 	.word	0x0500003e


	//   ....[12]....
        /*0058*/ 	.word	0x0500003e


	//   ....[13]....
        /*005c*/ 	.word	0x0500003e


	//   ....[14]....
        /*0060*/ 	.word	0x0500003e


	//   ....[15]....
        /*0064*/ 	.word	0x0500003e


	//   ....[16]....
        /*0068*/ 	.word	0x0500003e


	//   ....[17]....
        /*006c*/ 	.word	0x0500003e


	//   ....[18]....
        /*0070*/ 	.word	0x0500003e


	//   ....[19]....
        /*0074*/ 	.word	0x0500003e


	//----- nvinfo : EIATTR_COOP_GROUP_INSTR_OFFSETS
	.align		4
.L_1034:
        /*0078*/ 	.byte	0x04, 0x28
        /*007a*/ 	.short	(.L_1036 - .L_1035)


	//   ....[0]....
.L_1035:
        /*007c*/ 	.word	0x00006080


	//   ....[1]....
        /*0080*/ 	.word	0x000060a0


	//   ....[2]....
        /*0084*/ 	.word	0x000060c0


	//   ....[3]....
        /*0088*/ 	.word	0x000060e0


	//   ....[4]....
        /*008c*/ 	.word	0x00006110


	//   ....[5]....
        /*0090*/ 	.word	0x00006260


	//   ....[6]....
        /*0094*/ 	.word	0x00006280


	//   ....[7]....
        /*0098*/ 	.word	0x000062a0


	//   ....[8]....
        /*009c*/ 	.word	0x000062c0


	//   ....[9]....
        /*00a0*/ 	.word	0x000062e0


	//   ....[10]....
        /*00a4*/ 	.word	0x00006800


	//   ....[11]....
        /*00a8*/ 	.word	0x000068a0


	//   ....[12]....
        /*00ac*/ 	.word	0x00006910


	//   ....[13]....
        /*00b0*/ 	.word	0x00006980


	//   ....[14]....
        /*00b4*/ 	.word	0x00006a00


	//   ....[15]....
        /*00b8*/ 	.word	0x00006ba0


	//   ....[16]....
        /*00bc*/ 	.word	0x00006c10


	//   ....[17]....
        /*00c0*/ 	.word	0x00006c80


	//   ....[18]....
        /*00c4*/ 	.word	0x00006cf0


	//   ....[19]....
        /*00c8*/ 	.word	0x00006d60


	//----- nvinfo : EIATTR_VRC_CTA_INIT_COUNT
	.align		4
.L_1036:
        /*00cc*/ 	.byte	0x02, 0x4a
	.zero		1
	.zero		1


	//----- nvinfo : EIATTR_EXIT_INSTR_OFFSETS
	.align		4
        /*00d0*/ 	.byte	0x04, 0x1c
        /*00d2*/ 	.short	(.L_1038 - .L_1037)


	//   ....[0]....
.L_1037:
        /*00d4*/ 	.word	0x00000440


	//   ....[1]....
        /*00d8*/ 	.word	0x00006790


	//----- nvinfo : EIATTR_MAX_THREADS
	.align		4
.L_1038:
        /*00dc*/ 	.byte	0x04, 0x05
        /*00de*/ 	.short	(.L_1040 - .L_1039)
.L_1039:
        /*00e0*/ 	.word	0x00000080
        /*00e4*/ 	.word	0x00000001
        /*00e8*/ 	.word	0x00000001


	//----- nvinfo : EIATTR_CRS_STACK_SIZE
	.align		4
.L_1040:
        /*00ec*/ 	.byte	0x04, 0x1e
        /*00ee*/ 	.short	(.L_1042 - .L_1041)
.L_1041:
        /*00f0*/ 	.word	0x00000000


	//----- nvinfo : EIATTR_CBANK_PARAM_SIZE
	.align		4
.L_1042:
        /*00f4*/ 	.byte	0x03, 0x19
        /*00f6*/ 	.short	0x00e8


	//----- nvinfo : EIATTR_PARAM_CBANK
	.align		4
        /*00f8*/ 	.byte	0x04, 0x0a
        /*00fa*/ 	.short	(.L_1044 - .L_1043)
	.align		4
.L_1043:
        /*00fc*/ 	.word	index@(.nv.constant0._ZN10layer_norm31ln_parallel_residual_fwd_kernelINS_13Kernel_traitsI13__nv_bfloat16S2_fS2_fjLj256ELj1ELj4ELj1ELj16ENS_18Kernel_traits_baseILj256ES2_S2_fS2_fjLj128EEEEELb1ELb1ELb0EEEvNS_9FwdParamsE)
        /*0100*/ 	.short	0x0380
        /*0102*/ 	.short	0x00e8


	//----- nvinfo : EIATTR_SW_WAR
	.align		4
.L_1044:
        /*0104*/ 	.byte	0x04, 0x36
        /*0106*/ 	.short	(.L_1046 - .L_1045)
.L_1045:
        /*0108*/ 	.word	0x00000008
.L_1046:


//--------------------- .nv.info._ZN10layer_norm31ln_parallel_residual_fwd_kernelINS_13Kernel_traitsI13__nv_bfloat16S2_fS2_fjLj256ELj1ELj4ELj1ELj16ENS_18Kernel_traits_baseILj256ES2_S2_fS2_fjLj128EEEEELb1ELb1ELb1EEEvNS_9FwdParamsE --------------------------
	.section	.nv.info._ZN10layer_norm31ln_parallel_residual_fwd_kernelINS_13Kernel_traitsI13__nv_bfloat16S2_fS2_fjLj256ELj1ELj4ELj1ELj16ENS_18Kernel_traits_baseILj256ES2_S2_fS2_fjLj128EEEEELb1ELb1ELb1EEEvNS_9FwdParamsE,"",@"SHT_CUDA_INFO"
	.sectionflags	@""
	.align	4


	//----- nvinfo : EIATTR_CUDA_API_VERSION
	.align		4
        /*0000*/ 	.byte	0x04, 0x37
        /*0002*/ 	.short	(.L_1048 - .L_1047)
.L_1047:
        /*0004*/ 	.word	0x00000082


	//----- nvinfo : EIATTR_KPARAM_INFO
	.align		4
.L_1048:
        /*0008*/ 	.byte	0x04, 0x17
        /*000a*/ 	.short	(.L_1050 - .L_1049)
.L_1049:
        /*000c*/ 	.word	0x00000000
        /*0010*/ 	.short	0x0000
        /*0012*/ 	.short	0x0000
        /*0014*/ 	.byte	0x00, 0xf0, 0xa1, 0x03


	//----- nvinfo : EIATTR_SPARSE_MMA_MASK
	.align		4
.L_1050:
        /*0018*/ 	.byte	0x03, 0x50
        /*001a*/ 	.short	0x0000


	//----- nvinfo : EIATTR_MAXREG_COUNT
	.align		4
        /*001c*/ 	.byte	0x03, 0x1b
        /*001e*/ 	.short	0x00ff


	//----- nvinfo : EIATTR_MERCURY_ISA_VERSION
	.align		4
        /*0020*/ 	.byte	0x03, 0x5f
        /*0022*/ 	.short	0x0101


	//----- nvinfo : EIATTR_COOP_GROUP_MASK_REGIDS
	.align		4
        /*0024*/ 	.byte	0x04, 0x29
        /*0026*/ 	.short	(.L_1052 - .L_1051)


	//   ....[0]....
.L_1051:
        /*0028*/ 	.word	0xffffffff


	//   ....[1]....
        /*002c*/ 	.word	0xffffffff


	//   ....[2]....
        /*0030*/ 	.word	0xffffffff


	//   ....[3]....
        /*0034*/ 	.word	0xffffffff


	//   ....[4]....
        /*0038*/ 	.word	0xffffffff


	//   ....[5]....
        /*003c*/ 	.word	0xffffffff


	//   ....[6]....
        /*0040*/ 	.word	0xffffffff


	//   ....[7]....
        /*0044*/ 	.word	0xffffffff


	//   ....[8]....
        /*0048*/ 	.word	0xffffffff


	//   ....[9]....
        /*004c*/ 	.word	0xffffffff


	//   ....[10]....
        /*0050*/ 	.word	0x0500003b


	//   ....[11]....
        /*0054*/ 	.word	0x0500003b


	//   ....[12]....
        /*0058*/ 	.word	0x0500003b


	//   ....[13]....
        /*005c*/ 	.word	0x0500003b


	//   ....[14]....
        /*0060*/ 	.word	0x0500003b


	//   ....[15]....
        /*0064*/ 	.word	0x0500003b


	//   ....[16]....
        /*0068*/ 	.word	0x0500003b


	//   ....[17]....
        /*006c*/ 	.word	0x0500003b


	//   ....[18]....
        /*0070*/ 	.word	0x0500003b


	//   ....[19]....
        /*0074*/ 	.word	0x0500003b


	//----- nvinfo : EIATTR_COOP_GROUP_INSTR_OFFSETS
	.align		4
.L_1052:
        /*0078*/ 	.byte	0x04, 0x28
        /*007a*/ 	.short	(.L_1054 - .L_1053)


	//   ....[0]....
.L_1053:
        /*007c*/ 	.word	0x00006320


	//   ....[1]....
        /*0080*/ 	.word	0x00006340


	//   ....[2]....
        /*0084*/ 	.word	0x00006360


	//   ....[3]....
        /*0088*/ 	.word	0x00006380


	//   ....[4]....
        /*008c*/ 	.word	0x000063b0


	//   ....[5]....
        /*0090*/ 	.word	0x000064e0


	//   ....[6]....
        /*0094*/ 	.word	0x00006500


	//   ....[7]....
        /*0098*/ 	.word	0x00006520


	//   ....[8]....
        /*009c*/ 	.word	0x00006540


	//   ....[9]....
        /*00a0*/ 	.word	0x00006560


	//   ....[10]....
        /*00a4*/ 	.word	0x00006910


	//   ....[11]....
        /*00a8*/ 	.word	0x000069b0


	//   ....[12]....
        /*00ac*/ 	.word	0x00006a20


	//   ....[13]....
        /*00b0*/ 	.word	0x00006a90


	//   ....[14]....
        /*00b4*/ 	.word	0x00006b10


	//   ....[15]....
        /*00b8*/ 	.word	0x00006c90


	//   ....[16]....
        /*00bc*/ 	.word	0x00006d00


	//   ....[17]....
        /*00c0*/ 	.word	0x00006d70


	//   ....[18]....
        /*00c4*/ 	.word	0x00006de0


	//   ....[19]....
        /*00c8*/ 	.word	0x00006e50


	//----- nvinfo : EIATTR_VRC_CTA_INIT_COUNT
	.align		4
.L_1054:
        /*00cc*/ 	.byte	0x02, 0x4a
	.zero		1
	.zero		1


	//----- nvinfo : EIATTR_EXIT_INSTR_OFFSETS
	.align		4
        /*00d0*/ 	.byte	0x04, 0x1c
        /*00d2*/ 	.short	(.L_1056 - .L_1055)


	//   ....[0]....
.L_1055:
        /*00d4*/ 	.word	0x000001f0


	//   ....[1]....
        /*00d8*/ 	.word	0x000068a0


	//----- nvinfo : EIATTR_MAX_THREADS
	.align		4
.L_1056:
        /*00dc*/ 	.byte	0x04, 0x05
        /*00de*/ 	.short	(.L_1058 - .L_1057)
.L_1057:
        /*00e0*/ 	.word	0x00000080
        /*00e4*/ 	.word	0x00000001
        /*00e8*/ 	.word	0x00000001


	//----- nvinfo : EIATTR_CRS_STACK_SIZE
	.align		4
.L_1058:
        /*00ec*/ 	.byte	0x04, 0x1e
        /*00ee*/ 	.short	(.L_1060 - .L_1059)
.L_1059:
        /*00f0*/ 	.word	0x00000000


	//----- nvinfo : EIATTR_CBANK_PARAM_SIZE
	.align		4
.L_1060:
        /*00f4*/ 	.byte	0x03, 0x19
        /*00f6*/ 	.short	0x00e8


	//----- nvinfo : EIATTR_PARAM_CBANK
	.align		4
        /*00f8*/ 	.byte	0x04, 0x0a
        /*00fa*/ 	.short	(.L_1062 - .L_1061)
	.align		4
.L_1061:
        /*00fc*/ 	.word	index@(.nv.constant0._ZN10layer_norm31ln_parallel_residual_fwd_kernelINS_13Kernel_traitsI13__nv_bfloat16S2_fS2_fjLj256ELj1ELj4ELj1ELj16ENS_18Kernel_traits_baseILj256ES2_S2_fS2_fjLj128EEEEELb1ELb1ELb1EEEvNS_9FwdParamsE)
        /*0100*/ 	.short	0x0380
        /*0102*/ 	.short	0x00e8


	//----- nvinfo : EIATTR_SW_WAR
	.align		4
.L_1062:
        /*0104*/ 	.byte	0x04, 0x36
        /*0106*/ 	.short	(.L_1064 - .L_1063)
.L_1063:
        /*0108*/ 	.word	0x00000008
.L_1064:


//--------------------- .nv.info._ZN10layer_norm31ln_parallel_residual_fwd_kernelINS_13Kernel_traitsIf13__nv_bfloat16fS2_fjLj256ELj1ELj4ELj1ELj16ENS_18Kernel_traits_baseILj256EfS2_fS2_fjLj128EEEEELb0ELb0ELb0EEEvNS_9FwdParamsE --------------------------
	.section	.nv.info._ZN10layer_norm31ln_parallel_residual_fwd_kernelINS_13Kernel_traitsIf13__nv_bfloat16fS2_fjLj256ELj1ELj4ELj1ELj16ENS_18Kernel_traits_baseILj256EfS2_fS2_fjLj128EEEEELb0ELb0ELb0EEEvNS_9FwdParamsE,"",@"SHT_CUDA_INFO"
	.sectionflags	@""
	.align	4


	//----- nvinfo : EIATTR_CUDA_API_VERSION
	.align		4
        /*0000*/ 	.byte	0x04, 0x37
        /*0002*/ 	.short	(.L_1066 - .L_1065)
.L_1065:
        /*0004*/ 	.word	0x00000082


	//----- nvinfo : EIATTR_KPARAM_INFO
	.align		4
.L_1066:
        /*0008*/ 	.byte	0x04, 0x17
        /*000a*/ 	.short	(.L_1068 - .L_1067)
.L_1067:
        /*000c*/ 	.word	0x00000000
        /*0010*/ 	.short	0x0000
        /*0012*/ 	.short	0x0000
        /*0014*/ 	.byte	0x00, 0xf0, 0xa1, 0x03


	//----- nvinfo : EIATTR_SPARSE_MMA_MASK
	.align		4
.L_1068:
        /*0018*/ 	.byte	0x03, 0x50
        /*001a*/ 	.short	0x0000


	//----- nvinfo : EIATTR_MAXREG_COUNT
	.align		4
        /*001c*/ 	.byte	0x03, 0x1b
        /*001e*/ 	.short	0x00ff


	//----- nvinfo : EIATTR_MERCURY_ISA_VERSION
	.align		4
        /*0020*/ 	.byte	0x03, 0x5f
        /*0022*/ 	.short	0x0101


	//----- nvinfo : EIATTR_COOP_GROUP_MASK_REGIDS
	.align		4
        /*0024*/ 	.byte	0x04, 0x29
        /*0026*/ 	.short	(.L_1070 - .L_1069)


	//   ....[0]....
.L_1069:
        /*0028*/ 	.word	0xffffffff


	//   ....[1]....
        /*002c*/ 	.word	0xffffffff


	//   ....[2]....
        /*0030*/ 	.word	0xffffffff


	//   ....[3]....
        /*0034*/ 	.word	0xffffffff


	//   ....[4]....
        /*0038*/ 	.word	0xffffffff


	//   ....[5]....
        /*003c*/ 	.word	0xffffffff


	//   ....[6]....
        /*0040*/ 	.word	0xffffffff


	//   ....[7]....
        /*0044*/ 	.word	0xffffffff


	//   ....[8]....
        /*0048*/ 	.word	0xffffffff


	//   ....[9]....
        /*004c*/ 	.word	0xffffffff


	//   ....[10]....
        /*0050*/ 	.word	0x0500003a


	//   ....[11]....
        /*0054*/ 	.word	0x0500003a


	//   ....[12]....
        /*0058*/ 	.word	0x0500003a


	//   ....[13]....
        /*005c*/ 	.word	0x0500003a


	//   ....[14]....
        /*0060*/ 	.word	0x0500003a


	//   ....[15]....
        /*0064*/ 	.word	0x0500003a


	//   ....[16]....
        /*0068*/ 	.word	0x0500003a


	//   ....[17]....
        /*006c*/ 	.word	0x0500003a


	//   ....[18]....
        /*0070*/ 	.word	0x0500003a


	//   ....[19]....
        /*0074*/ 	.word	0x0500003a


	//----- nvinfo : EIATTR_COOP_GROUP_INSTR_OFFSETS
	.align		4
.L_1070:
        /*0078*/ 	.byte	0x04, 0x28
        /*007a*/ 	.short	(.L_1072 - .L_1071)


	//   ....[0]....
.L_1071:
        /*007c*/ 	.word	0x00000d60


	//   ....[1]....
        /*0080*/ 	.word	0x00000d80


	//   ....[2]....
        /*0084*/ 	.word	0x00000da0


	//   ....[3]....
        /*0088*/ 	.word	0x00000dd0


	//   ....[4]....
        /*008c*/ 	.word	0x00000df0


	//   ....[5]....
        /*0090*/ 	.word	0x00000f40


	//   ....[6]....
        /*0094*/ 	.word	0x00000f60


	//   ....[7]....
        /*0098*/ 	.word	0x00000f80


	//   ....[8]....
        /*009c*/ 	.word	0x00000fa0


	//   ....[9]....
        /*00a0*/ 	.word	0x00000fc0


	//   ....[10]....
        /*00a4*/ 	.word	0x00001460


	//   ....[11]....
        /*00a8*/ 	.word	0x00001500


	//   ....[12]....
        /*00ac*/ 	.word	0x00001570


	//   ....[13]....
        /*00b0*/ 	.word	0x000015f0


	//   ....[14]....
        /*00b4*/ 	.word	0x00001660


	//   ....[15]....
        /*00b8*/ 	.word	0x00001810


	//   ....[16]....
        /*00bc*/ 	.word	0x00001880


	//   ....[17]....
        /*00c0*/ 	.word	0x000018f0


	//   ....[18]....
        /*00c4*/ 	.word	0x00001960


	//   ....[19]....
        /*00c8*/ 	.word	0x000019d0


	//----- nvinfo : EIATTR_VRC_CTA_INIT_COUNT
	.align		4
.L_1072:
        /*00cc*/ 	.byte	0x02, 0x4a
	.zero		1
	.zero		1


	//----- nvinfo : EIATTR_EXIT_INSTR_OFFSETS
	.align		4
        /*00d0*/ 	.byte	0x04, 0x1c
        /*00d2*/ 	.short	(.L_1074 - .L_1073)


	//   ....[0]....
.L_1073:
        /*00d4*/ 	.word	0x00000310


	//   ....[1]....
        /*00d8*/ 	.word	0x000013f0


	//----- nvinfo : EIATTR_MAX_THREADS
	.align		4
.L_1074:
        /*00dc*/ 	.byte	0x04, 0x05
        /*00de*/ 	.short	(.L_1076 - .L_1075)
.L_1075:
        /*00e0*/ 	.word	0x00000080
        /*00e4*/ 	.word	0x00000001
        /*00e8*/ 	.word	0x00000001


	//----- nvinfo : EIATTR_CRS_STACK_SIZE
	.align		4
.L_1076:
        /*00ec*/ 	.byte	0x04, 0x1e
        /*00ee*/ 	.short	(.L_1078 - .L_1077)
.L_1077:
        /*00f0*/ 	.word	0x00000000


	//----- nvinfo : EIATTR_CBANK_PARAM_SIZE
	.align		4
.L_1078:
        /*00f4*/ 	.byte	0x03, 0x19
        /*00f6*/ 	.short	0x00e8


	//----- nvinfo : EIATTR_PARAM_CBANK
	.align		4
        /*00f8*/ 	.byte	0x04, 0x0a
        /*00fa*/ 	.short	(.L_1080 - .L_1079)
	.align		4
.L_1079:
        /*00fc*/ 	.word	index@(.nv.constant0._ZN10layer_norm31ln_parallel_residual_fwd_kernelINS_13Kernel_traitsIf13__nv_bfloat16fS2_fjLj256ELj1ELj4ELj1ELj16ENS_18Kernel_traits_baseILj256EfS2_fS2_fjLj128EEEEELb0ELb0ELb0EEEvNS_9FwdParamsE)
        /*0100*/ 	.short	0x0380
        /*0102*/ 	.short	0x00e8


	//----- nvinfo : EIATTR_SW_WAR
	.align		4
.L_1080:
        /*0104*/ 	.byte	0x04, 0x36
        /*0106*/ 	.short	(.L_1082 - .L_1081)
.L_1081:
        /*0108*/ 	.word	0x00000008
.L_1082:


//--------------------- .nv.info._ZN10layer_norm31ln_parallel_residual_fwd_kernelINS_13Kernel_traitsIf13__nv_bfloat16fS2_fjLj256ELj1ELj4ELj1ELj16ENS_18Kernel_traits_baseILj256EfS2_fS2_fjLj128EEEEELb0ELb0ELb1EEEvNS_9FwdParamsE --------------------------
	.section	.nv.info._ZN10layer_norm31ln_parallel_residual_fwd_kernelINS_13Kernel_traitsIf13__nv_bfloat16fS2_fjLj256ELj1ELj4ELj1ELj16ENS_18Kernel_traits_baseILj256EfS2_fS2_fjLj128EEEEELb0ELb0ELb1EEEvNS_9FwdParamsE,"",@"SHT_CUDA_INFO"
	.sectionflags	@""
	.align	4


	//----- nvinfo : EIATTR_CUDA_API_VERSION
	.align		4
        /*0000*/ 	.byte	0x04, 0x37
        /*0002*/ 	.short	(.L_1084 - .L_1083)
.L_1083:
        /*0004*/ 	.word	0x00000082


	//----- nvinfo : EIATTR_KPARAM_INFO
	.align		4
.L_1084:
        /*0008*/ 	.byte	0x04, 0x17
        /*000a*/ 	.short	(.L_1086 - .L_1085)
.L_1085:
        /*000c*/ 	.word	0x00000000
        /*0010*/ 	.short	0x0000
        /*0012*/ 	.short	0x0000
        /*0014*/ 	.byte	0x00, 0xf0, 0xa1, 0x03


	//----- nvinfo : EIATTR_SPARSE_MMA_MASK
	.align		4
.L_1086:
        /*0018*/ 	.byte	0x03, 0x50
        /*001a*/ 	.short	0x0000


	//----- nvinfo : EIATTR_MAXREG_COUNT
	.align		4
        /*001c*/ 	.byte	0x03, 0x1b
        /*001e*/ 	.short	0x00ff


	//----- nvinfo : EIATTR_MERCURY_ISA_VERSION
	.align		4
        /*0020*/ 	.byte	0x03, 0x5f
        /*0022*/ 	.short	0x0101


	//----- nvinfo : EIATTR_COOP_GROUP_MASK_REGIDS
	.align		4
        /*0024*/ 	.byte	0x04, 0x29
        /*0026*/ 	.short	(.L_1088 - .L_1087)


	//   ....[0]....
.L_1087:
        /*0028*/ 	.word	0xffffffff


	//   ....[1]....
        /*002c*/ 	.word	0xffffffff


	//   ....[2]....
        /*0030*/ 	.word	0xffffffff


	//   ....[3]....
        /*0034*/ 	.word	0xffffffff


	//   ....[4]....
        /*0038*/ 	.word	0xffffffff


	//   ....[5]....
        /*003c*/ 	.word	0xffffffff


	//   ....[6]....
        /*0040*/ 	.word	0xffffffff


	//   ....[7]....
        /*0044*/ 	.word	0xffffffff


	//   ....[8]....
        /*0048*/ 	.word	0xffffffff


	//   ....[9]....
        /*004c*/ 	.word	0xffffffff


	//   ....[10]....
        /*0050*/ 	.word	0x0500003b


	//   ....[11]....
        /*0054*/ 	.word	0x0500003b


	//   ....[12]....
        /*0058*/ 	.word	0x0500003b


	//   ....[13]....
        /*005c*/ 	.word	0x0500003b


	//   ....[14]....
        /*0060*/ 	.word	0x0500003b


	//   ....[15]....
        /*0064*/ 	.word	0x0500003b


	//   ....[16]....
        /*0068*/ 	.word	0x0500003b


	//   ....[17]....
        /*006c*/ 	.word	0x0500003b


	//   ....[18]....
        /*0070*/ 	.word	0x0500003b


	//   ....[19]....
        /*0074*/ 	.word	0x0500003b


	//----- nvinfo : EIATTR_COOP_GROUP_INSTR_OFFSETS
	.align		4
.L_1088:
        /*0078*/ 	.byte	0x04, 0x28
        /*007a*/ 	.short	(.L_1090 - .L_1089)


	//   ....[0]....
.L_1089:
        /*007c*/ 	.word	0x00000c80


	//   ....[1]....
        /*0080*/ 	.word	0x00000ca0


	//   ....[2]....
        /*0084*/ 	.word	0x00000cc0


	//   ....[3]....
        /*0088*/ 	.word	0x00000cf0


	//   ....[4]....
        /*008c*/ 	.word	0x00000d10


	//   ....[5]....
        /*0090*/ 	.word	0x00000e40


	//   ....[6]....
        /*0094*/ 	.word	0x00000e60


	//   ....[7]....
        /*0098*/ 	.word	0x00000e80


	//   ....[8]....
        /*009c*/ 	.word	0x00000ea0


	//   ....[9]....
        /*00a0*/ 	.word	0x00000ec0


	//   ....[10]....
        /*00a4*/ 	.word	0x00001330


	//   ....[11]....
        /*00a8*/ 	.word	0x000013d0


	//   ....[12]....
        /*00ac*/ 	.word	0x00001440


	//   ....[13]....
        /*00b0*/ 	.word	0x000014c0


	//   ....[14]....
        /*00b4*/ 	.word	0x00001530


	//   ....[15]....
        /*00b8*/ 	.word	0x000016b0


	//   ....[16]....
        /*00bc*/ 	.word	0x00001720


	//   ....[17]....
        /*00c0*/ 	.word	0x00001790


	//   ....[18]....
        /*00c4*/ 	.word	0x00001800


	//   ....[19]....
        /*00c8*/ 	.word	0x00001870


	//----- nvinfo : EIATTR_VRC_CTA_INIT_COUNT
	.align		4
.L_1090:
        /*00cc*/ 	.byte	0x02, 0x4a
	.zero		1
	.zero		1


	//----- nvinfo : EIATTR_EXIT_INSTR_OFFSETS
	.align		4
        /*00d0*/ 	.byte	0x04, 0x1c
        /*00d2*/ 	.short	(.L_1092 - .L_1091)


	//   ....[0]....
.L_1091:
        /*00d4*/ 	.word	0x00000250


	//   ....[1]....
        /*00d8*/ 	.word	0x000012c0


	//----- nvinfo : EIATTR_MAX_THREADS
	.align		4
.L_1092:
        /*00dc*/ 	.byte	0x04, 0x05
        /*00de*/ 	.short	(.L_1094 - .L_1093)
.L_1093:
        /*00e0*/ 	.word	0x00000080
        /*00e4*/ 	.word	0x00000001
        /*00e8*/ 	.word	0x00000001


	//----- nvinfo : EIATTR_CRS_STACK_SIZE
	.align		4
.L_1094:
        /*00ec*/ 	.byte	0x04, 0x1e
        /*00ee*/ 	.short	(.L_1096 - .L_1095)
.L_1095:
        /*00f0*/ 	.word	0x00000000


	//----- nvinfo : EIATTR_CBANK_PARAM_SIZE
	.align		4
.L_1096:
        /*00f4*/ 	.byte	0x03, 0x19
        /*00f6*/ 	.short	0x00e8


	//----- nvinfo : EIATTR_PARAM_CBANK
	.align		4
        /*00f8*/ 	.byte	0x04, 0x0a
        /*00fa*/ 	.short	(.L_1098 - .L_1097)
	.align		4
.L_1097:
        /*00fc*/ 	.word	index@(.nv.constant0._ZN10layer_norm31ln_parallel_residual_fwd_kernelINS_13Kernel_traitsIf13__nv_bfloat16fS2_fjLj256ELj1ELj4ELj1ELj16ENS_18Kernel_traits_baseILj256EfS2_fS2_fjLj128EEEEELb0ELb0ELb1EEEvNS_9FwdParamsE)
        /*0100*/ 	.short	0x0380
        /*0102*/ 	.short	0x00e8


	//----- nvinfo : EIATTR_SW_WAR
	.align		4
.L_1098:
        /*0104*/ 	.byte	0x04, 0x36
        /*0106*/ 	.short	(.L_1100 - .L_1099)
.L_1099:
        /*0108*/ 	.word	0x00000008
.L_1100:


//--------------------- .nv.info._ZN10layer_norm31ln_parallel_residual_fwd_kernelINS_13Kernel_traitsIf13__nv_bfloat16fS2_fjLj256ELj1ELj4ELj1ELj16ENS_18Kernel_traits_baseILj256EfS2_fS2_fjLj128EEEEELb0ELb1ELb0EEEvNS_9FwdParamsE --------------------------
	.section	.nv.info._ZN10layer_norm31ln_parallel_residual_fwd_kernelINS_13Kernel_traitsIf13__nv_bfloat16fS2_fjLj256ELj1ELj4ELj1ELj16ENS_18Kernel_traits_baseILj256EfS2_fS2_fjLj128EEEEELb0ELb1ELb0EEEvNS_9FwdParamsE,"",@"SHT_CUDA_INFO"
	.sectionflags	@""
	.align	4


	//----- nvinfo : EIATTR_CUDA_API_VERSION
	.align		4
        /*0000*/ 	.byte	0x04, 0x37
        /*0002*/ 	.short	(.L_1102 - .L_1101)
.L_1101:
        /*0004*/ 	.word	0x00000082


	//----- nvinfo : EIATTR_KPARAM_INFO
	.align		4
.L_1102:
        /*0008*/ 	.byte	0x04, 0x17
        /*000a*/ 	.short	(.L_1104 - .L_1103)
.L_1103:
        /*000c*/ 	.word	0x00000000
        /*0010*/ 	.short	0x0000
        /*0012*/ 	.short	0x0000
        /*0014*/ 	.byte	0x00, 0xf0, 0xa1, 0x03


	//----- nvinfo : EIATTR_SPARSE_MMA_MASK
	.align		4
.L_1104:
        /*0018*/ 	.byte	0x03, 0x50
        /*001a*/ 	.short	0x0000


	//----- nvinfo : EIATTR_MAXREG_COUNT
	.align		4
        /*001c*/ 	.byte	0x03, 0x1b
        /*001e*/ 	.short	0x00ff


	//----- nvinfo : EIATTR_MERCURY_ISA_VERSION
	.align		4
        /*0020*/ 	.byte	0x03, 0x5f
        /*0022*/ 	.short	0x0101


	//----- nvinfo : EIATTR_COOP_GROUP_MASK_REGIDS
	.align		4
        /*0024*/ 	.byte	0x04, 0x29
        /*0026*/ 	.short	(.L_1106 - .L_1105)


	//   ....[0]....
.L_1105:
        /*0028*/ 	.word	0xffffffff


	//   ....[1]....
        /*002c*/ 	.word	0xffffffff


	//   ....[2]....
        /*0030*/ 	.word	0xffffffff


	//   ....[3]....
        /*0034*/ 	.word	0xffffffff


	//   ....[4]....
        /*0038*/ 	.word	0xffffffff


	//   ....[5]....
        /*003c*/ 	.word	0xffffffff


	//   ....[6]....
        /*0040*/ 	.word	0xffffffff


	//   ....[7]....
        /*0044*/ 	.word	0xffffffff


	//   ....[8]....
        /*0048*/ 	.word	0xffffffff


	//   ....[9]....
        /*004c*/ 	.word	0xffffffff


	//   ....[10]....
        /*0050*/ 	.word	0x05000027


	//   ....[11]....
        /*0054*/ 	.word	0x05000027


	//   ....[12]....
        /*0058*/ 	.word	0x05000027


	//   ....[13]....
        /*005c*/ 	.word	0x05000027


	//   ....[14]....
        /*0060*/ 	.word	0x05000027


	//   ....[15]....
        /*0064*/ 	.word	0x05000027


	//   ....[16]....
        /*0068*/ 	.word	0x05000027


	//   ....[17]....
        /*006c*/ 	.word	0x05000027


	//   ....[18]....
        /*0070*/ 	.word	0x05000027


	//   ....[19]....
        /*0074*/ 	.word	0x05000027


	//----- nvinfo : EIATTR_COOP_GROUP_INSTR_OFFSETS
	.align		4
.L_1106:
        /*0078*/ 	.byte	0x04, 0x28
        /*007a*/ 	.short	(.L_1108 - .L_1107)


	//   ....[0]....
.L_1107:
        /*007c*/ 	.word	0x00000c50


	//   ....[1]....
        /*0080*/ 	.word	0x00000c70


	//   ....[2]....
        /*0084*/ 	.word	0x00000c90


	//   ....[3]....
        /*0088*/ 	.word	0x00000cb0


	//   ....[4]....
        /*008c*/ 	.word	0x00000ce0


	//   ....[5]....
        /*0090*/ 	.word	0x00000e30


	//   ....[6]....
        /*0094*/ 	.word	0x00000e50


	//   ....[7]....
        /*0098*/ 	.word	0x00000e70


	//   ....[8]....
        /*009c*/ 	.word	0x00000e90


	//   ....[9]....
        /*00a0*/ 	.word	0x00000eb0


	//   ....[10]....
        /*00a4*/ 	.word	0x00001260


	//   ....[11]....
        /*00a8*/ 	.word	0x00001300


	//   ....[12]....
        /*00ac*/ 	.word	0x00001370


	//   ....[13]....
        /*00b0*/ 	.word	0x000013e0


	//   ....[14]....
        /*00b4*/ 	.word	0x00001460


	//   ....[15]....
        /*00b8*/ 	.word	0x00001610


	//   ....[16]....
        /*00bc*/ 	.word	0x00001680


	//   ....[17]....
        /*00c0*/ 	.word	0x000016f0


	//   ....[18]....
        /*00c4*/ 	.word	0x00001760


	//   ....[19]....
        /*00c8*/ 	.word	0x000017d0


	//----- nvinfo : EIATTR_VRC_CTA_INIT_COUNT
	.align		4
.L_1108:
        /*00cc*/ 	.byte	0x02, 0x4a
	.zero		1
	.zero		1


	//----- nvinfo : EIATTR_EXIT_INSTR_OFFSETS
	.align		4
        /*00d0*/ 	.byte	0x04, 0x1c
        /*00d2*/ 	.short	(.L_1110 - .L_1109)


	//   ....[0]....
.L_1109:
        /*00d4*/ 	.word	0x00000220


	//   ....[1]....
        /*00d8*/ 	.word	0x000011f0


	//----- nvinfo : EIATTR_MAX_THREADS
	.align		4
.L_1110:
        /*00dc*/ 	.byte	0x04, 0x05
        /*00de*/ 	.short	(.L_1112 - .L_1111)
.L_1111:
        /*00e0*/ 	.word	0x00000080
        /*00e4*/ 	.word	0x00000001
        /*00e8*/ 	.word	0x00000001


	//----- nvinfo : EIATTR_CRS_STACK_SIZE
	.align		4
.L_1112:
        /*00ec*/ 	.byte	0x04, 0x1e
        /*00ee*/ 	.short	(.L_1114 - .L_1113)
.L_1113:
        /*00f0*/ 	.word	0x00000000


	//----- nvinfo : EIATTR_CBANK_PARAM_SIZE
	.align		4
.L_1114:
        /*00f4*/ 	.byte	0x03, 0x19
        /*00f6*/ 	.short	0x00e8


	//----- nvinfo : EIATTR_PARAM_CBANK
	.align		4
        /*00f8*/ 	.byte	0x04, 0x0a
        /*00fa*/ 	.short	(.L_1116 - .L_1115)
	.align		4
.L_1115:
        /*00fc*/ 	.word	index@(.nv.constant0._ZN10layer_norm31ln_parallel_residual_fwd_kernelINS_13Kernel_traitsIf13__nv_bfloat16fS2_fjLj256ELj1ELj4ELj1ELj16ENS_18Kernel_traits_baseILj256EfS2_fS2_fjLj128EEEEELb0ELb1ELb0EEEvNS_9FwdParamsE)
        /*0100*/ 	.short	0x0380
        /*0102*/ 	.short	0x00e8


	//----- nvinfo : EIATTR_SW_WAR
	.align		4
.L_1116:
        /*0104*/ 	.byte	0x04, 0x36
        /*0106*/ 	.short	(.L_1118 - .L_1117)
.L_1117:
        /*0108*/ 	.word	0x00000008
.L_1118:


//--------------------- .nv.info._ZN10layer_norm31ln_parallel_residual_fwd_kernelINS_13Kernel_traitsIf13__nv_bfloat16fS2_fjLj256ELj1ELj4ELj1ELj16ENS_18Kernel_traits_baseILj256EfS2_fS2_fjLj128EEEEELb0ELb1ELb1EEEvNS_9FwdParamsE --------------------------
	.section	.nv.info._ZN10layer_norm31ln_parallel_residual_fwd_kernelINS_13Kernel_traitsIf13__nv_bfloat16fS2_fjLj256ELj1ELj4ELj1ELj16ENS_18Kernel_traits_baseILj256EfS2_fS2_fjLj128EEEEELb0ELb1ELb1EEEvNS_9FwdParamsE,"",@"SHT_CUDA_INFO"
	.sectionflags	@""
	.align	4


	//----- nvinfo : EIATTR_CUDA_API_VERSION
	.align		4
        /*0000*/ 	.byte	0x04, 0x37
        /*0002*/ 	.short	(.L_1120 - .L_1119)
.L_1119:
        /*0004*/ 	.word	0x00000082


	//----- nvinfo : EIATTR_KPARAM_INFO
	.align		4
.L_1120:
        /*0008*/ 	.byte	0x04, 0x17
        /*000a*/ 	.short	(.L_1122 - .L_1121)
.L_1121:
        /*000c*/ 	.word	0x00000000
        /*0010*/ 	.short	0x0000
        /*0012*/ 	.short	0x0000
        /*0014*/ 	.byte	0x00, 0xf0, 0xa1, 0x03


	//----- nvinfo : EIATTR_SPARSE_MMA_MASK
	.align		4
.L_1122:
        /*0018*/ 	.byte	0x03, 0x50
        /*001a*/ 	.short	0x0000


	//----- nvinfo : EIATTR_MAXREG_COUNT
	.align		4
        /*001c*/ 	.byte	0x03, 0x1b
        /*001e*/ 	.short	0x00ff


	//----- nvinfo : EIATTR_MERCURY_ISA_VERSION
	.align		4
        /*0020*/ 	.byte	0x03, 0x5f
        /*0022*/ 	.short	0x0101


	//----- nvinfo : EIATTR_COOP_GROUP_MASK_REGIDS
	.align		4
        /*0024*/ 	.byte	0x04, 0x29
        /*0026*/ 	.short	(.L_1124 - .L_1123)


	//   ....[0]....
.L_1123:
        /*0028*/ 	.word	0xffffffff


	//   ....[1]....
        /*002c*/ 	.word	0xffffffff


	//   ....[2]....
        /*0030*/ 	.word	0xffffffff


	//   ....[3]....
        /*0034*/ 	.word	0xffffffff


	//   ....[4]....
        /*0038*/ 	.word	0xffffffff


	//   ....[5]....
        /*003c*/ 	.word	0xffffffff


	//   ....[6]....
        /*0040*/ 	.word	0xffffffff


	//   ....[7]....
        /*0044*/ 	.word	0xffffffff


	//   ....[8]....
        /*0048*/ 	.word	0xffffffff


	//   ....[9]....
        /*004c*/ 	.word	0xffffffff


	//   ....[10]....
        /*0050*/ 	.word	0x0500002b


	//   ....[11]....
        /*0054*/ 	.word	0x0500002b


	//   ....[12]....
        /*0058*/ 	.word	0x0500002b


	//   ....[13]....
        /*005c*/ 	.word	0x0500002b


	//   ....[14]....
        /*0060*/ 	.word	0x0500002b


	//   ....[15]....
        /*0064*/ 	.word	0x0500002b


	//   ....[16]....
        /*0068*/ 	.word	0x0500002b


	//   ....[17]....
        /*006c*/ 	.word	0x0500002b


	//   ....[18]....
        /*0070*/ 	.word	0x0500002b


	//   ....[19]....
        /*0074*/ 	.word	0x0500002b


	//----- nvinfo : EIATTR_COOP_GROUP_INSTR_OFFSETS
	.align		4
.L_1124:
        /*0078*/ 	.byte	0x04, 0x28
        /*007a*/ 	.short	(.L_1126 - .L_1125)


	//   ....[0]....
.L_1125:
        /*007c*/ 	.word	0x00000b90


	//   ....[1]....
        /*0080*/ 	.word	0x00000bc0


	//   ....[2]....
        /*0084*/ 	.word	0x00000be0


	//   ....[3]....
        /*0088*/ 	.word	0x00000c00


	//   ....[4]....
        /*008c*/ 	.word	0x00000c20


	//   ....[5]....
        /*0090*/ 	.word	0x00000d50


	//   ....[6]....
        /*0094*/ 	.word	0x00000d70


	//   ....[7]....
        /*0098*/ 	.word	0x00000d90


	//   ....[8]....
        /*009c*/ 	.word	0x00000db0


	//   ....[9]....
        /*00a0*/ 	.word	0x00000dd0


	//   ....[10]....
        /*00a4*/ 	.word	0x00001150


	//   ....[11]....
        /*00a8*/ 	.word	0x00001200


	//   ....[12]....
        /*00ac*/ 	.word	0x00001270


	//   ....[13]....
        /*00b0*/ 	.word	0x000012e0


	//   ....[14]....
        /*00b4*/ 	.word	0x00001350


	//   ....[15]....
        /*00b8*/ 	.word	0x000014e0


	//   ....[16]....
        /*00bc*/ 	.word	0x00001550


	//   ....[17]....
        /*00c0*/ 	.word	0x000015c0


	//   ....[18]....
        /*00c4*/ 	.word	0x00001630


	//   ....[19]....
        /*00c8*/ 	.word	0x000016a0


	//----- nvinfo : EIATTR_VRC_CTA_INIT_COUNT
	.align		4
.L_1126:
        /*00cc*/ 	.byte	0x02, 0x4a
	.zero		1
	.zero		1


	//----- nvinfo : EIATTR_EXIT_INSTR_OFFSETS
	.align		4
        /*00d0*/ 	.byte	0x04, 0x1c
        /*00d2*/ 	.short	(.L_1128 - .L_1127)


	//   ....[0]....
.L_1127:
        /*00d4*/ 	.word	0x000001a0


	//   ....[1]....
        /*00d8*/ 	.word	0x000010e0


	//----- nvinfo : EIATTR_MAX_THREADS
	.align		4
.L_1128:
        /*00dc*/ 	.byte	0x04, 0x05
        /*00de*/ 	.short	(.L_1130 - .L_1129)
.L_1129:
        /*00e0*/ 	.word	0x00000080
        /*00e4*/ 	.word	0x00000001
        /*00e8*/ 	.word	0x00000001


	//----- nvinfo : EIATTR_CRS_STACK_SIZE
	.align		4
.L_1130:
        /*00ec*/ 	.byte	0x04, 0x1e
        /*00ee*/ 	.short	(.L_1132 - .L_1131)
.L_1131:
        /*00f0*/ 	.word	0x00000000


	//----- nvinfo : EIATTR_CBANK_PARAM_SIZE
	.align		4
.L_1132:
        /*00f4*/ 	.byte	0x03, 0x19
        /*00f6*/ 	.short	0x00e8


	//----- nvinfo : EIATTR_PARAM_CBANK
	.align		4
        /*00f8*/ 	.byte	0x04, 0x0a
        /*00fa*/ 	.short	(.L_1134 - .L_1133)
	.align		4
.L_1133:
        /*00fc*/ 	.word	index@(.nv.constant0._ZN10layer_norm31ln_parallel_residual_fwd_kernelINS_13Kernel_traitsIf13__nv_bfloat16fS2_fjLj256ELj1ELj4ELj1ELj16ENS_18Kernel_traits_baseILj256EfS2_fS2_fjLj128EEEEELb0ELb1ELb1EEEvNS_9FwdParamsE)
        /*0100*/ 	.short	0x0380
        /*0102*/ 	.short	0x00e8


	//----- nvinfo : EIATTR_SW_WAR
	.align		4
.L_1134:
        /*0104*/ 	.byte	0x04, 0x36
        /*0106*/ 	.short	(.L_1136 - .L_1135)
.L_1135:
        /*0108*/ 	.word	0x00000008
.L_1136:


//--------------------- .nv.info._ZN10layer_norm31ln_parallel_residual_fwd_kernelINS_13Kernel_traitsIf13__nv_bfloat16fS2_fjLj256ELj1ELj4ELj1ELj16ENS_18Kernel_traits_baseILj256EfS2_fS2_fjLj128EEEEELb1ELb0ELb0EEEvNS_9FwdParamsE --------------------------
	.section	.nv.info._ZN10layer_norm31ln_parallel_residual_fwd_kernelINS_13Kernel_traitsIf13__nv_bfloat16fS2_fjLj256ELj1ELj4ELj1ELj16ENS_18Kernel_traits_baseILj256EfS2_fS2_fjLj128EEEEELb1ELb0ELb0EEEvNS_9FwdParamsE,"",@"SHT_CUDA_INFO"
	.sectionflags	@""
	.align	4


	//----- nvinfo : EIATTR_CUDA_API_VERSION
	.align		4
        /*0000*/ 	.byte	0x04, 0x37
        /*0002*/ 	.short	(.L_1138 - .L_1137)
.L_1137:
        /*0004*/ 	.word	0x00000082


	//----- nvinfo : EIATTR_KPARAM_INFO
	.align		4
.L_1138:
        /*0008*/ 	.byte	0x04, 0x17
        /*000a*/ 	.short	(.L_1140 - .L_1139)
.L_1139:
        /*000c*/ 	.word	0x00000000
        /*0010*/ 	.short	0x0000
        /*0012*/ 	.short	0x0000
        /*0014*/ 	.byte	0x00, 0xf0, 0xa1, 0x03


	//----- nvinfo : EIATTR_SPARSE_MMA_MASK
	.align		4
.L_1140:
        /*0018*/ 	.byte	0x03, 0x50
        /*001a*/ 	.short	0x0000


	//----- nvinfo : EIATTR_MAXREG_COUNT
	.align		4
        /*001c*/ 	.byte	0x03, 0x1b
        /*001e*/ 	.short	0x00ff


	//----- nvinfo : EIATTR_MERCURY_ISA_VERSION
	.align		4
        /*0020*/ 	.byte	0x03, 0x5f
        /*0022*/ 	.short	0x0101


	//----- nvinfo : EIATTR_COOP_GROUP_MASK_REGIDS
	.align		4
        /*0024*/ 	.byte	0x04, 0x29
        /*0026*/ 	.short	(.L_1142 - .L_1141)


	//   ....[0]....
.L_1141:
        /*0028*/ 	.word	0xffffffff


	//   ....[1]....
        /*002c*/ 	.word	0xffffffff


	//   ....[2]....
        /*0030*/ 	.word	0xffffffff


	//   ....[3]....
        /*0034*/ 	.word	0xffffffff


	//   ....[4]....
        /*0038*/ 	.word	0xffffffff


	//   ....[5]....
        /*003c*/ 	.word	0xffffffff


	//   ....[6]....
        /*0040*/ 	.word	0xffffffff


	//   ....[7]....
        /*0044*/ 	.word	0xffffffff


	//   ....[8]....
        /*0048*/ 	.word	0xffffffff


	//   ....[9]....
        /*004c*/ 	.word	0xffffffff


	//   ....[10]....
        /*0050*/ 	.word	0x05000052


	//   ....[11]....
        /*0054*/ 	.word	0x05000052


	//   ....[12]....
        /*0058*/ 	.word	0x05000052


	//   ....[13]....
        /*005c*/ 	.word	0x05000052


	//   ....[14]....
        /*0060*/ 	.word	0x05000052


	//   ....[15]....
        /*0064*/ 	.word	0x05000052


	//   ....[16]....
        /*0068*/ 	.word	0x05000052


	//   ....[17]....
        /*006c*/ 	.word	0x05000052


	//   ....[18]....
        /*0070*/ 	.word	0x05000052


	//   ....[19]....
        /*0074*/ 	.word	0x05000052


	//----- nvinfo : EIATTR_COOP_GROUP_INSTR_OFFSETS
	.align		4
.L_1142:
        /*0078*/ 	.byte	0x04, 0x28
        /*007a*/ 	.short	(.L_1144 - .L_1143)


	//   ....[0]....
.L_1143:
        /*007c*/ 	.word	0x00006170


	//   ....[1]....
        /*0080*/ 	.word	0x00006190


	//   ....[2]....
        /*0084*/ 	.word	0x000061b0


	//   ....[3]....
        /*0088*/ 	.word	0x000061d0


	//   ....[4]....
        /*008c*/ 	.word	0x00006200


	//   ....[5]....
        /*0090*/ 	.word	0x00006350


	//   ....[6]....
        /*0094*/ 	.word	0x00006370


	//   ....[7]....
        /*0098*/ 	.word	0x00006390


	//   ....[8]....
        /*009c*/ 	.word	0x000063b0


	//   ....[9]....
        /*00a0*/ 	.word	0x000063d0


	//   ....[10]....
        /*00a4*/ 	.word	0x000068a0


	//   ....[11]....
        /*00a8*/ 	.word	0x00006940


	//   ....[12]....
        /*00ac*/ 	.word	0x000069b0


	//   ....[13]....
        /*00b0*/ 	.word	0x00006a20


	//   ....[14]....
        /*00b4*/ 	.word	0x00006aa0


	//   ....[15]....
        /*00b8*/ 	.word	0x00006c40


	//   ....[16]....
        /*00bc*/ 	.word	0x00006cb0


	//   ....[17]....
        /*00c0*/ 	.word	0x00006d20


	//   ....[18]....
        /*00c4*/ 	.word	0x00006d90


	//   ....[19]....
        /*00c8*/ 	.word	0x00006e00


	//----- nvinfo : EIATTR_VRC_CTA_INIT_COUNT
	.align		4
.L_1144:
        /*00cc*/ 	.byte	0x02, 0x4a
	.zero		1
	.zero		1


	//----- nvinfo : EIATTR_EXIT_INSTR_OFFSETS
	.align		4
        /*00d0*/ 	.byte	0x04, 0x1c
        /*00d2*/ 	.short	(.L_1146 - .L_1145)


	//   ....[0]....
.L_1145:
        /*00d4*/ 	.word	0x00000550


	//   ....[1]....
        /*00d8*/ 	.word	0x00006830


	//----- nvinfo : EIATTR_MAX_THREADS
	.align		4
.L_1146:
        /*00dc*/ 	.byte	0x04, 0x05
        /*00de*/ 	.short	(.L_1148 - .L_1147)
.L_1147:
        /*00e0*/ 	.word	0x00000080
        /*00e4*/ 	.word	0x00000001
        /*00e8*/ 	.word	0x00000001


	//----- nvinfo : EIATTR_CRS_STACK_SIZE
	.align		4
.L_1148:
        /*00ec*/ 	.byte	0x04, 0x1e
        /*00ee*/ 	.short	(.L_1150 - .L_1149)
.L_1149:
        /*00f0*/ 	.word	0x00000000


	//----- nvinfo : EIATTR_CBANK_PARAM_SIZE
	.align		4
.L_1150:
        /*00f4*/ 	.byte	0x03, 0x19
        /*00f6*/ 	.short	0x00e8


	//----- nvinfo : EIATTR_PARAM_CBANK
	.align		4
        /*00f8*/ 	.byte	0x04, 0x0a
        /*00fa*/ 	.short	(.L_1152 - .L_1151)
	.align		4
.L_1151:
        /*00fc*/ 	.word	index@(.nv.constant0._ZN10layer_norm31ln_parallel_residual_fwd_kernelINS_13Kernel_traitsIf13__nv_bfloat16fS2_fjLj256ELj1ELj4ELj1ELj16ENS_18Kernel_traits_baseILj256EfS2_fS2_fjLj128EEEEELb1ELb0ELb0EEEvNS_9FwdParamsE)
        /*0100*/ 	.short	0x0380
        /*0102*/ 	.short	0x00e8


	//----- nvinfo : EIATTR_SW_WAR
	.align		4
.L_1152:
        /*0104*/ 	.byte	0x04, 0x36
        /*0106*/ 	.short	(.L_1154 - .L_1153)
.L_1153:
        /*0108*/ 	.word	0x00000008
.L_1154:


//--------------------- .nv.info._ZN10layer_norm31ln_parallel_residual_fwd_kernelINS_13Kernel_traitsIf13__nv_bfloat16fS2_fjLj256ELj1ELj4ELj1ELj16ENS_18Kernel_traits_baseILj256EfS2_fS2_fjLj128EEEEELb1ELb0ELb1EEEvNS_9FwdParamsE --------------------------
	.section	.nv.info._ZN10layer_norm31ln_parallel_residual_fwd_kernelINS_13Kernel_traitsIf13__nv_bfloat16fS2_fjLj256ELj1ELj4ELj1ELj16ENS_18Kernel_traits_baseILj256EfS2_fS2_fjLj128EEEEELb1ELb0ELb1EEEvNS_9FwdParamsE,"",@"SHT_CUDA_INFO"
	.sectionflags	@""
	.align	4


	//----- nvinfo : EIATTR_CUDA_API_VERSION
	.align		4
        /*0000*/ 	.byte	0x04, 0x37
        /*0002*/ 	.short	(.L_1156 - .L_1155)
.L_1155:
        /*0004*/ 	.word	0x00000082


	//----- nvinfo : EIATTR_KPARAM_INFO
	.align		4
.L_1156:
        /*0008*/ 	.byte	0x04, 0x17
        /*000a*/ 	.short	(.L_1158 - .L_1157)
.L_1157:
        /*000c*/ 	.word	0x00000000
        /*0010*/ 	.short	0x0000
        /*0012*/ 	.short	0x0000
        /*0014*/ 	.byte	0x00, 0xf0, 0xa1, 0x03


	//----- nvinfo : EIATTR_SPARSE_MMA_MASK
	.align		4
.L_1158:
        /*0018*/ 	.byte	0x03, 0x50
        /*001a*/ 	.short	0x0000


	//----- nvinfo : EIATTR_MAXREG_COUNT
	.align		4
        /*001c*/ 	.byte	0x03, 0x1b
        /*001e*/ 	.short	0x00ff


	//----- nvinfo : EIATTR_MERCURY_ISA_VERSION
	.align		4
        /*0020*/ 	.byte	0x03, 0x5f
        /*0022*/ 	.short	0x0101


	//----- nvinfo : EIATTR_COOP_GROUP_MASK_REGIDS
	.align		4
        /*0024*/ 	.byte	0x04, 0x29
        /*0026*/ 	.short	(.L_1160 - .L_1159)


	//   ....[0]....
.L_1159:
        /*0028*/ 	.word	0xffffffff


	//   ....[1]....
        /*002c*/ 	.word	0xffffffff


	//   ....[2]....
        /*0030*/ 	.word	0xffffffff


	//   ....[3]....
        /*0034*/ 	.word	0xffffffff


	//   ....[4]....
        /*0038*/ 	.word	0xffffffff


	//   ....[5]....
        /*003c*/ 	.word	0xffffffff


	//   ....[6]....
        /*0040*/ 	.word	0xffffffff


	//   ....[7]....
        /*0044*/ 	.word	0xffffffff


	//   ....[8]....
        /*0048*/ 	.word	0xffffffff


	//   ....[9]....
        /*004c*/ 	.word	0xffffffff


	//   ....[10]....
        /*0050*/ 	.word	0x05000051


	//   ....[11]....
        /*0054*/ 	.word	0x05000051


	//   ....[12]....
        /*0058*/ 	.word	0x05000051


	//   ....[13]....
        /*005c*/ 	.word	0x05000051


	//   ....[14]....
        /*0060*/ 	.word	0x05000051


	//   ....[15]....
        /*0064*/ 	.word	0x05000051


	//   ....[16]....
        /*0068*/ 	.word	0x05000051


	//   ....[17]....
        /*006c*/ 	.word	0x05000051


	//   ....[18]....
        /*0070*/ 	.word	0x05000051


	//   ....[19]....
        /*0074*/ 	.word	0x05000051


	//----- nvinfo : EIATTR_COOP_GROUP_INSTR_OFFSETS
	.align		4
.L_1160:
        /*0078*/ 	.byte	0x04, 0x28
        /*007a*/ 	.short	(.L_1162 - .L_1161)


	//   ....[0]....
.L_1161:
        /*007c*/ 	.word	0x000061a0


	//   ....[1]....
        /*0080*/ 	.word	0x000061d0


	//   ....[2]....
        /*0084*/ 	.word	0x000061f0


	//   ....[3]....
        /*0088*/ 	.word	0x00006210


	//   ....[4]....
        /*008c*/ 	.word	0x00006230


	//   ....[5]....
        /*0090*/ 	.word	0x00006360


	//   ....[6]....
        /*0094*/ 	.word	0x00006380


	//   ....[7]....
        /*0098*/ 	.word	0x000063a0


	//   ....[8]....
        /*009c*/ 	.word	0x000063c0


	//   ....[9]....
        /*00a0*/ 	.word	0x000063e0


	//   ....[10]....
        /*00a4*/ 	.word	0x00006870


	//   ....[11]....
        /*00a8*/ 	.word	0x00006920


	//   ....[12]....
        /*00ac*/ 	.word	0x00006990


	//   ....[13]....
        /*00b0*/ 	.word	0x00006a00


	//   ....[14]....
        /*00b4*/ 	.word	0x00006a70


	//   ....[15]....
        /*00b8*/ 	.word	0x00006be0


	//   ....[16]....
        /*00bc*/ 	.word	0x00006c50


	//   ....[17]....
        /*00c0*/ 	.word	0x00006cc0


	//   ....[18]....
        /*00c4*/ 	.word	0x00006d30


	//   ....[19]....
        /*00c8*/ 	.word	0x00006da0


	//----- nvinfo : EIATTR_VRC_CTA_INIT_COUNT
	.align		4
.L_1162:
        /*00cc*/ 	.byte	0x02, 0x4a
	.zero		1
	.zero		1


	//----- nvinfo : EIATTR_EXIT_INSTR_OFFSETS
	.align		4
        /*00d0*/ 	.byte	0x04, 0x1c
        /*00d2*/ 	.short	(.L_1164 - .L_1163)


	//   ....[0]....
.L_1163:
        /*00d4*/ 	.word	0x000002f0


	//   ....[1]....
        /*00d8*/ 	.word	0x00006810


	//----- nvinfo : EIATTR_MAX_THREADS
	.align		4
.L_1164:
        /*00dc*/ 	.byte	0x04, 0x05
        /*00de*/ 	.short	(.L_1166 - .L_1165)
.L_1165:
        /*00e0*/ 	.word	0x00000080
        /*00e4*/ 	.word	0x00000001
        /*00e8*/ 	.word	0x00000001


	//----- nvinfo : EIATTR_CRS_STACK_SIZE
	.align		4
.L_1166:
        /*00ec*/ 	.byte	0x04, 0x1e
        /*00ee*/ 	.short	(.L_1168 - .L_1167)
.L_1167:
        /*00f0*/ 	.word	0x00000000


	//----- nvinfo : EIATTR_CBANK_PARAM_SIZE
	.align		4
.L_1168:
        /*00f4*/ 	.byte	0x03, 0x19
        /*00f6*/ 	.short	0x00e8


	//----- nvinfo : EIATTR_PARAM_CBANK
	.align		4
        /*00f8*/ 	.byte	0x04, 0x0a
        /*00fa*/ 	.short	(.L_1170 - .L_1169)
	.align		4
.L_1169:
        /*00fc*/ 	.word	index@(.nv.constant0._ZN10layer_norm31ln_parallel_residual_fwd_kernelINS_13Kernel_traitsIf13__nv_bfloat16fS2_fjLj256ELj1ELj4ELj1ELj16ENS_18Kernel_traits_baseILj256EfS2_fS2_fjLj128EEEEELb1ELb0ELb1EEEvNS_9FwdParamsE)
        /*0100*/ 	.short	0x0380
        /*0102*/ 	.short	0x00e8


	//----- nvinfo : EIATTR_SW_WAR
	.align		4
.L_1170:
        /*0104*/ 	.byte	0x04, 0x36
        /*0106*/ 	.short	(.L_1172 - .L_1171)
.L_1171:
        /*0108*/ 	.word	0x00000008
.L_1172:


//--------------------- .nv.info._ZN10layer_norm31ln_parallel_residual_fwd_kernelINS_13Kernel_traitsIf13__nv_bfloat16fS2_fjLj256ELj1ELj4ELj1ELj16ENS_18Kernel_traits_baseILj256EfS2_fS2_fjLj128EEEEELb1ELb1ELb0EEEvNS_9FwdParamsE --------------------------
	.section	.nv.info._ZN10layer_norm31ln_parallel_residual_fwd_kernelINS_13Kernel_traitsIf13__nv_bfloat16fS2_fjLj256ELj1ELj4ELj1ELj16ENS_18Kernel_traits_baseILj256EfS2_fS2_fjLj128EEEEELb1ELb1ELb0EEEvNS_9FwdParamsE,"",@"SHT_CUDA_INFO"
	.sectionflags	@""
	.align	4


	//----- nvinfo : EIATTR_CUDA_API_VERSION
	.align		4
        /*0000*/ 	.byte	0x04, 0x37
        /*0002*/ 	.short	(.L_1174 - .L_1173)
.L_1173:
        /*0004*/ 	.word	0x00000082


	//----- nvinfo : EIATTR_KPARAM_INFO
	.align		4
.L_1174:
        /*0008*/ 	.byte	0x04, 0x17
        /*000a*/ 	.short	(.L_1176 - .L_1175)
.L_1175:
        /*000c*/ 	.word	0x00000000
        /*0010*/ 	.short	0x0000
        /*0012*/ 	.short	0x0000
        /*0014*/ 	.byte	0x00, 0xf0, 0xa1, 0x03


	//----- nvinfo : EIATTR_SPARSE_MMA_MASK
	.align		4
.L_1176:
        /*0018*/ 	.byte	0x03, 0x50
        /*001a*/ 	.short	0x0000


	//----- nvinfo : EIATTR_MAXREG_COUNT
	.align		4
        /*001c*/ 	.byte	0x03, 0x1b
        /*001e*/ 	.short	0x00ff


	//----- nvinfo : EIATTR_MERCURY_ISA_VERSION
	.align		4
        /*0020*/ 	.byte	0x03, 0x5f
        /*0022*/ 	.short	0x0101


	//----- nvinfo : EIATTR_COOP_GROUP_MASK_REGIDS
	.align		4
        /*0024*/ 	.byte	0x04, 0x29
        /*0026*/ 	.short	(.L_1178 - .L_1177)


	//   ....[0]....
.L_1177:
        /*0028*/ 	.word	0xffffffff


	//   ....[1]....
        /*002c*/ 	.word	0xffffffff


	//   ....[2]....
        /*0030*/ 	.word	0xffffffff


	//   ....[3]....
        /*0034*/ 	.word	0xffffffff


	//   ....[4]....
        /*0038*/ 	.word	0xffffffff


	//   ....[5]....
        /*003c*/ 	.word	0xffffffff


	//   ....[6]....
        /*0040*/ 	.word	0xffffffff


	//   ....[7]....
        /*0044*/ 	.word	0xffffffff


	//   ....[8]....
        /*0048*/ 	.word	0xffffffff


	//   ....[9]....
        /*004c*/ 	.word	0xffffffff


	//   ....[10]....
        /*0050*/ 	.word	0x0500002e


	//   ....[11]....
        /*0054*/ 	.word	0x0500002e


	//   ....[12]....
        /*0058*/ 	.word	0x0500002e


	//   ....[13]....
        /*005c*/ 	.word	0x0500002e


	//   ....[14]....
        /*0060*/ 	.word	0x0500002e


	//   ....[15]....
        /*0064*/ 	.word	0x0500002e


	//   ....[16]....
        /*0068*/ 	.word	0x0500002e


	//   ....[17]....
        /*006c*/ 	.word	0x0500002e


	//   ....[18]....
        /*0070*/ 	.word	0x0500002e


	//   ....[19]....
        /*0074*/ 	.word	0x0500002e


	//----- nvinfo : EIATTR_COOP_GROUP_INSTR_OFFSETS
	.align		4
.L_1178:
        /*0078*/ 	.byte	0x04, 0x28
        /*007a*/ 	.short	(.L_1180 - .L_1179)


	//   ....[0]....
.L_1179:
        /*007c*/ 	.word	0x000061f0


	//   ....[1]....
        /*0080*/ 	.word	0x00006220


	//   ....[2]....
        /*0084*/ 	.word	0x00006240


	//   ....[3]....
        /*0088*/ 	.word	0x00006260


	//   ....[4]....
        /*008c*/ 	.word	0x00006280


	//   ....[5]....
        /*0090*/ 	.word	0x000063d0


	//   ....[6]....
        /*0094*/ 	.word	0x000063f0


	//   ....[7]....
        /*0098*/ 	.word	0x00006410


	//   ....[8]....
        /*009c*/ 	.word	0x00006430


	//   ....[9]....
        /*00a0*/ 	.word	0x00006450


	//   ....[10]....
        /*00a4*/ 	.word	0x00006820


	//   ....[11]....
        /*00a8*/ 	.word	0x000068c0


	//   ....[12]....
        /*00ac*/ 	.word	0x00006920


	//   ....[13]....
        /*00b0*/ 	.word	0x00006980


	//   ....[14]....
        /*00b4*/ 	.word	0x000069e0


	//   ....[15]....
        /*00b8*/ 	.word	0x00006b70


	//   ....[16]....
        /*00bc*/ 	.word	0x00006bd0


	//   ....[17]....
        /*00c0*/ 	.word	0x00006c30


	//   ....[18]....
        /*00c4*/ 	.word	0x00006c90


	//   ....[19]....
        /*00c8*/ 	.word	0x00006cf0


	//----- nvinfo : EIATTR_VRC_CTA_INIT_COUNT
	.align		4
.L_1180:
        /*00cc*/ 	.byte	0x02, 0x4a
	.zero		1
	.zero		1


	//----- nvinfo : EIATTR_EXIT_INSTR_OFFSETS
	.align		4
        /*00d0*/ 	.byte	0x04, 0x1c
        /*00d2*/ 	.short	(.L_1182 - .L_1181)


	//   ....[0]....
.L_1181:
        /*00d4*/ 	.word	0x00000460


	//   ....[1]....
        /*00d8*/ 	.word	0x000067c0


	//----- nvinfo : EIATTR_MAX_THREADS
	.align		4
.L_1182:
        /*00dc*/ 	.byte	0x04, 0x05
        /*00de*/ 	.short	(.L_1184 - .L_1183)
.L_1183:
        /*00e0*/ 	.word	0x00000080
        /*00e4*/ 	.word	0x00000001
        /*00e8*/ 	.word	0x00000001


	//----- nvinfo : EIATTR_CRS_STACK_SIZE
	.align		4
.L_1184:
        /*00ec*/ 	.byte	0x04, 0x1e
        /*00ee*/ 	.short	(.L_1186 - .L_1185)
.L_1185:
        /*00f0*/ 	.word	0x00000000


	//----- nvinfo : EIATTR_CBANK_PARAM_SIZE
	.align		4
.L_1186:
        /*00f4*/ 	.byte	0x03, 0x19
        /*00f6*/ 	.short	0x00e8


	//----- nvinfo : EIATTR_PARAM_CBANK
	.align		4
        /*00f8*/ 	.byte	0x04, 0x0a
        /*00fa*/ 	.short	(.L_1188 - .L_1187)
	.align		4
.L_1187:
        /*00fc*/ 	.word	index@(.nv.constant0._ZN10layer_norm31ln_parallel_residual_fwd_kernelINS_13Kernel_traitsIf13__nv_bfloat16fS2_fjLj256ELj1ELj4ELj1ELj16ENS_18Kernel_traits_baseILj256EfS2_fS2_fjLj128EEEEELb1ELb1ELb0EEEvNS_9FwdParamsE)
        /*0100*/ 	.short	0x0380
        /*0102*/ 	.short	0x00e8


	//----- nvinfo : EIATTR_SW_WAR
	.align		4
.L_1188:
        /*0104*/ 	.byte	0x04, 0x36
        /*0106*/ 	.short	(.L_1190 - .L_1189)
.L_1189:
        /*0108*/ 	.word	0x00000008
.L_1190:


//--------------------- .nv.info._ZN10layer_norm31ln_parallel_residual_fwd_kernelINS_13Kernel_traitsIf13__nv_bfloat16fS2_fjLj256ELj1ELj4ELj1ELj16ENS_18Kernel_traits_baseILj256EfS2_fS2_fjLj128EEEEELb1ELb1ELb1EEEvNS_9FwdParamsE --------------------------
	.section	.nv.info._ZN10layer_norm31ln_parallel_residual_fwd_kernelINS_13Kernel_traitsIf13__nv_bfloat16fS2_fjLj256ELj1ELj4ELj1ELj16ENS_18Kernel_traits_baseILj256EfS2_fS2_fjLj128EEEEELb1ELb1ELb1EEEvNS_9FwdParamsE,"",@"SHT_CUDA_INFO"
	.sectionflags	@""
	.align	4


	//----- nvinfo : EIATTR_CUDA_API_VERSION
	.align		4
        /*0000*/ 	.byte	0x04, 0x37
        /*0002*/ 	.short	(.L_1192 - .L_1191)
.L_1191:
        /*0004*/ 	.word	0x00000082


	//----- nvinfo : EIATTR_KPARAM_INFO
	.align		4
.L_1192:
        /*0008*/ 	.byte	0x04, 0x17
        /*000a*/ 	.short	(.L_1194 - .L_1193)
.L_1193:
        /*000c*/ 	.word	0x00000000
        /*0010*/ 	.short	0x0000
        /*0012*/ 	.short	0x0000
        /*0014*/ 	.byte	0x00, 0xf0, 0xa1, 0x03


	//----- nvinfo : EIATTR_SPARSE_MMA_MASK
	.align		4
.L_1194:
        /*0018*/ 	.byte	0x03, 0x50
        /*001a*/ 	.short	0x0000


	//----- nvinfo : EIATTR_MAXREG_COUNT
	.align		4
        /*001c*/ 	.byte	0x03, 0x1b
        /*001e*/ 	.short	0x00ff


	//----- nvinfo : EIATTR_MERCURY_ISA_VERSION
	.align		4
        /*0020*/ 	.byte	0x03, 0x5f
        /*0022*/ 	.short	0x0101


	//----- nvinfo : EIATTR_COOP_GROUP_MASK_REGIDS
	.align		4
        /*0024*/ 	.byte	0x04, 0x29
        /*0026*/ 	.short	(.L_1196 - .L_1195)


	//   ....[0]....
.L_1195:
        /*0028*/ 	.word	0xffffffff


	//   ....[1]....
        /*002c*/ 	.word	0xffffffff


	//   ....[2]....
        /*0030*/ 	.word	0xffffffff


	//   ....[3]....
        /*0034*/ 	.word	0xffffffff


	//   ....[4]....
        /*0038*/ 	.word	0xffffffff


	//   ....[5]....
        /*003c*/ 	.word	0xffffffff


	//   ....[6]....
        /*0040*/ 	.word	0xffffffff


	//   ....[7]....
        /*0044*/ 	.word	0xffffffff


	//   ....[8]....
        /*0048*/ 	.word	0xffffffff


	//   ....[9]....
        /*004c*/ 	.word	0xffffffff


	//   ....[10]....
        /*0050*/ 	.word	0x05000034


	//   ....[11]....
        /*0054*/ 	.word	0x05000034


	//   ....[12]....
        /*0058*/ 	.word	0x05000034


	//   ....[13]....
        /*005c*/ 	.word	0x05000034


	//   ....[14]....
        /*0060*/ 	.word	0x05000034


	//   ....[15]....
        /*0064*/ 	.word	0x05000034


	//   ....[16]....
        /*0068*/ 	.word	0x05000034


	//   ....[17]....
        /*006c*/ 	.word	0x05000034


	//   ....[18]....
        /*0070*/ 	.word	0x05000034


	//   ....[19]....
        /*0074*/ 	.word	0x05000034


	//----- nvinfo : EIATTR_COOP_GROUP_INSTR_OFFSETS
	.align		4
.L_1196:
        /*0078*/ 	.byte	0x04, 0x28
        /*007a*/ 	.short	(.L_1198 - .L_1197)


	//   ....[0]....
.L_1197:
        /*007c*/ 	.word	0x000062e0


	//   ....[1]....
        /*0080*/ 	.word	0x00006300


	//   ....[2]....
        /*0084*/ 	.word	0x00006320


	//   ....[3]....
        /*0088*/ 	.word	0x00006340


	//   ....[4]....
        /*008c*/ 	.word	0x00006370


	//   ....[5]....
        /*0090*/ 	.word	0x000064a0


	//   ....[6]....
        /*0094*/ 	.word	0x000064c0


	//   ....[7]....
        /*0098*/ 	.word	0x000064e0


	//   ....[8]....
        /*009c*/ 	.word	0x00006500


	//   ....[9]....
        /*00a0*/ 	.word	0x00006520


	//   ....[10]....
        /*00a4*/ 	.word	0x000068d0


	//   ....[11]....
        /*00a8*/ 	.word	0x00006970


	//   ....[12]....
        /*00ac*/ 	.word	0x000069e0


	//   ....[13]....
        /*00b0*/ 	.word	0x00006a50


	//   ....[14]....
        /*00b4*/ 	.word	0x00006ad0


	//   ....[15]....
        /*00b8*/ 	.word	0x00006c60


	//   ....[16]....
        /*00bc*/ 	.word	0x00006cd0


	//   ....[17]....
        /*00c0*/ 	.word	0x00006d40


	//   ....[18]....
        /*00c4*/ 	.word	0x00006db0


	//   ....[19]....
        /*00c8*/ 	.word	0x00006e20


	//----- nvinfo : EIATTR_VRC_CTA_INIT_COUNT
	.align		4
.L_1198:
        /*00cc*/ 	.byte	0x02, 0x4a
	.zero		1
	.zero		1


	//----- nvinfo : EIATTR_EXIT_INSTR_OFFSETS
	.align		4
        /*00d0*/ 	.byte	0x04, 0x1c
        /*00d2*/ 	.short	(.L_1200 - .L_1199)


	//   ....[0]....
.L_1199:
        /*00d4*/ 	.word	0x00000240


	//   ....[1]....
        /*00d8*/ 	.word	0x00006860


	//----- nvinfo : EIATTR_MAX_THREADS
	.align		4
.L_1200:
        /*00dc*/ 	.byte	0x04, 0x05
        /*00de*/ 	.short	(.L_1202 - .L_1201)
.L_1201:
        /*00e0*/ 	.word	0x00000080
        /*00e4*/ 	.word	0x00000001
        /*00e8*/ 	.word	0x00000001


	//----- nvinfo : EIATTR_CRS_STACK_SIZE
	.align		4
.L_1202:
        /*00ec*/ 	.byte	0x04, 0x1e
        /*00ee*/ 	.short	(.L_1204 - .L_1203)
.L_1203:
        /*00f0*/ 	.word	0x00000000


	//----- nvinfo : EIATTR_CBANK_PARAM_SIZE
	.align		4
.L_1204:
        /*00f4*/ 	.byte	0x03, 0x19
        /*00f6*/ 	.short	0x00e8


	//----- nvinfo : EIATTR_PARAM_CBANK
	.align		4
        /*00f8*/ 	.byte	0x04, 0x0a
        /*00fa*/ 	.short	(.L_1206 - .L_1205)
	.align		4
.L_1205:
        /*00fc*/ 	.word	index@(.nv.constant0._ZN10layer_norm31ln_parallel_residual_fwd_kernelINS_13Kernel_traitsIf13__nv_bfloat16fS2_fjLj256ELj1ELj4ELj1ELj16ENS_18Kernel_traits_baseILj256EfS2_fS2_fjLj128EEEEELb1ELb1ELb1EEEvNS_9FwdParamsE)
        /*0100*/ 	.short	0x0380
        /*0102*/ 	.short	0x00e8


	//----- nvinfo : EIATTR_SW_WAR
	.align		4
.L_1206:
        /*0104*/ 	.byte	0x04, 0x36
        /*0106*/ 	.short	(.L_1208 - .L_1207)
.L_1207:
        /*0108*/ 	.word	0x00000008
.L_1208:


//--------------------- .nv.info._ZN10layer_norm31ln_parallel_residual_fwd_kernelINS_13Kernel_traitsIf6__halfS2_S2_fjLj256ELj1ELj4ELj1ELj16ENS_18Kernel_traits_baseILj256EfS2_S2_S2_fjLj128EEEEELb0ELb0ELb0EEEvNS_9FwdParamsE --------------------------
	.section	.nv.info._ZN10layer_norm31ln_parallel_residual_fwd_kernelINS_13Kernel_traitsIf6__halfS2_S2_fjLj256ELj1ELj4ELj1ELj16ENS_18Kernel_traits_baseILj256EfS2_S2_S2_fjLj128EEEEELb0ELb0ELb0EEEvNS_9FwdParamsE,"",@"SHT_CUDA_INFO"
	.sectionflags	@""
	.align	4


	//----- nvinfo : EIATTR_CUDA_API_VERSION
	.align		4
        /*0000*/ 	.byte	0x04, 0x37
        /*0002*/ 	.short	(.L_1210 - .L_1209)
.L_1209:
        /*0004*/ 	.word	0x00000082


	//----- nvinfo : EIATTR_KPARAM_INFO
	.align		4
.L_1210:
        /*0008*/ 	.byte	0x04, 0x17
        /*000a*/ 	.short	(.L_1212 - .L_1211)
.L_1211:
        /*000c*/ 	.word	0x00000000
        /*0010*/ 	.short	0x0000
        /*0012*/ 	.short	0x0000
        /*0014*/ 	.byte	0x00, 0xf0, 0xa1, 0x03


	//----- nvinfo : EIATTR_SPARSE_MMA_MASK
	.align		4
.L_1212:
        /*0018*/ 	.byte	0x03, 0x50
        /*001a*/ 	.short	0x0000


	//----- nvinfo : EIATTR_MAXREG_COUNT
	.align		4
        /*001c*/ 	.byte	0x03, 0x1b
        /*001e*/ 	.short	0x00ff


	//----- nvinfo : EIATTR_MERCURY_ISA_VERSION
	.align		4
        /*0020*/ 	.byte	0x03, 0x5f
        /*0022*/ 	.short	0x0101


	//----- nvinfo : EIATTR_COOP_GROUP_MASK_REGIDS
	.align		4
        /*0024*/ 	.byte	0x04, 0x29
        /*0026*/ 	.short	(.L_1214 - .L_1213)


	//   ....[0]....
.L_1213:
        /*0028*/ 	.word	0xffffffff


	//   ....[1]....
        /*002c*/ 	.word	0xffffffff


	//   ....[2]....
        /*0030*/ 	.word	0xffffffff


	//   ....[3]....
        /*0034*/ 	.word	0xffffffff


	//   ....[4]....
        /*0038*/ 	.word	0xffffffff


	//   ....[5]....
        /*003c*/ 	.word	0xffffffff


	//   ....[6]....
        /*0040*/ 	.word	0xffffffff


	//   ....[7]....
        /*0044*/ 	.word	0xffffffff


	//   ....[8]....
        /*0048*/ 	.word	0xffffffff


	//   ....[9]....
        /*004c*/ 	.word	0xffffffff


	//   ....[10]....
        /*0050*/ 	.word	0x05000031


	//   ....[11]....
        /*0054*/ 	.word	0x05000031


	//   ....[12]....
        /*0058*/ 	.word	0x05000031


	//   ....[13]....
        /*005c*/ 	.word	0x05000031


	//   ....[14]....
        /*0060*/ 	.word	0x05000031


	//   ....[15]....
        /*0064*/ 	.word	0x05000031


	//   ....[16]....
        /*0068*/ 	.word	0x05000031


	//   ....[17]....
        /*006c*/ 	.word	0x05000031


	//   ....[18]....
        /*0070*/ 	.word	0x05000031


	//   ....[19]....
        /*0074*/ 	.word	0x05000031


	//----- nvinfo : EIATTR_COOP_GROUP_INSTR_OFFSETS
	.align		4
.L_1214:
        /*0078*/ 	.byte	0x04, 0x28
        /*007a*/ 	.short	(.L_1216 - .L_1215)


	//   ....[0]....
.L_1215:
        /*007c*/ 	.word	0x00000d60


	//   ....[1]....
        /*0080*/ 	.word	0x00000d80


	//   ....[2]....
        /*0084*/ 	.word	0x00000da0


	//   ....[3]....
        /*0088*/ 	.word	0x00000dd0


	//   ....[4]....
        /*008c*/ 	.word	0x00000df0


	//   ....[5]....
        /*0090*/ 	.word	0x00000f40


	//   ....[6]....
        /*0094*/ 	.word	0x00000f60


	//   ....[7]....
        /*0098*/ 	.word	0x00000f80


	//   ....[8]....
        /*009c*/ 	.word	0x00000fa0


	//   ....[9]....
        /*00a0*/ 	.word	0x00000fc0


	//   ....[10]....
        /*00a4*/ 	.word	0x00001460


	//   ....[11]....
        /*00a8*/ 	.word	0x00001500


	//   ....[12]....
        /*00ac*/ 	.word	0x00001570


	//   ....[13]....
        /*00b0*/ 	.word	0x000015f0


	//   ....[14]....
        /*00b4*/ 	.word	0x00001660


	//   ....[15]....
        /*00b8*/ 	.word	0x00001810


	//   ....[16]....
        /*00bc*/ 	.word	0x00001880


	//   ....[17]....
        /*00c0*/ 	.word	0x000018f0


	//   ....[18]....
        /*00c4*/ 	.word	0x00001960


	//   ....[19]....
        /*00c8*/ 	.word	0x000019d0


	//----- nvinfo : EIATTR_VRC_CTA_INIT_COUNT
	.align		4
.L_1216:
        /*00cc*/ 	.byte	0x02, 0x4a
	.zero		1
	.zero		1


	//----- nvinfo : EIATTR_EXIT_INSTR_OFFSETS
	.align		4
        /*00d0*/ 	.byte	0x04, 0x1c
        /*00d2*/ 	.short	(.L_1218 - .L_1217)


	//   ....[0]....
.L_1217:
        /*00d4*/ 	.word	0x00000310


	//   ....[1]....
        /*00d8*/ 	.word	0x000013f0


	//----- nvinfo : EIATTR_MAX_THREADS
	.align		4
.L_1218:
        /*00dc*/ 	.byte	0x04, 0x05
        /*00de*/ 	.short	(.L_1220 - .L_1219)
.L_1219:
        /*00e0*/ 	.word	0x00000080
        /*00e4*/ 	.word	0x00000001
        /*00e8*/ 	.word	0x00000001


	//----- nvinfo : EIATTR_CRS_STACK_SIZE
	.align		4
.L_1220:
        /*00ec*/ 	.byte	0x04, 0x1e
        /*00ee*/ 	.short	(.L_1222 - .L_1221)
.L_1221:
        /*00f0*/ 	.word	0x00000000


	//----- nvinfo : EIATTR_CBANK_PARAM_SIZE
	.align		4
.L_1222:
        /*00f4*/ 	.byte	0x03, 0x19
        /*00f6*/ 	.short	0x00e8


	//----- nvinfo : EIATTR_PARAM_CBANK
	.align		4
        /*00f8*/ 	.byte	0x04, 0x0a
        /*00fa*/ 	.short	(.L_1224 - .L_1223)
	.align		4
.L_1223:
        /*00fc*/ 	.word	index@(.nv.constant0._ZN10layer_norm31ln_parallel_residual_fwd_kernelINS_13Kernel_traitsIf6__halfS2_S2_fjLj256ELj1ELj4ELj1ELj16ENS_18Kernel_traits_baseILj256EfS2_S2_S2_fjLj128EEEEELb0ELb0ELb0EEEvNS_9FwdParamsE)
        /*0100*/ 	.short	0x0380
        /*0102*/ 	.short	0x00e8


	//----- nvinfo : EIATTR_SW_WAR
	.align		4
.L_1224:
        /*0104*/ 	.byte	0x04, 0x36
        /*0106*/ 	.short	(.L_1226 - .L_1225)
.L_1225:
        /*0108*/ 	.word	0x00000008
.L_1226:


//--------------------- .nv.info._ZN10layer_norm31ln_parallel_residual_fwd_kernelINS_13Kernel_traitsIf6__halfS2_S2_fjLj256ELj1ELj4ELj1ELj16ENS_18Kernel_traits_baseILj256EfS2_S2_S2_fjLj128EEEEELb0ELb0ELb1EEEvNS_9FwdParamsE --------------------------
	.section	.nv.info._ZN10layer_norm31ln_parallel_residual_fwd_kernelINS_13Kernel_traitsIf6__halfS2_S2_fjLj256ELj1ELj4ELj1ELj16ENS_18Kernel_traits_baseILj256EfS2_S2_S2_fjLj128EEEEELb0ELb0ELb1EEEvNS_9FwdParamsE,"",@"SHT_CUDA_INFO"
	.sectionflags	@""
	.align	4


	//----- nvinfo : EIATTR_CUDA_API_VERSION
	.align		4
        /*0000*/ 	.byte	0x04, 0x37
        /*0002*/ 	.short	(.L_1228 - .L_1227)
.L_1227:
        /*0004*/ 	.word	0x00000082


	//----- nvinfo : EIATTR_KPARAM_INFO
	.align		4
.L_1228:
        /*0008*/ 	.byte	0x04, 0x17
        /*000a*/ 	.short	(.L_1230 - .L_1229)
.L_1229:
        /*000c*/ 	.word	0x00000000
        /*0010*/ 	.short	0x0000
        /*0012*/ 	.short	0x0000
        /*0014*/ 	.byte	0x00, 0xf0, 0xa1, 0x03


	//----- nvinfo : EIATTR_SPARSE_MMA_MASK
	.align		4
.L_1230:
        /*0018*/ 	.byte	0x03, 0x50
        /*001a*/ 	.short	0x0000


	//----- nvinfo : EIATTR_MAXREG_COUNT
	.align		4
        /*001c*/ 	.byte	0x03, 0x1b
        /*001e*/ 	.short	0x00ff


	//----- nvinfo : EIATTR_MERCURY_ISA_VERSION
	.align		4
        /*0020*/ 	.byte	0x03, 0x5f
        /*0022*/ 	.short	0x0101


	//----- nvinfo : EIATTR_COOP_GROUP_MASK_REGIDS
	.align		4
        /*0024*/ 	.byte	0x04, 0x29
        /*0026*/ 	.short	(.L_1232 - .L_1231)


	//   ....[0]....
.L_1231:
        /*0028*/ 	.word	0xffffffff


	//   ....[1]....
        /*002c*/ 	.word	0xffffffff


	//   ....[2]....
        /*0030*/ 	.word	0xffffffff


	//   ....[3]....
        /*0034*/ 	.word	0xffffffff


	//   ....[4]....
        /*0038*/ 	.word	0xffffffff


	//   ....[5]....
        /*003c*/ 	.word	0xffffffff


	//   ....[6]....
        /*0040*/ 	.word	0xffffffff


	//   ....[7]....
        /*0044*/ 	.word	0xffffffff


	//   ....[8]....
        /*0048*/ 	.word	0xffffffff


	//   ....[9]....
        /*004c*/ 	.word	0xffffffff


	//   ....[10]....
        /*0050*/ 	.word	0x0500002d


	//   ....[11]....
        /*0054*/ 	.word	0x0500002d


	//   ....[12]....
        /*0058*/ 	.word	0x0500002d


	//   ....[13]....
        /*005c*/ 	.word	0x0500002d


	//   ....[14]....
        /*0060*/ 	.word	0x0500002d


	//   ....[15]....
        /*0064*/ 	.word	0x0500002d


	//   ....[16]....
        /*0068*/ 	.word	0x0500002d


	//   ....[17]....
        /*006c*/ 	.word	0x0500002d


	//   ....[18]....
        /*0070*/ 	.word	0x0500002d


	//   ....[19]....
        /*0074*/ 	.word	0x0500002d


	//----- nvinfo : EIATTR_COOP_GROUP_INSTR_OFFSETS
	.align		4
.L_1232:
        /*0078*/ 	.byte	0x04, 0x28
        /*007a*/ 	.short	(.L_1234 - .L_1233)


	//   ....[0]....
.L_1233:
        /*007c*/ 	.word	0x00000c60


	//   ....[1]....
        /*0080*/ 	.word	0x00000c80


	//   ....[2]....
        /*0084*/ 	.word	0x00000ca0


	//   ....[3]....
        /*0088*/ 	.word	0x00000cd0


	//   ....[4]....
        /*008c*/ 	.word	0x00000cf0


	//   ....[5]....
        /*0090*/ 	.word	0x00000e20


	//   ....[6]....
        /*0094*/ 	.word	0x00000e40


	//   ....[7]....
        /*0098*/ 	.word	0x00000e60


	//   ....[8]....
        /*009c*/ 	.word	0x00000e80


	//   ....[9]....
        /*00a0*/ 	.word	0x00000ea0


	//   ....[10]....
        /*00a4*/ 	.word	0x00001310


	//   ....[11]....
        /*00a8*/ 	.word	0x000013b0


	//   ....[12]....
        /*00ac*/ 	.word	0x00001420


	//   ....[13]....
        /*00b0*/ 	.word	0x000014a0


	//   ....[14]....
        /*00b4*/ 	.word	0x00001510


	//   ....[15]....
        /*00b8*/ 	.word	0x00001690


	//   ....[16]....
        /*00bc*/ 	.word	0x00001700


	//   ....[17]....
        /*00c0*/ 	.word	0x00001770


	//   ....[18]....
        /*00c4*/ 	.word	0x000017e0


	//   ....[19]....
        /*00c8*/ 	.word	0x00001850


	//----- nvinfo : EIATTR_VRC_CTA_INIT_COUNT
	.align		4
.L_1234:
        /*00cc*/ 	.byte	0x02, 0x4a
	.zero		1
	.zero		1


	//----- nvinfo : EIATTR_EXIT_INSTR_OFFSETS
	.align		4
        /*00d0*/ 	.byte	0x04, 0x1c
        /*00d2*/ 	.short	(.L_1236 - .L_1235)


	//   ....[0]....
.L_1235:
        /*00d4*/ 	.word	0x00000250


	//   ....[1]....
        /*00d8*/ 	.word	0x000012a0


	//----- nvinfo : EIATTR_MAX_THREADS
	.align		4
.L_1236:
        /*00dc*/ 	.byte	0x04, 0x05
        /*00de*/ 	.short	(.L_1238 - .L_1237)
.L_1237:
        /*00e0*/ 	.word	0x00000080
        /*00e4*/ 	.word	0x00000001
        /*00e8*/ 	.word	0x00000001


	//----- nvinfo : EIATTR_CRS_STACK_SIZE
	.align		4
.L_1238:
        /*00ec*/ 	.byte	0x04, 0x1e
        /*00ee*/ 	.short	(.L_1240 - .L_1239)
.L_1239:
        /*00f0*/ 	.word	0x00000000


	//----- nvinfo : EIATTR_CBANK_PARAM_SIZE
	.align		4
.L_1240:
        /*00f4*/ 	.byte	0x03, 0x19
        /*00f6*/ 	.short	0x00e8


	//----- nvinfo : EIATTR_PARAM_CBANK
	.align		4
        /*00f8*/ 	.byte	0x04, 0x0a
        /*00fa*/ 	.short	(.L_1242 - .L_1241)
	.align		4
.L_1241:
        /*00fc*/ 	.word	index@(.nv.constant0._ZN10layer_norm31ln_parallel_residual_fwd_kernelINS_13Kernel_traitsIf6__halfS2_S2_fjLj256ELj1ELj4ELj1ELj16ENS_18Kernel_traits_baseILj256EfS2_S2_S2_fjLj128EEEEELb0ELb0ELb1EEEvNS_9FwdParamsE)
        /*0100*/ 	.short	0x0380
        /*0102*/ 	.short	0x00e8


	//----- nvinfo : EIATTR_SW_WAR
	.align		4
.L_1242:
        /*0104*/ 	.byte	0x04, 0x36
        /*0106*/ 	.short	(.L_1244 - .L_1243)
.L_1243:
        /*0108*/ 	.word	0x00000008
.L_1244:


//--------------------- .nv.info._ZN10layer_norm31ln_parallel_residual_fwd_kernelINS_13Kernel_traitsIf6__halfS2_S2_fjLj256ELj1ELj4ELj1ELj16ENS_18Kernel_traits_baseILj256EfS2_S2_S2_fjLj128EEEEELb0ELb1ELb0EEEvNS_9FwdParamsE --------------------------
	.section	.nv.info._ZN10layer_norm31ln_parallel_residual_fwd_kernelINS_13Kernel_traitsIf6__halfS2_S2_fjLj256ELj1ELj4ELj1ELj16ENS_18Kernel_traits_baseILj256EfS2_S2_S2_fjLj128EEEEELb0ELb1ELb0EEEvNS_9FwdParamsE,"",@"SHT_CUDA_INFO"
	.sectionflags	@""
	.align	4


	//----- nvinfo : EIATTR_CUDA_API_VERSION
	.align		4
        /*0000*/ 	.byte	0x04, 0x37
        /*0002*/ 	.short	(.L_1246 - .L_1245)
.L_1245:
        /*0004*/ 	.word	0x00000082


	//----- nvinfo : EIATTR_KPARAM_INFO
	.align		4
.L_1246:
        /*0008*/ 	.byte	0x04, 0x17
        /*000a*/ 	.short	(.L_1248 - .L_1247)
.L_1247:
        /*000c*/ 	.word	0x00000000
        /*0010*/ 	.short	0x0000
        /*0012*/ 	.short	0x0000
        /*0014*/ 	.byte	0x00, 0xf0, 0xa1, 0x03


	//----- nvinfo : EIATTR_SPARSE_MMA_MASK
	.align		4
.L_1248:
        /*0018*/ 	.byte	0x03, 0x50
        /*001a*/ 	.short	0x0000


	//----- nvinfo : EIATTR_MAXREG_COUNT
	.align		4
        /*001c*/ 	.byte	0x03, 0x1b
        /*001e*/ 	.short	0x00ff


	//----- nvinfo : EIATTR_MERCURY_ISA_VERSION
	.align		4
        /*0020*/ 	.byte	0x03, 0x5f
        /*0022*/ 	.short	0x0101


	//----- nvinfo : EIATTR_COOP_GROUP_MASK_REGIDS
	.align		4
        /*0024*/ 	.byte	0x04, 0x29
        /*0026*/ 	.short	(.L_1250 - .L_1249)


	//   ....[0]....
.L_1249:
        /*0028*/ 	.word	0xffffffff


	//   ....[1]....
        /*002c*/ 	.word	0xffffffff


	//   ....[2]....
        /*0030*/ 	.word	0xffffffff


	//   ....[3]....
        /*0034*/ 	.word	0xffffffff


	//   ....[4]....
        /*0038*/ 	.word	0xffffffff


	//   ....[5]....
        /*003c*/ 	.word	0xffffffff


	//   ....[6]....
        /*0040*/ 	.word	0xffffffff


	//   ....[7]....
        /*0044*/ 	.word	0xffffffff


	//   ....[8]....
        /*0048*/ 	.word	0xffffffff


	//   ....[9]....
        /*004c*/ 	.word	0xffffffff


	//   ....[10]....
        /*0050*/ 	.word	0x05000025


	//   ....[11]....
        /*0054*/ 	.word	0x05000025


	//   ....[12]....
        /*0058*/ 	.word	0x05000025


	//   ....[13]....
        /*005c*/ 	.word	0x05000025


	//   ....[14]....
        /*0060*/ 	.word	0x05000025


	//   ....[15]....
        /*0064*/ 	.word	0x05000025


	//   ....[16]....
        /*0068*/ 	.word	0x05000025


	//   ....[17]....
        /*006c*/ 	.word	0x05000025


	//   ....[18]....
        /*0070*/ 	.word	0x05000025


	//   ....[19]....
        /*0074*/ 	.word	0x05000025


	//----- nvinfo : EIATTR_COOP_GROUP_INSTR_OFFSETS
	.align		4
.L_1250:
        /*0078*/ 	.byte	0x04, 0x28
        /*007a*/ 	.short	(.L_1252 - .L_1251)


	//   ....[0]....
.L_1251:
        /*007c*/ 	.word	0x00000c50


	//   ....[1]....
        /*0080*/ 	.word	0x00000c70


	//   ....[2]....
        /*0084*/ 	.word	0x00000c90


	//   ....[3]....
        /*0088*/ 	.word	0x00000cb0


	//   ....[4]....
        /*008c*/ 	.word	0x00000ce0


	//   ....[5]....
        /*0090*/ 	.word	0x00000e30


	//   ....[6]....
        /*0094*/ 	.word	0x00000e50


	//   ....[7]....
        /*0098*/ 	.word	0x00000e70


	//   ....[8]....
        /*009c*/ 	.word	0x00000e90


	//   ....[9]....
        /*00a0*/ 	.word	0x00000eb0


	//   ....[10]....
        /*00a4*/ 	.word	0x00001260


	//   ....[11]....
        /*00a8*/ 	.word	0x00001300


	//   ....[12]....
        /*00ac*/ 	.word	0x00001370


	//   ....[13]....
        /*00b0*/ 	.word	0x000013e0


	//   ....[14]....
        /*00b4*/ 	.word	0x00001460


	//   ....[15]....
        /*00b8*/ 	.word	0x00001610


	//   ....[16]....
        /*00bc*/ 	.word	0x00001680


	//   ....[17]....
        /*00c0*/ 	.word	0x000016f0


	//   ....[18]....
        /*00c4*/ 	.word	0x00001760


	//   ....[19]....
        /*00c8*/ 	.word	0x000017d0


	//----- nvinfo : EIATTR_VRC_CTA_INIT_COUNT
	.align		4
.L_1252:
        /*00cc*/ 	.byte	0x02, 0x4a
	.zero		1
	.zero		1


	//----- nvinfo : EIATTR_EXIT_INSTR_OFFSETS
	.align		4
        /*00d0*/ 	.byte	0x04, 0x1c
        /*00d2*/ 	.short	(.L_1254 - .L_1253)


	//   ....[0]....
.L_1253:
        /*00d4*/ 	.word	0x00000220


	//   ....[1]....
        /*00d8*/ 	.word	0x000011f0


	//----- nvinfo : EIATTR_MAX_THREADS
	.align		4
.L_1254:
        /*00dc*/ 	.byte	0x04, 0x05
        /*00de*/ 	.short	(.L_1256 - .L_1255)
.L_1255:
        /*00e0*/ 	.word	0x00000080
        /*00e4*/ 	.word	0x00000001
        /*00e8*/ 	.word	0x00000001


	//----- nvinfo : EIATTR_CRS_STACK_SIZE
	.align		4
.L_1256:
        /*00ec*/ 	.byte	0x04, 0x1e
        /*00ee*/ 	.short	(.L_1258 - .L_1257)
.L_1257:
        /*00f0*/ 	.word	0x00000000


	//----- nvinfo : EIATTR_CBANK_PARAM_SIZE
	.align		4
.L_1258:
        /*00f4*/ 	.byte	0x03, 0x19
        /*00f6*/ 	.short	0x00e8


	//----- nvinfo : EIATTR_PARAM_CBANK
	.align		4
        /*00f8*/ 	.byte	0x04, 0x0a
        /*00fa*/ 	.short	(.L_1260 - .L_1259)
	.align		4
.L_1259:
        /*00fc*/ 	.word	index@(.nv.constant0._ZN10layer_norm31ln_parallel_residual_fwd_kernelINS_13Kernel_traitsIf6__halfS2_S2_fjLj256ELj1ELj4ELj1ELj16ENS_18Kernel_traits_baseILj256EfS2_S2_S2_fjLj128EEEEELb0ELb1ELb0EEEvNS_9FwdParamsE)
        /*0100*/ 	.short	0x0380
        /*0102*/ 	.short	0x00e8


	//----- nvinfo : EIATTR_SW_WAR
	.align		4
.L_1260:
        /*0104*/ 	.byte	0x04, 0x36
        /*0106*/ 	.short	(.L_1262 - .L_1261)
.L_1261:
        /*0108*/ 	.word	0x00000008
.L_1262:


//--------------------- .nv.info._ZN10layer_norm31ln_parallel_residual_fwd_kernelINS_13Kernel_traitsIf6__halfS2_S2_fjLj256ELj1ELj4ELj1ELj16ENS_18Kernel_traits_baseILj256EfS2_S2_S2_fjLj128EEEEELb0ELb1ELb1EEEvNS_9FwdParamsE --------------------------
	.section	.nv.info._ZN10layer_norm31ln_parallel_residual_fwd_kernelINS_13Kernel_traitsIf6__halfS2_S2_fjLj256ELj1ELj4ELj1ELj16ENS_18Kernel_traits_baseILj256EfS2_S2_S2_fjLj128EEEEELb0ELb1ELb1EEEvNS_9FwdParamsE,"",@"SHT_CUDA_INFO"
	.sectionflags	@""
	.align	4


	//----- nvinfo : EIATTR_CUDA_API_VERSION
	.align		4
        /*0000*/ 	.byte	0x04, 0x37
        /*0002*/ 	.short	(.L_1264 - .L_1263)
.L_1263:
        /*0004*/ 	.word	0x00000082


	//----- nvinfo : EIATTR_KPARAM_INFO
	.align		4
.L_1264:
        /*0008*/ 	.byte	0x04, 0x17
        /*000a*/ 	.short	(.L_1266 - .L_1265)
.L_1265:
        /*000c*/ 	.word	0x00000000
        /*0010*/ 	.short	0x0000
        /*0012*/ 	.short	0x0000
        /*0014*/ 	.byte	0x00, 0xf0, 0xa1, 0x03


	//----- nvinfo : EIATTR_SPARSE_MMA_MASK
	.align		4
.L_1266:
        /*0018*/ 	.byte	0x03, 0x50
        /*001a*/ 	.short	0x0000


	//----- nvinfo : EIATTR_MAXREG_COUNT
	.align		4
        /*001c*/ 	.byte	0x03, 0x1b
        /*001e*/ 	.short	0x00ff


	//----- nvinfo : EIATTR_MERCURY_ISA_VERSION
	.align		4
        /*0020*/ 	.byte	0x03, 0x5f
        /*0022*/ 	.short	0x0101


	//----- nvinfo : EIATTR_COOP_GROUP_MASK_REGIDS
	.align		4
        /*0024*/ 	.byte	0x04, 0x29
        /*0026*/ 	.short	(.L_1268 - .L_1267)


	//   ....[0]....
.L_1267:
        /*0028*/ 	.word	0xffffffff


	//   ....[1]....
        /*002c*/ 	.word	0xffffffff


	//   ....[2]....
        /*0030*/ 	.word	0xffffffff


	//   ....[3]....
        /*0034*/ 	.word	0xffffffff


	//   ....[4]....
        /*0038*/ 	.word	0xffffffff


	//   ....[5]....
        /*003c*/ 	.word	0xffffffff


	//   ....[6]....
        /*0040*/ 	.word	0xffffffff


	//   ....[7]....
        /*0044*/ 	.word	0xffffffff


	//   ....[8]....
        /*0048*/ 	.word	0xffffffff


	//   ....[9]....
        /*004c*/ 	.word	0xffffffff


	//   ....[10]....
        /*0050*/ 	.word	0x05000003


	//   ....[11]....
        /*0054*/ 	.word	0x05000003


	//   ....[12]....
        /*0058*/ 	.word	0x05000003


	//   ....[13]....
        /*005c*/ 	.word	0x05000003


	//   ....[14]....
        /*0060*/ 	.word	0x05000003


	//   ....[15]....
        /*0064*/ 	.word	0x05000003


	//   ....[16]....
        /*0068*/ 	.word	0x05000003


	//   ....[17]....
        /*006c*/ 	.word	0x05000003


	//   ....[18]....
        /*0070*/ 	.word	0x05000003


	//   ....[19]....
        /*0074*/ 	.word	0x05000003


	//----- nvinfo : EIATTR_COOP_GROUP_INSTR_OFFSETS
	.align		4
.L_1268:
        /*0078*/ 	.byte	0x04, 0x28
        /*007a*/ 	.short	(.L_1270 - .L_1269)


	//   ....[0]....
.L_1269:
        /*007c*/ 	.word	0x00000b70


	//   ....[1]....
        /*0080*/ 	.word	0x00000b90


	//   ....[2]....
        /*0084*/ 	.word	0x00000bb0


	//   ....[3]....
        /*0088*/ 	.word	0x00000bd0


	//   ....[4]....
        /*008c*/ 	.word	0x00000c00


	//   ....[5]....
        /*0090*/ 	.word	0x00000d30


	//   ....[6]....
        /*0094*/ 	.word	0x00000d50


	//   ....[7]....
        /*0098*/ 	.word	0x00000d70


	//   ....[8]....
        /*009c*/ 	.word	0x00000d90


	//   ....[9]....
        /*00a0*/ 	.word	0x00000db0


	//   ....[10]....
        /*00a4*/ 	.word	0x00001130


	//   ....[11]....
        /*00a8*/ 	.word	0x000011d0


	//   ....[12]....
        /*00ac*/ 	.word	0x00001240


	//   ....[13]....
        /*00b0*/ 	.word	0x000012b0


	//   ....[14]....
        /*00b4*/ 	.word	0x00001330


	//   ....[15]....
        /*00b8*/ 	.word	0x000014b0


	//   ....[16]....
        /*00bc*/ 	.word	0x00001520


	//   ....[17]....
        /*00c0*/ 	.word	0x00001590


	//   ....[18]....
        /*00c4*/ 	.word	0x00001600


	//   ....[19]....
        /*00c8*/ 	.word	0x00001670


	//----- nvinfo : EIATTR_VRC_CTA_INIT_COUNT
	.align		4
.L_1270:
        /*00cc*/ 	.byte	0x02, 0x4a
	.zero		1
	.zero		1


	//----- nvinfo : EIATTR_EXIT_INSTR_OFFSETS
	.align		4
        /*00d0*/ 	.byte	0x04, 0x1c
        /*00d2*/ 	.short	(.L_1272 - .L_1271)


	//   ....[0]....
.L_1271:
        /*00d4*/ 	.word	0x000001a0


	//   ....[1]....
        /*00d8*/ 	.word	0x000010c0


	//----- nvinfo : EIATTR_MAX_THREADS
	.align		4
.L_1272:
        /*00dc*/ 	.byte	0x04, 0x05
        /*00de*/ 	.short	(.L_1274 - .L_1273)
.L_1273:
        /*00e0*/ 	.word	0x00000080
        /*00e4*/ 	.word	0x00000001
        /*00e8*/ 	.word	0x00000001


	//----- nvinfo : EIATTR_CRS_STACK_SIZE
	.align		4
.L_1274:
        /*00ec*/ 	.byte	0x04, 0x1e
        /*00ee*/ 	.short	(.L_1276 - .L_1275)
.L_1275:
        /*00f0*/ 	.word	0x00000000


	//----- nvinfo : EIATTR_CBANK_PARAM_SIZE
	.align		4
.L_1276:
        /*00f4*/ 	.byte	0x03, 0x19
        /*00f6*/ 	.short	0x00e8


	//----- nvinfo : EIATTR_PARAM_CBANK
	.align		4
        /*00f8*/ 	.byte	0x04, 0x0a
        /*00fa*/ 	.short	(.L_1278 - .L_1277)
	.align		4
.L_1277:
        /*00fc*/ 	.word	index@(.nv.constant0._ZN10layer_norm31ln_parallel_residual_fwd_kernelINS_13Kernel_traitsIf6__halfS2_S2_fjLj256ELj1ELj4ELj1ELj16ENS_18Kernel_traits_baseILj256EfS2_S2_S2_fjLj128EEEEELb0ELb1ELb1EEEvNS_9FwdParamsE)
        /*0100*/ 	.short	0x0380
        /*0102*/ 	.short	0x00e8


	//----- nvinfo : EIATTR_SW_WAR
	.align		4
.L_1278:
        /*0104*/ 	.byte	0x04, 0x36
        /*0106*/ 	.short	(.L_1280 - .L_1279)
.L_1279:
        /*0108*/ 	.word	0x00000008
.L_1280:


//--------------------- .nv.info._ZN10layer_norm31ln_parallel_residual_fwd_kernelINS_13Kernel_traitsIf6__halfS2_S2_fjLj256ELj1ELj4ELj1ELj16ENS_18Kernel_traits_baseILj256EfS2_S2_S2_fjLj128EEEEELb1ELb0ELb0EEEvNS_9FwdParamsE --------------------------
	.section	.nv.info._ZN10layer_norm31ln_parallel_residual_fwd_kernelINS_13Kernel_traitsIf6__halfS2_S2_fjLj256ELj1ELj4ELj1ELj16ENS_18Kernel_traits_baseILj256EfS2_S2_S2_fjLj128EEEEELb1ELb0ELb0EEEvNS_9FwdParamsE,"",@"SHT_CUDA_INFO"
	.sectionflags	@""
	.align	4


	//----- nvinfo : EIATTR_CUDA_API_VERSION
	.align		4
        /*0000*/ 	.byte	0x04, 0x37
        /*0002*/ 	.short	(.L_1282 - .L_1281)
.L_1281:
        /*0004*/ 	.word	0x00000082


	//----- nvinfo : EIATTR_KPARAM_INFO
	.align		4
.L_1282:
        /*0008*/ 	.byte	0x04, 0x17
        /*000a*/ 	.short	(.L_1284 - .L_1283)
.L_1283:
        /*000c*/ 	.word	0x00000000
        /*0010*/ 	.short	0x0000
        /*0012*/ 	.short	0x0000
        /*0014*/ 	.byte	0x00, 0xf0, 0xa1, 0x03


	//----- nvinfo : EIATTR_SPARSE_MMA_MASK
	.align		4
.L_1284:
        /*0018*/ 	.byte	0x03, 0x50
        /*001a*/ 	.short	0x0000


	//----- nvinfo : EIATTR_MAXREG_COUNT
	.align		4
        /*001c*/ 	.byte	0x03, 0x1b
        /*001e*/ 	.short	0x00ff


	//----- nvinfo : EIATTR_MERCURY_ISA_VERSION
	.align		4
        /*0020*/ 	.byte	0x03, 0x5f
        /*0022*/ 	.short	0x0101


	//----- nvinfo : EIATTR_COOP_GROUP_MASK_REGIDS
	.align		4
        /*0024*/ 	.byte	0x04, 0x29
        /*0026*/ 	.short	(.L_1286 - .L_1285)


	//   ....[0]....
.L_1285:
        /*0028*/ 	.word	0xffffffff


	//   ....[1]....
        /*002c*/ 	.word	0xffffffff


	//   ....[2]....
        /*0030*/ 	.word	0xffffffff


	//   ....[3]....
        /*0034*/ 	.word	0xffffffff


	//   ....[4]....
        /*0038*/ 	.word	0xffffffff


	//   ....[5]....
        /*003c*/ 	.word	0xffffffff


	//   ....[6]....
        /*0040*/ 	.word	0xffffffff


	//   ....[7]....
        /*0044*/ 	.word	0xffffffff


	//   ....[8]....
        /*0048*/ 	.word	0xffffffff


	//   ....[9]....
        /*004c*/ 	.word	0xffffffff


	//   ....[10]....
        /*0050*/ 	.word	0x0500004b


	//   ....[11]....
        /*0054*/ 	.word	0x0500004b


	//   ....[12]....
        /*0058*/ 	.word	0x0500004b


	//   ....[13]....
        /*005c*/ 	.word	0x0500004b


	//   ....[14]....
        /*0060*/ 	.word	0x0500004b


	//   ....[15]....
        /*0064*/ 	.word	0x0500004b


	//   ....[16]....
        /*0068*/ 	.word	0x0500004b


	//   ....[17]....
        /*006c*/ 	.word	0x0500004b


	//   ....[18]....
        /*0070*/ 	.word	0x0500004b


	//   ....[19]....
        /*0074*/ 	.word	0x0500004b


	//----- nvinfo : EIATTR_COOP_GROUP_INSTR_OFFSETS
	.align		4
.L_1286:
        /*0078*/ 	.byte	0x04, 0x28
        /*007a*/ 	.short	(.L_1288 - .L_1287)


	//   ....[0]....
.L_1287:
        /*007c*/ 	.word	0x00006430


	//   ....[1]....
        /*0080*/ 	.word	0x00006460


	//   ....[2]....
        /*0084*/ 	.word	0x00006480


	//   ....[3]....
        /*0088*/ 	.word	0x000064a0


	//   ....[4]....
        /*008c*/ 	.word	0x000064c0


	//   ....[5]....
        /*0090*/ 	.word	0x00006610


	//   ....[6]....
        /*0094*/ 	.word	0x00006630


	//   ....[7]....
        /*0098*/ 	.word	0x00006650


	//   ....[8]....
        /*009c*/ 	.word	0x00006670


	//   ....[9]....
        /*00a0*/ 	.word	0x00006690


	//   ....[10]....
        /*00a4*/ 	.word	0x00006b60


	//   ....[11]....
        /*00a8*/ 	.word	0x00006c10


	//   ....[12]....
        /*00ac*/ 	.word	0x00006c80


	//   ....[13]....
        /*00b0*/ 	.word	0x00006cf0


	//   ....[14]....
        /*00b4*/ 	.word	0x00006d60


	//   ....[15]....
        /*00b8*/ 	.word	0x00006f00


	//   ....[16]....
        /*00bc*/ 	.word	0x00006f70


	//   ....[17]....
        /*00c0*/ 	.word	0x00006fe0


	//   ....[18]....
        /*00c4*/ 	.word	0x00007050


	//   ....[19]....
        /*00c8*/ 	.word	0x000070c0


	//----- nvinfo : EIATTR_VRC_CTA_INIT_COUNT
	.align		4
.L_1288:
        /*00cc*/ 	.byte	0x02, 0x4a
	.zero		1
	.zero		1


	//----- nvinfo : EIATTR_EXIT_INSTR_OFFSETS
	.align		4
        /*00d0*/ 	.byte	0x04, 0x1c
        /*00d2*/ 	.short	(.L_1290 - .L_1289)


	//   ....[0]....
.L_1289:
        /*00d4*/ 	.word	0x00000570


	//   ....[1]....
        /*00d8*/ 	.word	0x00006af0


	//----- nvinfo : EIATTR_MAX_THREADS
	.align		4
.L_1290:
        /*00dc*/ 	.byte	0x04, 0x05
        /*00de*/ 	.short	(.L_1292 - .L_1291)
.L_1291:
        /*00e0*/ 	.word	0x00000080
        /*00e4*/ 	.word	0x00000001
        /*00e8*/ 	.word	0x00000001


	//----- nvinfo : EIATTR_CRS_STACK_SIZE
	.align		4
.L_1292:
        /*00ec*/ 	.byte	0x04, 0x1e
        /*00ee*/ 	.short	(.L_1294 - .L_1293)
.L_1293:
        /*00f0*/ 	.word	0x00000000


	//----- nvinfo : EIATTR_CBANK_PARAM_SIZE
	.align		4
.L_1294:
        /*00f4*/ 	.byte	0x03, 0x19
        /*00f6*/ 	.short	0x00e8


	//----- nvinfo : EIATTR_PARAM_CBANK
	.align		4
        /*00f8*/ 	.byte	0x04, 0x0a
        /*00fa*/ 	.short	(.L_1296 - .L_1295)
	.align		4
.L_1295:
        /*00fc*/ 	.word	index@(.nv.constant0._ZN10layer_norm31ln_parallel_residual_fwd_kernelINS_13Kernel_traitsIf6__halfS2_S2_fjLj256ELj1ELj4ELj1ELj16ENS_18Kernel_traits_baseILj256EfS2_S2_S2_fjLj128EEEEELb1ELb0ELb0EEEvNS_9FwdParamsE)
        /*0100*/ 	.short	0x0380
        /*0102*/ 	.short	0x00e8


	//----- nvinfo : EIATTR_SW_WAR
	.align		4
.L_1296:
        /*0104*/ 	.byte	0x04, 0x36
        /*0106*/ 	.short	(.L_1298 - .L_1297)
.L_1297:
        /*0108*/ 	.word	0x00000008
.L_1298:


//--------------------- .nv.info._ZN10layer_norm31ln_parallel_residual_fwd_kernelINS_13Kernel_traitsIf6__halfS2_S2_fjLj256ELj1ELj4ELj1ELj16ENS_18Kernel_traits_baseILj256EfS2_S2_S2_fjLj128EEEEELb1ELb0ELb1EEEvNS_9FwdParamsE --------------------------
	.section	.nv.info._ZN10layer_norm31ln_parallel_residual_fwd_kernelINS_13Kernel_traitsIf6__halfS2_S2_fjLj256ELj1ELj4ELj1ELj16ENS_18Kernel_traits_baseILj256EfS2_S2_S2_fjLj128EEEEELb1ELb0ELb1EEEvNS_9FwdParamsE,"",@"SHT_CUDA_INFO"
	.sectionflags	@""
	.align	4


	//----- nvinfo : EIATTR_CUDA_API_VERSION
	.align		4
        /*0000*/ 	.byte	0x04, 0x37
        /*0002*/ 	.short	(.L_1300 - .L_1299)
.L_1299:
        /*0004*/ 	.word	0x00000082


	//----- nvinfo : EIATTR_KPARAM_INFO
	.align		4
.L_1300:
        /*0008*/ 	.byte	0x04, 0x17
        /*000a*/ 	.short	(.L_1302 - .L_1301)
.L_1301:
        /*000c*/ 	.word	0x00000000
        /*0010*/ 	.short	0x0000
        /*0012*/ 	.short	0x0000
        /*0014*/ 	.byte	0x00, 0xf0, 0xa1, 0x03


	//----- nvinfo : EIATTR_SPARSE_MMA_MASK
	.align		4
.L_1302:
        /*0018*/ 	.byte	0x03, 0x50
        /*001a*/ 	.short	0x0000


	//----- nvinfo : EIATTR_MAXREG_COUNT
	.align		4
        /*001c*/ 	.byte	0x03, 0x1b
        /*001e*/ 	.short	0x00ff


	//----- nvinfo : EIATTR_MERCURY_ISA_VERSION
	.align		4
        /*0020*/ 	.byte	0x03, 0x5f
        /*0022*/ 	.short	0x0101


	//----- nvinfo : EIATTR_COOP_GROUP_MASK_REGIDS
	.align		4
        /*0024*/ 	.byte	0x04, 0x29
        /*0026*/ 	.short	(.L_1304 - .L_1303)


	//   ....[0]....
.L_1303:
        /*0028*/ 	.word	0xffffffff


	//   ....[1]....
        /*002c*/ 	.word	0xffffffff


	//   ....[2]....
        /*0030*/ 	.word	0xffffffff


	//   ....[3]....
        /*0034*/ 	.word	0xffffffff


	//   ....[4]....
        /*0038*/ 	.word	0xffffffff


	//   ....[5]....
        /*003c*/ 	.word	0xffffffff


	//   ....[6]....
        /*0040*/ 	.word	0xffffffff


	//   ....[7]....
        /*0044*/ 	.word	0xffffffff


	//   ....[8]....
        /*0048*/ 	.word	0xffffffff


	//   ....[9]....
        /*004c*/ 	.word	0xffffffff


	//   ....[10]....
        /*0050*/ 	.word	0x0500004a


	//   ....[11]....
        /*0054*/ 	.word	0x0500004a


	//   ....[12]....
        /*0058*/ 	.word	0x0500004a


	//   ....[13]....
        /*005c*/ 	.word	0x0500004a


	//   ....[14]....
        /*0060*/ 	.word	0x0500004a


	//   ....[15]....
        /*0064*/ 	.word	0x0500004a


	//   ....[16]....
        /*0068*/ 	.word	0x0500004a


	//   ....[17]....
        /*006c*/ 	.word	0x0500004a


	//   ....[18]....
        /*0070*/ 	.word	0x0500004a


	//   ....[19]....
        /*0074*/ 	.word	0x0500004a


	//----- nvinfo : EIATTR_COOP_GROUP_INSTR_OFFSETS
	.align		4
.L_1304:
        /*0078*/ 	.byte	0x04, 0x28
        /*007a*/ 	.short	(.L_1306 - .L_1305)


	//   ....[0]....
.L_1305:
        /*007c*/ 	.word	0x00006350


	//   ....[1]....
        /*0080*/ 	.word	0x00006370


	//   ....[2]....
        /*0084*/ 	.word	0x00006390


	//   ....[3]....
        /*0088*/ 	.word	0x000063b0


	//   ....[4]....
        /*008c*/ 	.word	0x000063e0


	//   ....[5]....
        /*0090*/ 	.word	0x00006510


	//   ....[6]....
        /*0094*/ 	.word	0x00006530


	//   ....[7]....
        /*0098*/ 	.word	0x00006550


	//   ....[8]....
        /*009c*/ 	.word	0x00006570


	//   ....[9]....
        /*00a0*/ 	.word	0x00006590


	//   ....[10]....
        /*00a4*/ 	.word	0x00006a30


	//   ....[11]....
        /*00a8*/ 	.word	0x00006ad0


	//   ....[12]....
        /*00ac*/ 	.word	0x00006b40


	//   ....[13]....
        /*00b0*/ 	.word	0x00006bb0


	//   ....[14]....
        /*00b4*/ 	.word	0x00006c30


	//   ....[15]....
        /*00b8*/ 	.word	0x00006db0


	//   ....[16]....
        /*00bc*/ 	.word	0x00006e20


	//   ....[17]....
        /*00c0*/ 	.word	0x00006e90


	//   ....[18]....
        /*00c4*/ 	.word	0x00006f00


	//   ....[19]....
        /*00c8*/ 	.word	0x00006f70


	//----- nvinfo : EIATTR_VRC_CTA_INIT_COUNT
	.align		4
.L_1306:
        /*00cc*/ 	.byte	0x02, 0x4a
	.zero		1
	.zero		1


	//----- nvinfo : EIATTR_EXIT_INSTR_OFFSETS
	.align		4
        /*00d0*/ 	.byte	0x04, 0x1c
        /*00d2*/ 	.short	(.L_1308 - .L_1307)


	//   ....[0]....
.L_1307:
        /*00d4*/ 	.word	0x000002d0


	//   ....[1]....
        /*00d8*/ 	.word	0x000069c0


	//----- nvinfo : EIATTR_MAX_THREADS
	.align		4
.L_1308:
        /*00dc*/ 	.byte	0x04, 0x05
        /*00de*/ 	.short	(.L_1310 - .L_1309)
.L_1309:
        /*00e0*/ 	.word	0x00000080
        /*00e4*/ 	.word	0x00000001
        /*00e8*/ 	.word	0x00000001


	//----- nvinfo : EIATTR_CRS_STACK_SIZE
	.align		4
.L_1310:
        /*00ec*/ 	.byte	0x04, 0x1e
        /*00ee*/ 	.short	(.L_1312 - .L_1311)
.L_1311:
        /*00f0*/ 	.word	0x00000000


	//----- nvinfo : EIATTR_CBANK_PARAM_SIZE
	.align		4
.L_1312:
        /*00f4*/ 	.byte	0x03, 0x19
        /*00f6*/ 	.short	0x00e8


	//----- nvinfo : EIATTR_PARAM_CBANK
	.align		4
        /*00f8*/ 	.byte	0x04, 0x0a
        /*00fa*/ 	.short	(.L_1314 - .L_1313)
	.align		4
.L_1313:
        /*00fc*/ 	.word	index@(.nv.constant0._ZN10layer_norm31ln_parallel_residual_fwd_kernelINS_13Kernel_traitsIf6__halfS2_S2_fjLj256ELj1ELj4ELj1ELj16ENS_18Kernel_traits_baseILj256EfS2_S2_S2_fjLj128EEEEELb1ELb0ELb1EEEvNS_9FwdParamsE)
        /*0100*/ 	.short	0x0380
        /*0102*/ 	.short	0x00e8


	//----- nvinfo : EIATTR_SW_WAR
	.align		4
.L_1314:
        /*0104*/ 	.byte	0x04, 0x36
        /*0106*/ 	.short	(.L_1316 - .L_1315)
.L_1315:
        /*0108*/ 	.word	0x00000008
.L_1316:


//--------------------- .nv.info._ZN10layer_norm31ln_parallel_residual_fwd_kernelINS_13Kernel_traitsIf6__halfS2_S2_fjLj256ELj1ELj4ELj1ELj16ENS_18Kernel_traits_baseILj256EfS2_S2_S2_fjLj128EEEEELb1ELb1ELb0EEEvNS_9FwdParamsE --------------------------
	.section	.nv.info._ZN10layer_norm31ln_parallel_residual_fwd_kernelINS_13Kernel_traitsIf6__halfS2_S2_fjLj256ELj1ELj4ELj1ELj16ENS_18Kernel_traits_baseILj256EfS2_S2_S2_fjLj128EEEEELb1ELb1ELb0EEEvNS_9FwdParamsE,"",@"SHT_CUDA_INFO"
	.sectionflags	@""
	.align	4


	//----- nvinfo : EIATTR_CUDA_API_VERSION
	.align		4
        /*0000*/ 	.byte	0x04, 0x37
        /*0002*/ 	.short	(.L_1318 - .L_1317)
.L_1317:
        /*0004*/ 	.word	0x00000082


	//----- nvinfo : EIATTR_KPARAM_INFO
	.align		4
.L_1318:
        /*0008*/ 	.byte	0x04, 0x17
        /*000a*/ 	.short	(.L_1320 - .L_1319)
.L_1319:
        /*000c*/ 	.word	0x00000000
        /*0010*/ 	.short	0x0000
        /*0012*/ 	.short	0x0000
        /*0014*/ 	.byte	0x00, 0xf0, 0xa1, 0x03


	//----- nvinfo : EIATTR_SPARSE_MMA_MASK
	.align		4
.L_1320:
        /*0018*/ 	.byte	0x03, 0x50
        /*001a*/ 	.short	0x0000


	//----- nvinfo : EIATTR_MAXREG_COUNT
	.align		4
        /*001c*/ 	.byte	0x03, 0x1b
        /*001e*/ 	.short	0x00ff


	//----- nvinfo : EIATTR_MERCURY_ISA_VERSION
	.align		4
        /*0020*/ 	.byte	0x03, 0x5f
        /*0022*/ 	.short	0x0101


	//----- nvinfo : EIATTR_COOP_GROUP_MASK_REGIDS
	.align		4
        /*0024*/ 	.byte	0x04, 0x29
        /*0026*/ 	.short	(.L_1322 - .L_1321)


	//   ....[0]....
.L_1321:
        /*0028*/ 	.word	0xffffffff


	//   ....[1]....
        /*002c*/ 	.word	0xffffffff


	//   ....[2]....
        /*0030*/ 	.word	0xffffffff


	//   ....[3]....
        /*0034*/ 	.word	0xffffffff


	//   ....[4]....
        /*0038*/ 	.word	0xffffffff


	//   ....[5]....
        /*003c*/ 	.word	0xffffffff


	//   ....[6]....
        /*0040*/ 	.word	0xffffffff


	//   ....[7]....
        /*0044*/ 	.word	0xffffffff


	//   ....[8]....
        /*0048*/ 	.word	0xffffffff


	//   ....[9]....
        /*004c*/ 	.word	0xffffffff


	//   ....[10]....
        /*0050*/ 	.word	0x0500003e


	//   ....[11]....
        /*0054*/ 	.word	0x0500003e


	//   ....[12]....
        /*0058*/ 	.word	0x0500003e


	//   ....[13]....
        /*005c*/ 	.word	0x0500003e


	//   ....[14]....
        /*0060*/ 	.word	0x0500003e


	//   ....[15]....
        /*0064*/ 	.word	0x0500003e


	//   ....[16]....
        /*0068*/ 	.word	0x0500003e


	//   ....[17]....
        /*006c*/ 	.word	0x0500003e


	//   ....[18]....
        /*0070*/ 	.word	0x0500003e


	//   ....[19]....
        /*0074*/ 	.word	0x0500003e


	//----- nvinfo : EIATTR_COOP_GROUP_INSTR_OFFSETS
	.align		4
.L_1322:
        /*0078*/ 	.byte	0x04, 0x28
        /*007a*/ 	.short	(.L_1324 - .L_1323)


	//   ....[0]....
.L_1323:
        /*007c*/ 	.word	0x00006200


	//   ....[1]....
        /*0080*/ 	.word	0x00006220


	//   ....[2]....
        /*0084*/ 	.word	0x00006240


	//   ....[3]....
        /*0088*/ 	.word	0x00006260


	//   ....[4]....
        /*008c*/ 	.word	0x00006290


	//   ....[5]....
        /*0090*/ 	.word	0x000063e0


	//   ....[6]....
        /*0094*/ 	.word	0x00006400


	//   ....[7]....
        /*0098*/ 	.word	0x00006420


	//   ....[8]....
        /*009c*/ 	.word	0x00006440


	//   ....[9]....
        /*00a0*/ 	.word	0x00006460


	//   ....[10]....
        /*00a4*/ 	.word	0x00006830


	//   ....[11]....
        /*00a8*/ 	.word	0x000068d0


	//   ....[12]....
        /*00ac*/ 	.word	0x00006940


	//   ....[13]....
        /*00b0*/ 	.word	0x000069b0


	//   ....[14]....
        /*00b4*/ 	.word	0x00006a30


	//   ....[15]....
        /*00b8*/ 	.word	0x00006bd0


	//   ....[16]....
        /*00bc*/ 	.word	0x00006c40


	//   ....[17]....
        /*00c0*/ 	.word	0x00006cb0


	//   ....[18]....
        /*00c4*/ 	.word	0x00006d20


	//   ....[19]....
        /*00c8*/ 	.word	0x00006d90


	//----- nvinfo : EIATTR_VRC_CTA_INIT_COUNT
	.align		4
.L_1324:
        /*00cc*/ 	.byte	0x02, 0x4a
	.zero		1
	.zero		1


	//----- nvinfo : EIATTR_EXIT_INSTR_OFFSETS
	.align		4
        /*00d0*/ 	.byte	0x04, 0x1c
        /*00d2*/ 	.short	(.L_1326 - .L_1325)


	//   ....[0]....
.L_1325:
        /*00d4*/ 	.word	0x00000460


	//   ....[1]....
        /*00d8*/ 	.word	0x000067c0


	//----- nvinfo : EIATTR_MAX_THREADS
	.align		4
.L_1326:
        /*00dc*/ 	.byte	0x04, 0x05
        /*00de*/ 	.short	(.L_1328 - .L_1327)
.L_1327:
        /*00e0*/ 	.word	0x00000080
        /*00e4*/ 	.word	0x00000001
        /*00e8*/ 	.word	0x00000001


	//----- nvinfo : EIATTR_CRS_STACK_SIZE
	.align		4
.L_1328:
        /*00ec*/ 	.byte	0x04, 0x1e
        /*00ee*/ 	.short	(.L_1330 - .L_1329)
.L_1329:
        /*00f0*/ 	.word	0x00000000


	//----- nvinfo : EIATTR_CBANK_PARAM_SIZE
	.align		4
.L_1330:
        /*00f4*/ 	.byte	0x03, 0x19
        /*00f6*/ 	.short	0x00e8


	//----- nvinfo : EIATTR_PARAM_CBANK
	.align		4
        /*00f8*/ 	.byte	0x04, 0x0a
        /*00fa*/ 	.short	(.L_1332 - .L_1331)
	.align		4
.L_1331:
        /*00fc*/ 	.word	index@(.nv.constant0._ZN10layer_norm31ln_parallel_residual_fwd_kernelINS_13Kernel_traitsIf6__halfS2_S2_fjLj256ELj1ELj4ELj1ELj16ENS_18Kernel_traits_baseILj256EfS2_S2_S2_fjLj128EEEEELb1ELb1ELb0EEEvNS_9FwdParamsE)
        /*0100*/ 	.short	0x0380
        /*0102*/ 	.short	0x00e8


	//----- nvinfo : EIATTR_SW_WAR
	.align		4
.L_1332:
        /*0104*/ 	.byte	0x04, 0x36
        /*0106*/ 	.short	(.L_1334 - .L_1333)
.L_1333:
        /*0108*/ 	.word	0x00000008
.L_1334:


//--------------------- .nv.info._ZN10layer_norm31ln_parallel_residual_fwd_kernelINS_13Kernel_traitsIf6__halfS2_S2_fjLj256ELj1ELj4ELj1ELj16ENS_18Kernel_traits_baseILj256EfS2_S2_S2_fjLj128EEEEELb1ELb1ELb1EEEvNS_9FwdParamsE --------------------------
	.section	.nv.info._ZN10layer_norm31ln_parallel_residual_fwd_kernelINS_13Kernel_traitsIf6__halfS2_S2_fjLj256ELj1ELj4ELj1ELj16ENS_18Kernel_traits_baseILj256EfS2_S2_S2_fjLj128EEEEELb1ELb1ELb1EEEvNS_9FwdParamsE,"",@"SHT_CUDA_INFO"
	.sectionflags	@""
	.align	4


	//----- nvinfo : EIATTR_CUDA_API_VERSION
	.align		4
        /*0000*/ 	.byte	0x04, 0x37
        /*0002*/ 	.short	(.L_1336 - .L_1335)
.L_1335:
        /*0004*/ 	.word	0x00000082


	//----- nvinfo : EIATTR_KPARAM_INFO
	.align		4
.L_1336:
        /*0008*/ 	.byte	0x04, 0x17
        /*000a*/ 	.short	(.L_1338 - .L_1337)
.L_1337:
        /*000c*/ 	.word	0x00000000
        /*0010*/ 	.short	0x0000
        /*0012*/ 	.short	0x0000
        /*0014*/ 	.byte	0x00, 0xf0, 0xa1, 0x03


	//----- nvinfo : EIATTR_SPARSE_MMA_MASK
	.align		4
.L_1338:
        /*0018*/ 	.byte	0x03, 0x50
        /*001a*/ 	.short	0x0000


	//----- nvinfo : EIATTR_MAXREG_COUNT
	.align		4
        /*001c*/ 	.byte	0x03, 0x1b
        /*001e*/ 	.short	0x00ff


	//----- nvinfo : EIATTR_MERCURY_ISA_VERSION
	.align		4
        /*0020*/ 	.byte	0x03, 0x5f
        /*0022*/ 	.short	0x0101


	//----- nvinfo : EIATTR_COOP_GROUP_MASK_REGIDS
	.align		4
        /*0024*/ 	.byte	0x04, 0x29
        /*0026*/ 	.short	(.L_1340 - .L_1339)


	//   ....[0]....
.L_1339:
        /*0028*/ 	.word	0xffffffff


	//   ....[1]....
        /*002c*/ 	.word	0xffffffff


	//   ....[2]....
        /*0030*/ 	.word	0xffffffff


	//   ....[3]....
        /*0034*/ 	.word	0xffffffff


	//   ....[4]....
        /*0038*/ 	.word	0xffffffff


	//   ....[5]....
        /*003c*/ 	.word	0xffffffff


	//   ....[6]....
        /*0040*/ 	.word	0xffffffff


	//   ....[7]....
        /*0044*/ 	.word	0xffffffff


	//   ....[8]....
        /*0048*/ 	.word	0xffffffff


	//   ....[9]....
        /*004c*/ 	.word	0xffffffff


	//   ....[10]....
        /*0050*/ 	.word	0x0500003d


	//   ....[11]....
        /*0054*/ 	.word	0x0500003d


	//   ....[12]....
        /*0058*/ 	.word	0x0500003d


	//   ....[13]....
        /*005c*/ 	.word	0x0500003d


	//   ....[14]....
        /*0060*/ 	.word	0x0500003d


	//   ....[15]....
        /*0064*/ 	.word	0x0500003d


	//   ....[16]....
        /*0068*/ 	.word	0x0500003d


	//   ....[17]....
        /*006c*/ 	.word	0x0500003d


	//   ....[18]....
        /*0070*/ 	.word	0x0500003d


	//   ....[19]....
        /*0074*/ 	.word	0x0500003d


	//----- nvinfo : EIATTR_COOP_GROUP_INSTR_OFFSETS
	.align		4
.L_1340:
        /*0078*/ 	.byte	0x04, 0x28
        /*007a*/ 	.short	(.L_1342 - .L_1341)


	//   ....[0]....
.L_1341:
        /*007c*/ 	.word	0x00006180


	//   ....[1]....
        /*0080*/ 	.word	0x000061a0


	//   ....[2]....
        /*0084*/ 	.word	0x000061d0


	//   ....[3]....
        /*0088*/ 	.word	0x000061f0


	//   ....[4]....
        /*008c*/ 	.word	0x00006210


	//   ....[5]....
        /*0090*/ 	.word	0x00006340


	//   ....[6]....
        /*0094*/ 	.word	0x00006360


	//   ....[7]....
        /*0098*/ 	.word	0x00006380


	//   ....[8]....
        /*009c*/ 	.word	0x000063a0


	//   ....[9]....
        /*00a0*/ 	.word	0x000063c0


	//   ....[10]....
        /*00a4*/ 	.word	0x00006760


	//   ....[11]....
        /*00a8*/ 	.word	0x00006800


	//   ....[12]....
        /*00ac*/ 	.word	0x00006880


	//   ....[13]....
        /*00b0*/ 	.word	0x000068f0


	//   ....[14]....
        /*00b4*/ 	.word	0x00006960


	//   ....[15]....
        /*00b8*/ 	.word	0x00006ae0


	//   ....[16]....
        /*00bc*/ 	.word	0x00006b50


	//   ....[17]....
        /*00c0*/ 	.word	0x00006bc0


	//   ....[18]....
        /*00c4*/ 	.word	0x00006c30


	//   ....[19]....
        /*00c8*/ 	.word	0x00006ca0


	//----- nvinfo : EIATTR_VRC_CTA_INIT_COUNT
	.align		4
.L_1342:
        /*00cc*/ 	.byte	0x02, 0x4a
	.zero		1
	.zero		1


	//----- nvinfo : EIATTR_EXIT_INSTR_OFFSETS
	.align		4
        /*00d0*/ 	.byte	0x04, 0x1c
        /*00d2*/ 	.short	(.L_1344 - .L_1343)


	//   ....[0]....
.L_1343:
        /*00d4*/ 	.word	0x00000230


	//   ....[1]....
        /*00d8*/ 	.word	0x000066f0


	//----- nvinfo : EIATTR_MAX_THREADS
	.align		4
.L_1344:
        /*00dc*/ 	.byte	0x04, 0x05
        /*00de*/ 	.short	(.L_1346 - .L_1345)
.L_1345:
        /*00e0*/ 	.word	0x00000080
        /*00e4*/ 	.word	0x00000001
        /*00e8*/ 	.word	0x00000001


	//----- nvinfo : EIATTR_CRS_STACK_SIZE
	.align		4
.L_1346:
        /*00ec*/ 	.byte	0x04, 0x1e
        /*00ee*/ 	.short	(.L_1348 - .L_1347)
.L_1347:
        /*00f0*/ 	.word	0x00000000


	//----- nvinfo : EIATTR_CBANK_PARAM_SIZE
	.align		4
.L_1348:
        /*00f4*/ 	.byte	0x03, 0x19
        /*00f6*/ 	.short	0x00e8


	//----- nvinfo : EIATTR_PARAM_CBANK
	.align		4
        /*00f8*/ 	.byte	0x04, 0x0a
        /*00fa*/ 	.short	(.L_1350 - .L_1349)
	.align		4
.L_1349:
        /*00fc*/ 	.word	index@(.nv.constant0._ZN10layer_norm31ln_parallel_residual_fwd_kernelINS_13Kernel_traitsIf6__halfS2_S2_fjLj256ELj1ELj4ELj1ELj16ENS_18Kernel_traits_baseILj256EfS2_S2_S2_fjLj128EEEEELb1ELb1ELb1EEEvNS_9FwdParamsE)
        /*0100*/ 	.short	0x0380
        /*0102*/ 	.short	0x00e8


	//----- nvinfo : EIATTR_SW_WAR
	.align		4
.L_1350:
        /*0104*/ 	.byte	0x04, 0x36
        /*0106*/ 	.short	(.L_1352 - .L_1351)
.L_1351:
        /*0108*/ 	.word	0x00000008
.L_1352:


//--------------------- .nv.info._ZN10layer_norm31ln_parallel_residual_fwd_kernelINS_13Kernel_traitsI6__halfS2_fS2_fjLj256ELj1ELj4ELj1ELj16ENS_18Kernel_traits_baseILj256ES2_S2_fS2_fjLj128EEEEELb0ELb0ELb0EEEvNS_9FwdParamsE --------------------------
	.section	.nv.info._ZN10layer_norm31ln_parallel_residual_fwd_kernelINS_13Kernel_traitsI6__halfS2_fS2_fjLj256ELj1ELj4ELj1ELj16ENS_18Kernel_traits_baseILj256ES2_S2_fS2_fjLj128EEEEELb0ELb0ELb0EEEvNS_9FwdParamsE,"",@"SHT_CUDA_INFO"
	.sectionflags	@""
	.align	4


	//----- nvinfo : EIATTR_CUDA_API_VERSION
	.align		4
        /*0000*/ 	.byte	0x04, 0x37
        /*0002*/ 	.short	(.L_1354 - .L_1353)
.L_1353:
        /*0004*/ 	.word	0x00000082


	//----- nvinfo : EIATTR_KPARAM_INFO
	.align		4
.L_1354:
        /*0008*/ 	.byte	0x04, 0x17
        /*000a*/ 	.short	(.L_1356 - .L_1355)
.L_1355:
        /*000c*/ 	.word	0x00000000
        /*0010*/ 	.short	0x0000
        /*0012*/ 	.short	0x0000
        /*0014*/ 	.byte	0x00, 0xf0, 0xa1, 0x03


	//----- nvinfo : EIATTR_SPARSE_MMA_MASK
	.align		4
.L_1356:
        /*0018*/ 	.byte	0x03, 0x50
        /*001a*/ 	.short	0x0000


	//----- nvinfo : EIATTR_MAXREG_COUNT
	.align		4
        /*001c*/ 	.byte	0x03, 0x1b
        /*001e*/ 	.short	0x00ff


	//----- nvinfo : EIATTR_MERCURY_ISA_VERSION
	.align		4
        /*0020*/ 	.byte	0x03, 0x5f
        /*0022*/ 	.short	0x0101


	//----- nvinfo : EIATTR_COOP_GROUP_MASK_REGIDS
	.align		4
        /*0024*/ 	.byte	0x04, 0x29
        /*0026*/ 	.short	(.L_1358 - .L_1357)


	//   ....[0]....
.L_1357:
        /*0028*/ 	.word	0xffffffff


	//   ....[1]....
        /*002c*/ 	.word	0xffffffff


	//   ....[2]....
        /*0030*/ 	.word	0xffffffff


	//   ....[3]....
        /*0034*/ 	.word	0xffffffff


	//   ....[4]....
        /*0038*/ 	.word	0xffffffff


	//   ....[5]....
        /*003c*/ 	.word	0xffffffff


	//   ....[6]....
        /*0040*/ 	.word	0xffffffff


	//   ....[7]....
        /*0044*/ 	.word	0xffffffff


	//   ....[8]....
        /*0048*/ 	.word	0xffffffff


	//   ....[9]....
        /*004c*/ 	.word	0xffffffff


	//   ....[10]....
        /*0050*/ 	.word	0x05000026


	//   ....[11]....
        /*0054*/ 	.word	0x05000026


	//   ....[12]....
        /*0058*/ 	.word	0x05000026


	//   ....[13]....
        /*005c*/ 	.word	0x05000026


	//   ....[14]....
        /*0060*/ 	.word	0x05000026


	//   ....[15]....
        /*0064*/ 	.word	0x05000026


	//   ....[16]....
        /*0068*/ 	.word	0x05000026


	//   ....[17]....
        /*006c*/ 	.word	0x05000026


	//   ....[18]....
        /*0070*/ 	.word	0x05000026


	//   ....[19]....
        /*0074*/ 	.word	0x05000026


	//----- nvinfo : EIATTR_COOP_GROUP_INSTR_OFFSETS
	.align		4
.L_1358:
        /*0078*/ 	.byte	0x04, 0x28
        /*007a*/ 	.short	(.L_1360 - .L_1359)


	//   ....[0]....
.L_1359:
        /*007c*/ 	.word	0x00000b40


	//   ....[1]....
        /*0080*/ 	.word	0x00000b60


	//   ....[2]....
        /*0084*/ 	.word	0x00000b80


	//   ....[3]....
        /*0088*/ 	.word	0x00000bb0


	//   ....[4]....
        /*008c*/ 	.word	0x00000bd0


	//   ....[5]....
        /*0090*/ 	.word	0x00000d20


	//   ....[6]....
        /*0094*/ 	.word	0x00000d40


	//   ....[7]....
        /*0098*/ 	.word	0x00000d60


	//   ....[8]....
        /*009c*/ 	.word	0x00000d80


	//   ....[9]....
        /*00a0*/ 	.word	0x00000da0


	//   ....[10]....
        /*00a4*/ 	.word	0x00001440


	//   ....[11]....
        /*00a8*/ 	.word	0x000014e0


	//   ....[12]....
        /*00ac*/ 	.word	0x00001550


	//   ....[13]....
        /*00b0*/ 	.word	0x000015d0


	//   ....[14]....
        /*00b4*/ 	.word	0x00001640


	//   ....[15]....
        /*00b8*/ 	.word	0x000017d0


	//   ....[16]....
        /*00bc*/ 	.word	0x00001840


	//   ....[17]....
        /*00c0*/ 	.word	0x000018b0


	//   ....[18]....
        /*00c4*/ 	.word	0x00001920


	//   ....[19]....
        /*00c8*/ 	.word	0x00001990


	//----- nvinfo : EIATTR_VRC_CTA_INIT_COUNT
	.align		4
.L_1360:
        /*00cc*/ 	.byte	0x02, 0x4a
	.zero		1
	.zero		1


	//----- nvinfo : EIATTR_EXIT_INSTR_OFFSETS
	.align		4
        /*00d0*/ 	.byte	0x04, 0x1c
        /*00d2*/ 	.short	(.L_1362 - .L_1361)


	//   ....[0]....
.L_1361:
        /*00d4*/ 	.word	0x00000290


	//   ....[1]....
        /*00d8*/ 	.word	0x000013d0


	//----- nvinfo : EIATTR_MAX_THREADS
	.align		4
.L_1362:
        /*00dc*/ 	.byte	0x04, 0x05
        /*00de*/ 	.short	(.L_1364 - .L_1363)
.L_1363:
        /*00e0*/ 	.word	0x00000080
        /*00e4*/ 	.word	0x00000001
        /*00e8*/ 	.word	0x00000001


	//----- nvinfo : EIATTR_CRS_STACK_SIZE
	.align		4
.L_1364:
        /*00ec*/ 	.byte	0x04, 0x1e
        /*00ee*/ 	.short	(.L_1366 - .L_1365)
.L_1365:
        /*00f0*/ 	.word	0x00000000


	//----- nvinfo : EIATTR_CBANK_PARAM_SIZE
	.align		4
.L_1366:
        /*00f4*/ 	.byte	0x03, 0x19
        /*00f6*/ 	.short	0x00e8


	//----- nvinfo : EIATTR_PARAM_CBANK
	.align		4
        /*00f8*/ 	.byte	0x04, 0x0a
        /*00fa*/ 	.short	(.L_1368 - .L_1367)
	.align		4
.L_1367:
        /*00fc*/ 	.word	index@(.nv.constant0._ZN10layer_norm31ln_parallel_residual_fwd_kernelINS_13Kernel_traitsI6__halfS2_fS2_fjLj256ELj1ELj4ELj1ELj16ENS_18Kernel_traits_baseILj256ES2_S2_fS2_fjLj128EEEEELb0ELb0ELb0EEEvNS_9FwdParamsE)
        /*0100*/ 	.short	0x0380
        /*0102*/ 	.short	0x00e8


	//----- nvinfo : EIATTR_SW_WAR
	.align		4
.L_1368:
        /*0104*/ 	.byte	0x04, 0x36
        /*0106*/ 	.short	(.L_1370 - .L_1369)
.L_1369:
        /*0108*/ 	.word	0x00000008
.L_1370:


//--------------------- .nv.info._ZN10layer_norm31ln_parallel_residual_fwd_kernelINS_13Kernel_traitsI6__halfS2_fS2_fjLj256ELj1ELj4ELj1ELj16ENS_18Kernel_traits_baseILj256ES2_S2_fS2_fjLj128EEEEELb0ELb0ELb1EEEvNS_9FwdParamsE --------------------------
	.section	.nv.info._ZN10layer_norm31ln_parallel_residual_fwd_kernelINS_13Kernel_traitsI6__halfS2_fS2_fjLj256ELj1ELj4ELj1ELj16ENS_18Kernel_traits_baseILj256ES2_S2_fS2_fjLj128EEEEELb0ELb0ELb1EEEvNS_9FwdParamsE,"",@"SHT_CUDA_INFO"
	.sectionflags	@""
	.align	4


	//----- nvinfo : EIATTR_CUDA_API_VERSION
	.align		4
        /*0000*/ 	.byte	0x04, 0x37
        /*0002*/ 	.short	(.L_1372 - .L_1371)
.L_1371:
        /*0004*/ 	.word	0x00000082


	//----- nvinfo : EIATTR_KPARAM_INFO
	.align		4
.L_1372:
        /*0008*/ 	.byte	0x04, 0x17
        /*000a*/ 	.short	(.L_1374 - .L_1373)
.L_1373:
        /*000c*/ 	.word	0x00000000
        /*0010*/ 	.short	0x0000
        /*0012*/ 	.short	0x0000
        /*0014*/ 	.byte	0x00, 0xf0, 0xa1, 0x03


	//----- nvinfo : EIATTR_SPARSE_MMA_MASK
	.align		4
.L_1374:
        /*0018*/ 	.byte	0x03, 0x50
        /*001a*/ 	.short	0x0000


	//----- nvinfo : EIATTR_MAXREG_COUNT
	.align		4
        /*001c*/ 	.byte	0x03, 0x1b
        /*001e*/ 	.short	0x00ff


	//----- nvinfo : EIATTR_MERCURY_ISA_VERSION
	.align		4
        /*0020*/ 	.byte	0x03, 0x5f
        /*0022*/ 	.short	0x0101


	//----- nvinfo : EIATTR_COOP_GROUP_MASK_REGIDS
	.align		4
        /*0024*/ 	.byte	0x04, 0x29
        /*0026*/ 	.short	(.L_1376 - .L_1375)


	//   ....[0]....
.L_1375:
        /*0028*/ 	.word	0xffffffff


	//   ....[1]....
        /*002c*/ 	.word	0xffffffff


	//   ....[2]....
        /*0030*/ 	.word	0xffffffff


	//   ....[3]....
        /*0034*/ 	.word	0xffffffff


	//   ....[4]....
        /*0038*/ 	.word	0xffffffff


	//   ....[5]....
        /*003c*/ 	.word	0xffffffff


	//   ....[6]....
        /*0040*/ 	.word	0xffffffff


	//   ....[7]....
        /*0044*/ 	.word	0xffffffff


	//   ....[8]....
        /*0048*/ 	.word	0xffffffff


	//   ....[9]....
        /*004c*/ 	.word	0xffffffff


	//   ....[10]....
        /*0050*/ 	.word	0x05000028


	//   ....[11]....
        /*0054*/ 	.word	0x05000028


	//   ....[12]....
        /*0058*/ 	.word	0x05000028


	//   ....[13]....
        /*005c*/ 	.word	0x05000028


	//   ....[14]....
        /*0060*/ 	.word	0x05000028


	//   ....[15]....
        /*0064*/ 	.word	0x05000028


	//   ....[16]....
        /*0068*/ 	.word	0x05000028


	//   ....[17]....
        /*006c*/ 	.word	0x05000028


	//   ....[18]....
        /*0070*/ 	.word	0x05000028


	//   ....[19]....
        /*0074*/ 	.word	0x05000028


	//----- nvinfo : EIATTR_COOP_GROUP_INSTR_OFFSETS
	.align		4
.L_1376:
        /*0078*/ 	.byte	0x04, 0x28
        /*007a*/ 	.short	(.L_1378 - .L_1377)


	//   ....[0]....
.L_1377:
        /*007c*/ 	.word	0x00000ca0


	//   ....[1]....
        /*0080*/ 	.word	0x00000cc0


	//   ....[2]....
        /*0084*/ 	.word	0x00000ce0


	//   ....[3]....
        /*0088*/ 	.word	0x00000d00


	//   ....[4]....
        /*008c*/ 	.word	0x00000d30


	//   ....[5]....
        /*0090*/ 	.word	0x00000e60


	//   ....[6]....
        /*0094*/ 	.word	0x00000e80


	//   ....[7]....
        /*0098*/ 	.word	0x00000ea0


	//   ....[8]....
        /*009c*/ 	.word	0x00000ec0


	//   ....[9]....
        /*00a0*/ 	.word	0x00000ee0


	//   ....[10]....
        /*00a4*/ 	.word	0x00001350


	//   ....[11]....
        /*00a8*/ 	.word	0x000013e0


	//   ....[12]....
        /*00ac*/ 	.word	0x00001450


	//   ....[13]....
        /*00b0*/ 	.word	0x000014d0


	//   ....[14]....
        /*00b4*/ 	.word	0x00001560


	//   ....[15]....
        /*00b8*/ 	.word	0x000016e0


	//   ....[16]....
        /*00bc*/ 	.word	0x00001740


	//   ....[17]....
        /*00c0*/ 	.word	0x000017b0


	//   ....[18]....
        /*00c4*/ 	.word	0x00001820


	//   ....[19]....
        /*00c8*/ 	.word	0x00001890


	//----- nvinfo : EIATTR_VRC_CTA_INIT_COUNT
	.align		4
.L_1378:
        /*00cc*/ 	.byte	0x02, 0x4a
	.zero		1
	.zero		1


	//----- nvinfo : EIATTR_EXIT_INSTR_OFFSETS
	.align		4
        /*00d0*/ 	.byte	0x04, 0x1c
        /*00d2*/ 	.short	(.L_1380 - .L_1379)


	//   ....[0]....
.L_1379:
        /*00d4*/ 	.word	0x000001f0


	//   ....[1]....
        /*00d8*/ 	.word	0x000012e0


	//----- nvinfo : EIATTR_MAX_THREADS
	.align		4
.L_1380:
        /*00dc*/ 	.byte	0x04, 0x05
        /*00de*/ 	.short	(.L_1382 - .L_1381)
.L_1381:
        /*00e0*/ 	.word	0x00000080
        /*00e4*/ 	.word	0x00000001
        /*00e8*/ 	.word	0x00000001


	//----- nvinfo : EIATTR_CRS_STACK_SIZE
	.align		4
.L_1382:
        /*00ec*/ 	.byte	0x04, 0x1e
        /*00ee*/ 	.short	(.L_1384 - .L_1383)
.L_1383:
        /*00f0*/ 	.word	0x00000000


	//----- nvinfo : EIATTR_CBANK_PARAM_SIZE
	.align		4
.L_1384:
        /*00f4*/ 	.byte	0x03, 0x19
        /*00f6*/ 	.short	0x00e8


	//----- nvinfo : EIATTR_PARAM_CBANK
	.align		4
        /*00f8*/ 	.byte	0x04, 0x0a
        /*00fa*/ 	.short	(.L_1386 - .L_1385)
	.align		4
.L_1385:
        /*00fc*/ 	.word	index@(.nv.constant0._ZN10layer_norm31ln_parallel_residual_fwd_kernelINS_13Kernel_traitsI6__halfS2_fS2_fjLj256ELj1ELj4ELj1ELj16ENS_18Kernel_traits_baseILj256ES2_S2_fS2_fjLj128EEEEELb0ELb0ELb1EEEvNS_9FwdParamsE)
        /*0100*/ 	.short	0x0380
        /*0102*/ 	.short	0x00e8


	//----- nvinfo : EIATTR_SW_WAR
	.align		4
.L_1386:
        /*0104*/ 	.byte	0x04, 0x36
        /*0106*/ 	.short	(.L_1388 - .L_1387)
.L_1387:
        /*0108*/ 	.word	0x00000008
.L_1388:


//--------------------- .nv.info._ZN10layer_norm31ln_parallel_residual_fwd_kernelINS_13Kernel_traitsI6__halfS2_fS2_fjLj256ELj1ELj4ELj1ELj16ENS_18Kernel_traits_baseILj256ES2_S2_fS2_fjLj128EEEEELb0ELb1ELb0EEEvNS_9FwdParamsE --------------------------
	.section	.nv.info._ZN10layer_norm31ln_parallel_residual_fwd_kernelINS_13Kernel_traitsI6__halfS2_fS2_fjLj256ELj1ELj4ELj1ELj16ENS_18Kernel_traits_baseILj256ES2_S2_fS2_fjLj128EEEEELb0ELb1ELb0EEEvNS_9FwdParamsE,"",@"SHT_CUDA_INFO"
	.sectionflags	@""
	.align	4


	//----- nvinfo : EIATTR_CUDA_API_VERSION
	.align		4
        /*0000*/ 	.byte	0x04, 0x37
        /*0002*/ 	.short	(.L_1390 - .L_1389)
.L_1389:
        /*0004*/ 	.word	0x00000082


	//----- nvinfo : EIATTR_KPARAM_INFO
	.align		4
.L_1390:
        /*0008*/ 	.byte	0x04, 0x17
        /*000a*/ 	.short	(.L_1392 - .L_1391)
.L_1391:
        /*000c*/ 	.word	0x00000000
        /*0010*/ 	.short	0x0000
        /*0012*/ 	.short	0x0000
        /*0014*/ 	.byte	0x00, 0xf0, 0xa1, 0x03


	//----- nvinfo : EIATTR_SPARSE_MMA_MASK
	.align		4
.L_1392:
        /*0018*/ 	.byte	0x03, 0x50
        /*001a*/ 	.short	0x0000


	//----- nvinfo : EIATTR_MAXREG_COUNT
	.align		4
        /*001c*/ 	.byte	0x03, 0x1b
        /*001e*/ 	.short	0x00ff


	//----- nvinfo : EIATTR_MERCURY_ISA_VERSION
	.align		4
        /*0020*/ 	.byte	0x03, 0x5f
        /*0022*/ 	.short	0x0101


	//----- nvinfo : EIATTR_COOP_GROUP_MASK_REGIDS
	.align		4
        /*0024*/ 	.byte	0x04, 0x29
        /*0026*/ 	.short	(.L_1394 - .L_1393)


	//   ....[0]....
.L_1393:
        /*0028*/ 	.word	0xffffffff


	//   ....[1]....
        /*002c*/ 	.word	0xffffffff


	//   ....[2]....
        /*0030*/ 	.word	0xffffffff


	//   ....[3]....
        /*0034*/ 	.word	0xffffffff


	//   ....[4]....
        /*0038*/ 	.word	0xffffffff


	//   ....[5]....
        /*003c*/ 	.word	0xffffffff


	//   ....[6]....
        /*0040*/ 	.word	0xffffffff


	//   ....[7]....
        /*0044*/ 	.word	0xffffffff


	//   ....[8]....
        /*0048*/ 	.word	0xffffffff


	//   ....[9]....
        /*004c*/ 	.word	0xffffffff


	//   ....[10]....
        /*0050*/ 	.word	0x0500001e


	//   ....[11]....
        /*0054*/ 	.word	0x0500001e


	//   ....[12]....
        /*0058*/ 	.word	0x0500001e


	//   ....[13]....
        /*005c*/ 	.word	0x0500001e


	//   ....[14]....
        /*0060*/ 	.word	0x0500001e


	//   ....[15]....
        /*0064*/ 	.word	0x0500001e


	//   ....[16]....
        /*0068*/ 	.word	0x0500001e


	//   ....[17]....
        /*006c*/ 	.word	0x0500001e


	//   ....[18]....
        /*0070*/ 	.word	0x0500001e


	//   ....[19]....
        /*0074*/ 	.word	0x0500001e


	//----- nvinfo : EIATTR_COOP_GROUP_INSTR_OFFSETS
	.align		4
.L_1394:
        /*0078*/ 	.byte	0x04, 0x28
        /*007a*/ 	.short	(.L_1396 - .L_1395)


	//   ....[0]....
.L_1395:
        /*007c*/ 	.word	0x00000a90


	//   ....[1]....
        /*0080*/ 	.word	0x00000ac0


	//   ....[2]....
        /*0084*/ 	.word	0x00000ae0


	//   ....[3]....
        /*0088*/ 	.word	0x00000b00


	//   ....[4]....
        /*008c*/ 	.word	0x00000b20


	//   ....[5]....
        /*0090*/ 	.word	0x00000c70


	//   ....[6]....
        /*0094*/ 	.word	0x00000c90


	//   ....[7]....
        /*0098*/ 	.word	0x00000cb0


	//   ....[8]....
        /*009c*/ 	.word	0x00000cd0


	//   ....[9]....
        /*00a0*/ 	.word	0x00000cf0


	//   ....[10]....
        /*00a4*/ 	.word	0x000011a0


	//   ....[11]....
        /*00a8*/ 	.word	0x00001250


	//   ....[12]....
        /*00ac*/ 	.word	0x000012c0


	//   ....[13]....
        /*00b0*/ 	.word	0x00001330


	//   ....[14]....
        /*00b4*/ 	.word	0x000013a0


	//   ....[15]....
        /*00b8*/ 	.word	0x00001550


	//   ....[16]....
        /*00bc*/ 	.word	0x000015c0


	//   ....[17]....
        /*00c0*/ 	.word	0x00001630


	//   ....[18]....
        /*00c4*/ 	.word	0x000016a0


	//   ....[19]....
        /*00c8*/ 	.word	0x00001710


	//----- nvinfo : EIATTR_VRC_CTA_INIT_COUNT
	.align		4
.L_1396:
        /*00cc*/ 	.byte	0x02, 0x4a
	.zero		1
	.zero		1


	//----- nvinfo : EIATTR_EXIT_INSTR_OFFSETS
	.align		4
        /*00d0*/ 	.byte	0x04, 0x1c
        /*00d2*/ 	.short	(.L_1398 - .L_1397)


	//   ....[0]....
.L_1397:
        /*00d4*/ 	.word	0x000001e0


	//   ....[1]....
        /*00d8*/ 	.word	0x00001130


	//----- nvinfo : EIATTR_MAX_THREADS
	.align		4
.L_1398:
        /*00dc*/ 	.byte	0x04, 0x05
        /*00de*/ 	.short	(.L_1400 - .L_1399)
.L_1399:
        /*00e0*/ 	.word	0x00000080
        /*00e4*/ 	.word	0x00000001
        /*00e8*/ 	.word	0x00000001


	//----- nvinfo : EIATTR_CRS_STACK_SIZE
	.align		4
.L_1400:
        /*00ec*/ 	.byte	0x04, 0x1e
        /*00ee*/ 	.short	(.L_1402 - .L_1401)
.L_1401:
        /*00f0*/ 	.word	0x00000000


	//----- nvinfo : EIATTR_CBANK_PARAM_SIZE
	.align		4
.L_1402:
        /*00f4*/ 	.byte	0x03, 0x19
        /*00f6*/ 	.short	0x00e8


	//----- nvinfo : EIATTR_PARAM_CBANK
	.align		4
        /*00f8*/ 	.byte	0x04, 0x0a
        /*00fa*/ 	.short	(.L_1404 - .L_1403)
	.align		4
.L_1403:
        /*00fc*/ 	.word	index@(.nv.constant0._ZN10layer_norm31ln_parallel_residual_fwd_kernelINS_13Kernel_traitsI6__halfS2_fS2_fjLj256ELj1ELj4ELj1ELj16ENS_18Kernel_traits_baseILj256ES2_S2_fS2_fjLj128EEEEELb0ELb1ELb0EEEvNS_9FwdParamsE)
        /*0100*/ 	.short	0x0380
        /*0102*/ 	.short	0x00e8


	//----- nvinfo : EIATTR_SW_WAR
	.align		4
.L_1404:
        /*0104*/ 	.byte	0x04, 0x36
        /*0106*/ 	.short	(.L_1406 - .L_1405)
.L_1405:
        /*0108*/ 	.word	0x00000008
.L_1406:


//--------------------- .nv.info._ZN10layer_norm31ln_parallel_residual_fwd_kernelINS_13Kernel_traitsI6__halfS2_fS2_fjLj256ELj1ELj4ELj1ELj16ENS_18Kernel_traits_baseILj256ES2_S2_fS2_fjLj128EEEEELb0ELb1ELb1EEEvNS_9FwdParamsE --------------------------
	.section	.nv.info._ZN10layer_norm31ln_parallel_residual_fwd_kernelINS_13Kernel_traitsI6__halfS2_fS2_fjLj256ELj1ELj4ELj1ELj16ENS_18Kernel_traits_baseILj256ES2_S2_fS2_fjLj128EEEEELb0ELb1ELb1EEEvNS_9FwdParamsE,"",@"SHT_CUDA_INFO"
	.sectionflags	@""
	.align	4


	//----- nvinfo : EIATTR_CUDA_API_VERSION
	.align		4
        /*0000*/ 	.byte	0x04, 0x37
        /*0002*/ 	.short	(.L_1408 - .L_1407)
.L_1407:
        /*0004*/ 	.word	0x00000082


	//----- nvinfo : EIATTR_KPARAM_INFO
	.align		4
.L_1408:
        /*0008*/ 	.byte	0x04, 0x17
        /*000a*/ 	.short	(.L_1410 - .L_1409)
.L_1409:
        /*000c*/ 	.word	0x00000000
        /*0010*/ 	.short	0x0000
        /*0012*/ 	.short	0x0000
        /*0014*/ 	.byte	0x00, 0xf0, 0xa1, 0x03


	//----- nvinfo : EIATTR_SPARSE_MMA_MASK
	.align		4
.L_1410:
        /*0018*/ 	.byte	0x03, 0x50
        /*001a*/ 	.short	0x0000


	//----- nvinfo : EIATTR_MAXREG_COUNT
	.align		4
        /*001c*/ 	.byte	0x03, 0x1b
        /*001e*/ 	.short	0x00ff


	//----- nvinfo : EIATTR_MERCURY_ISA_VERSION
	.align		4
        /*0020*/ 	.byte	0x03, 0x5f
        /*0022*/ 	.short	0x0101


	//----- nvinfo : EIATTR_COOP_GROUP_MASK_REGIDS
	.align		4
        /*0024*/ 	.byte	0x04, 0x29
        /*0026*/ 	.short	(.L_1412 - .L_1411)


	//   ....[0]....
.L_1411:
        /*0028*/ 	.word	0xffffffff


	//   ....[1]....
        /*002c*/ 	.word	0xffffffff


	//   ....[2]....
        /*0030*/ 	.word	0xffffffff


	//   ....[3]....
        /*0034*/ 	.word	0xffffffff


	//   ....[4]....
        /*0038*/ 	.word	0xffffffff


	//   ....[5]....
        /*003c*/ 	.word	0xffffffff


	//   ....[6]....
        /*0040*/ 	.word	0xffffffff


	//   ....[7]....
        /*0044*/ 	.word	0xffffffff


	//   ....[8]....
        /*0048*/ 	.word	0xffffffff


	//   ....[9]....
        /*004c*/ 	.word	0xffffffff


	//   ....[10]....
        /*0050*/ 	.word	0x05000028


	//   ....[11]....
        /*0054*/ 	.word	0x05000028


	//   ....[12]....
        /*0058*/ 	.word	0x05000028


	//   ....[13]....
        /*005c*/ 	.word	0x05000028


	//   ....[14]....
        /*0060*/ 	.word	0x05000028


	//   ....[15]....
        /*0064*/ 	.word	0x05000028


	//   ....[16]....
        /*0068*/ 	.word	0x05000028


	//   ....[17]....
        /*006c*/ 	.word	0x05000028


	//   ....[18]....
        /*0070*/ 	.word	0x05000028


	//   ....[19]....
        /*0074*/ 	.word	0x05000028


	//----- nvinfo : EIATTR_COOP_GROUP_INSTR_OFFSETS
	.align		4
.L_1412:
        /*0078*/ 	.byte	0x04, 0x28
        /*007a*/ 	.short	(.L_1414 - .L_1413)


	//   ....[0]....
.L_1413:
        /*007c*/ 	.word	0x00000ad0


	//   ....[1]....
        /*0080*/ 	.word	0x00000af0


	//   ....[2]....
        /*0084*/ 	.word	0x00000b10


	//   ....[3]....
        /*0088*/ 	.word	0x00000b30


	//   ....[4]....
        /*008c*/ 	.word	0x00000b60


	//   ....[5]....
        /*0090*/ 	.word	0x00000c90


	//   ....[6]....
        /*0094*/ 	.word	0x00000cb0


	//   ....[7]....
        /*0098*/ 	.word	0x00000cd0


	//   ....[8]....
        /*009c*/ 	.word	0x00000cf0


	//   ....[9]....
        /*00a0*/ 	.word	0x00000d10


	//   ....[10]....
        /*00a4*/ 	.word	0x00001090


	//   ....[11]....
        /*00a8*/ 	.word	0x00001130


	//   ....[12]....
        /*00ac*/ 	.word	0x000011a0


	//   ....[13]....
        /*00b0*/ 	.word	0x00001210


	//   ....[14]....
        /*00b4*/ 	.word	0x00001290


	//   ....[15]....
        /*00b8*/ 	.word	0x00001420


	//   ....[16]....
        /*00bc*/ 	.word	0x00001490


	//   ....[17]....
        /*00c0*/ 	.word	0x00001500


	//   ....[18]....
        /*00c4*/ 	.word	0x00001570


	//   ....[19]....
        /*00c8*/ 	.word	0x000015e0


	//----- nvinfo : EIATTR_VRC_CTA_INIT_COUNT
	.align		4
.L_1414:
        /*00cc*/ 	.byte	0x02, 0x4a
	.zero		1
	.zero		1


	//----- nvinfo : EIATTR_EXIT_INSTR_OFFSETS
	.align		4
        /*00d0*/ 	.byte	0x04, 0x1c
        /*00d2*/ 	.short	(.L_1416 - .L_1415)


	//   ....[0]....
.L_1415:
        /*00d4*/ 	.word	0x00000170


	//   ....[1]....
        /*00d8*/ 	.word	0x00001020


	//----- nvinfo : EIATTR_MAX_THREADS
	.align		4
.L_1416:
        /*00dc*/ 	.byte	0x04, 0x05
        /*00de*/ 	.short	(.L_1418 - .L_1417)
.L_1417:
        /*00e0*/ 	.word	0x00000080
        /*00e4*/ 	.word	0x00000001
        /*00e8*/ 	.word	0x00000001


	//----- nvinfo : EIATTR_CRS_STACK_SIZE
	.align		4
.L_1418:
        /*00ec*/ 	.byte	0x04, 0x1e
        /*00ee*/ 	.short	(.L_1420 - .L_1419)
.L_1419:
        /*00f0*/ 	.word	0x00000000


	//----- nvinfo : EIATTR_CBANK_PARAM_SIZE
	.align		4
.L_1420:
        /*00f4*/ 	.byte	0x03, 0x19
        /*00f6*/ 	.short	0x00e8


	//----- nvinfo : EIATTR_PARAM_CBANK
	.align		4
        /*00f8*/ 	.byte	0x04, 0x0a
        /*00fa*/ 	.short	(.L_1422 - .L_1421)
	.align		4
.L_1421:
        /*00fc*/ 	.word	index@(.nv.constant0._ZN10layer_norm31ln_parallel_residual_fwd_kernelINS_13Kernel_traitsI6__halfS2_fS2_fjLj256ELj1ELj4ELj1ELj16ENS_18Kernel_traits_baseILj256ES2_S2_fS2_fjLj128EEEEELb0ELb1ELb1EEEvNS_9FwdParamsE)
        /*0100*/ 	.short	0x0380
        /*0102*/ 	.short	0x00e8


	//----- nvinfo : EIATTR_SW_WAR
	.align		4
.L_1422:
        /*0104*/ 	.byte	0x04, 0x36
        /*0106*/ 	.short	(.L_1424 - .L_1423)
.L_1423:
        /*0108*/ 	.word	0x00000008
.L_1424:


//--------------------- .nv.info._ZN10layer_norm31ln_parallel_residual_fwd_kernelINS_13Kernel_traitsI6__halfS2_fS2_fjLj256ELj1ELj4ELj1ELj16ENS_18Kernel_traits_baseILj256ES2_S2_fS2_fjLj128EEEEELb1ELb0ELb0EEEvNS_9FwdParamsE --------------------------
	.section	.nv.info._ZN10layer_norm31ln_parallel_residual_fwd_kernelINS_13Kernel_traitsI6__halfS2_fS2_fjLj256ELj1ELj4ELj1ELj16ENS_18Kernel_traits_baseILj256ES2_S2_fS2_fjLj128EEEEELb1ELb0ELb0EEEvNS_9FwdParamsE,"",@"SHT_CUDA_INFO"
	.sectionflags	@""
	.align	4


	//----- nvinfo : EIATTR_CUDA_API_VERSION
	.align		4
        /*0000*/ 	.byte	0x04, 0x37
        /*0002*/ 	.short	(.L_1426 - .L_1425)
.L_1425:
        /*0004*/ 	.word	0x00000082


	//----- nvinfo : EIATTR_KPARAM_INFO
	.align		4
.L_1426:
        /*0008*/ 	.byte	0x04, 0x17
        /*000a*/ 	.short	(.L_1428 - .L_1427)
.L_1427:
        /*000c*/ 	.word	0x00000000
        /*0010*/ 	.short	0x0000
        /*0012*/ 	.short	0x0000
        /*0014*/ 	.byte	0x00, 0xf0, 0xa1, 0x03


	//----- nvinfo : EIATTR_SPARSE_MMA_MASK
	.align		4
.L_1428:
        /*0018*/ 	.byte	0x03, 0x50
        /*001a*/ 	.short	0x0000


	//----- nvinfo : EIATTR_MAXREG_COUNT
	.align		4
        /*001c*/ 	.byte	0x03, 0x1b
        /*001e*/ 	.short	0x00ff


	//----- nvinfo : EIATTR_MERCURY_ISA_VERSION
	.align		4
        /*0020*/ 	.byte	0x03, 0x5f
        /*0022*/ 	.short	0x0101


	//----- nvinfo : EIATTR_COOP_GROUP_MASK_REGIDS
	.align		4
        /*0024*/ 	.byte	0x04, 0x29
        /*0026*/ 	.short	(.L_1430 - .L_1429)


	//   ....[0]....
.L_1429:
        /*0028*/ 	.word	0xffffffff


	//   ....[1]....
        /*002c*/ 	.word	0xffffffff


	//   ....[2]....
        /*0030*/ 	.word	0xffffffff


	//   ....[3]....
        /*0034*/ 	.word	0xffffffff


	//   ....[4]....
        /*0038*/ 	.word	0xffffffff


	//   ....[5]....
        /*003c*/ 	.word	0xffffffff


	//   ....[6]....
        /*0040*/ 	.word	0xffffffff


	//   ....[7]....
        /*0044*/ 	.word	0xffffffff


	//   ....[8]....
        /*0048*/ 	.word	0xffffffff


	//   ....[9]....
        /*004c*/ 	.word	0xffffffff


	//   ....[10]....
        /*0050*/ 	.word	0x05000040


	//   ....[11]....
        /*0054*/ 	.word	0x05000040


	//   ....[12]....
        /*0058*/ 	.word	0x05000040


	//   ....[13]....
        /*005c*/ 	.word	0x05000040


	//   ....[14]....
        /*0060*/ 	.word	0x05000040


	//   ....[15]....
        /*0064*/ 	.word	0x05000040


	//   ....[16]....
        /*0068*/ 	.word	0x05000040


	//   ....[17]....
        /*006c*/ 	.word	0x05000040


	//   ....[18]....
        /*0070*/ 	.word	0x05000040


	//   ....[19]....
        /*0074*/ 	.word	0x05000040


	//----- nvinfo : EIATTR_COOP_GROUP_INSTR_OFFSETS
	.align		4
.L_1430:
        /*0078*/ 	.byte	0x04, 0x28
        /*007a*/ 	.short	(.L_1432 - .L_1431)


	//   ....[0]....
.L_1431:
        /*007c*/ 	.word	0x000060a0


	//   ....[1]....
        /*0080*/ 	.word	0x000060c0


	//   ....[2]....
        /*0084*/ 	.word	0x000060e0


	//   ....[3]....
        /*0088*/ 	.word	0x00006100


	//   ....[4]....
        /*008c*/ 	.word	0x00006130


	//   ....[5]....
        /*0090*/ 	.word	0x00006280


	//   ....[6]....
        /*0094*/ 	.word	0x000062a0


	//   ....[7]....
        /*0098*/ 	.word	0x000062c0


	//   ....[8]....
        /*009c*/ 	.word	0x000062e0


	//   ....[9]....
        /*00a0*/ 	.word	0x00006300


	//   ....[10]....
        /*00a4*/ 	.word	0x000069d0


	//   ....[11]....
        /*00a8*/ 	.word	0x00006a70


	//   ....[12]....
        /*00ac*/ 	.word	0x00006ae0


	//   ....[13]....
        /*00b0*/ 	.word	0x00006b50


	//   ....[14]....
        /*00b4*/ 	.word	0x00006bd0


	//   ....[15]....
        /*00b8*/ 	.word	0x00006d70


	//   ....[16]....
        /*00bc*/ 	.word	0x00006de0


	//   ....[17]....
        /*00c0*/ 	.word	0x00006e50


	//   ....[18]....
        /*00c4*/ 	.word	0x00006ec0


	//   ....[19]....
        /*00c8*/ 	.word	0x00006f30


	//----- nvinfo : EIATTR_VRC_CTA_INIT_COUNT
	.align		4
.L_1432:
        /*00cc*/ 	.byte	0x02, 0x4a
	.zero		1
	.zero		1


	//----- nvinfo : EIATTR_EXIT_INSTR_OFFSETS
	.align		4
        /*00d0*/ 	.byte	0x04, 0x1c
        /*00d2*/ 	.short	(.L_1434 - .L_1433)


	//   ....[0]....
.L_1433:
        /*00d4*/ 	.word	0x000004f0


	//   ....[1]....
        /*00d8*/ 	.word	0x00006960


	//----- nvinfo : EIATTR_MAX_THREADS
	.align		4
.L_1434:
        /*00dc*/ 	.byte	0x04, 0x05
        /*00de*/ 	.short	(.L_1436 - .L_1435)
.L_1435:
        /*00e0*/ 	.word	0x00000080
        /*00e4*/ 	.word	0x00000001
        /*00e8*/ 	.word	0x00000001


	//----- nvinfo : EIATTR_CRS_STACK_SIZE
	.align		4
.L_1436:
        /*00ec*/ 	.byte	0x04, 0x1e
        /*00ee*/ 	.short	(.L_1438 - .L_1437)
.L_1437:
        /*00f0*/ 	.word	0x00000000


	//----- nvinfo : EIATTR_CBANK_PARAM_SIZE
	.align		4
.L_1438:
        /*00f4*/ 	.byte	0x03, 0x19
        /*00f6*/ 	.short	0x00e8


	//----- nvinfo : EIATTR_PARAM_CBANK
	.align		4
        /*00f8*/ 	.byte	0x04, 0x0a
        /*00fa*/ 	.short	(.L_1440 - .L_1439)
	.align		4
.L_1439:
        /*00fc*/ 	.word	index@(.nv.constant0._ZN10layer_norm31ln_parallel_residual_fwd_kernelINS_13Kernel_traitsI6__halfS2_fS2_fjLj256ELj1ELj4ELj1ELj16ENS_18Kernel_traits_baseILj256ES2_S2_fS2_fjLj128EEEEELb1ELb0ELb0EEEvNS_9FwdParamsE)
        /*0100*/ 	.short	0x0380
        /*0102*/ 	.short	0x00e8


	//----- nvinfo : EIATTR_SW_WAR
	.align		4
.L_1440:
        /*0104*/ 	.byte	0x04, 0x36
        /*0106*/ 	.short	(.L_1442 - .L_1441)
.L_1441:
        /*0108*/ 	.word	0x00000008
.L_1442:


//--------------------- .nv.info._ZN10layer_norm31ln_parallel_residual_fwd_kernelINS_13Kernel_traitsI6__halfS2_fS2_fjLj256ELj1ELj4ELj1ELj16ENS_18Kernel_traits_baseILj256ES2_S2_fS2_fjLj128EEEEELb1ELb0ELb1EEEvNS_9FwdParamsE --------------------------
	.section	.nv.info._ZN10layer_norm31ln_parallel_residual_fwd_kernelINS_13Kernel_traitsI6__halfS2_fS2_fjLj256ELj1ELj4ELj1ELj16ENS_18Kernel_traits_baseILj256ES2_S2_fS2_fjLj128EEEEELb1ELb0ELb1EEEvNS_9FwdParamsE,"",@"SHT_CUDA_INFO"
	.sectionflags	@""
	.align	4


	//----- nvinfo : EIATTR_CUDA_API_VERSION
	.align		4
        /*0000*/ 	.byte	0x04, 0x37
        /*0002*/ 	.short	(.L_1444 - .L_1443)
.L_1443:
        /*0004*/ 	.word	0x00000082


	//----- nvinfo : EIATTR_KPARAM_INFO
	.align		4
.L_1444:
        /*0008*/ 	.byte	0x04, 0x17
        /*000a*/ 	.short	(.L_1446 - .L_1445)
.L_1445:
        /*000c*/ 	.word	0x00000000
        /*0010*/ 	.short	0x0000
        /*0012*/ 	.short	0x0000
        /*0014*/ 	.byte	0x00, 0xf0, 0xa1, 0x03


	//----- nvinfo : EIATTR_SPARSE_MMA_MASK
	.align		4
.L_1446:
        /*0018*/ 	.byte	0x03, 0x50
        /*001a*/ 	.short	0x0000


	//----- nvinfo : EIATTR_MAXREG_COUNT
	.align		4
        /*001c*/ 	.byte	0x03, 0x1b
        /*001e*/ 	.short	0x00ff


	//----- nvinfo : EIATTR_MERCURY_ISA_VERSION
	.align		4
        /*0020*/ 	.byte	0x03, 0x5f
        /*0022*/ 	.short	0x0101


	//----- nvinfo : EIATTR_COOP_GROUP_MASK_REGIDS
	.align		4
        /*0024*/ 	.byte	0x04, 0x29
        /*0026*/ 	.short	(.L_1448 - .L_1447)


	//   ....[0]....
.L_1447:
        /*0028*/ 	.word	0xffffffff


	//   ....[1]....
        /*002c*/ 	.word	0xffffffff


	//   ....[2]....
        /*0030*/ 	.word	0xffffffff


	//   ....[3]....
        /*0034*/ 	.word	0xffffffff


	//   ....[4]....
        /*0038*/ 	.word	0xffffffff


	//   ....[5]....
        /*003c*/ 	.word	0xffffffff


	//   ....[6]....
        /*0040*/ 	.word	0xffffffff


	//   ....[7]....
        /*0044*/ 	.word	0xffffffff


	//   ....[8]....
        /*0048*/ 	.word	0xffffffff


	//   ....[9]....
        /*004c*/ 	.word	0xffffffff


	//   ....[10]....
        /*0050*/ 	.word	0x05000051


	//   ....[11]....
        /*0054*/ 	.word	0x05000051


	//   ....[12]....
        /*0058*/ 	.word	0x05000051


	//   ....[13]....
        /*005c*/ 	.word	0x05000051


	//   ....[14]....
        /*0060*/ 	.word	0x05000051


	//   ....[15]....
        /*0064*/ 	.word	0x05000051


	//   ....[16]....
        /*0068*/ 	.word	0x05000051


	//   ....[17]....
        /*006c*/ 	.word	0x05000051


	//   ....[18]....
        /*0070*/ 	.word	0x05000051


	//   ....[19]....
        /*0074*/ 	.word	0x05000051


	//----- nvinfo : EIATTR_COOP_GROUP_INSTR_OFFSETS
	.align		4
.L_1448:
        /*0078*/ 	.byte	0x04, 0x28
        /*007a*/ 	.short	(.L_1450 - .L_1449)


	//   ....[0]....
.L_1449:
        /*007c*/ 	.word	0x00006280


	//   ....[1]....
        /*0080*/ 	.word	0x000062a0


	//   ....[2]....
        /*0084*/ 	.word	0x000062c0


	//   ....[3]....
        /*0088*/ 	.word	0x000062e0


	//   ....[4]....
        /*008c*/ 	.word	0x00006310


	//   ....[5]....
        /*0090*/ 	.word	0x00006440


	//   ....[6]....
        /*0094*/ 	.word	0x00006460


	//   ....[7]....
        /*0098*/ 	.word	0x00006480


	//   ....[8]....
        /*009c*/ 	.word	0x000064a0


	//   ....[9]....
        /*00a0*/ 	.word	0x000064c0


	//   ....[10]....
        /*00a4*/ 	.word	0x00006950


	//   ....[11]....
        /*00a8*/ 	.word	0x000069f0


	//   ....[12]....
        /*00ac*/ 	.word	0x00006a60


	//   ....[13]....
        /*00b0*/ 	.word	0x00006ad0


	//   ....[14]....
        /*00b4*/ 	.word	0x00006b50


	//   ....[15]....
        /*00b8*/ 	.word	0x00006cd0


	//   ....[16]....
        /*00bc*/ 	.word	0x00006d40


	//   ....[17]....
        /*00c0*/ 	.word	0x00006db0


	//   ....[18]....
        /*00c4*/ 	.word	0x00006e20


	//   ....[19]....
        /*00c8*/ 	.word	0x00006e90


	//----- nvinfo : EIATTR_VRC_CTA_INIT_COUNT
	.align		4
.L_1450:
        /*00cc*/ 	.byte	0x02, 0x4a
	.zero		1
	.zero		1


	//----- nvinfo : EIATTR_EXIT_INSTR_OFFSETS
	.align		4
        /*00d0*/ 	.byte	0x04, 0x1c
        /*00d2*/ 	.short	(.L_1452 - .L_1451)


	//   ....[0]....
.L_1451:
        /*00d4*/ 	.word	0x00000270


	//   ....[1]....
        /*00d8*/ 	.word	0x000068f0


	//----- nvinfo : EIATTR_MAX_THREADS
	.align		4
.L_1452:
        /*00dc*/ 	.byte	0x04, 0x05
        /*00de*/ 	.short	(.L_1454 - .L_1453)
.L_1453:
        /*00e0*/ 	.word	0x00000080
        /*00e4*/ 	.word	0x00000001
        /*00e8*/ 	.word	0x00000001


	//----- nvinfo : EIATTR_CRS_STACK_SIZE
	.align		4
.L_1454:
        /*00ec*/ 	.byte	0x04, 0x1e
        /*00ee*/ 	.short	(.L_1456 - .L_1455)
.L_1455:
        /*00f0*/ 	.word	0x00000000


	//----- nvinfo : EIATTR_CBANK_PARAM_SIZE
	.align		4
.L_1456:
        /*00f4*/ 	.byte	0x03, 0x19
        /*00f6*/ 	.short	0x00e8


	//----- nvinfo : EIATTR_PARAM_CBANK
	.align		4
        /*00f8*/ 	.byte	0x04, 0x0a
        /*00fa*/ 	.short	(.L_1458 - .L_1457)
	.align		4
.L_1457:
        /*00fc*/ 	.word	index@(.nv.constant0._ZN10layer_norm31ln_parallel_residual_fwd_kernelINS_13Kernel_traitsI6__halfS2_fS2_fjLj256ELj1ELj4ELj1ELj16ENS_18Kernel_traits_baseILj256ES2_S2_fS2_fjLj128EEEEELb1ELb0ELb1EEEvNS_9FwdParamsE)
        /*0100*/ 	.short	0x0380
        /*0102*/ 	.short	0x00e8


	//----- nvinfo : EIATTR_SW_WAR
	.align		4
.L_1458:
        /*0104*/ 	.byte	0x04, 0x36
        /*0106*/ 	.short	(.L_1460 - .L_1459)
.L_1459:
        /*0108*/ 	.word	0x00000008
.L_1460:


//--------------------- .nv.info._ZN10layer_norm31ln_parallel_residual_fwd_kernelINS_13Kernel_traitsI6__halfS2_fS2_fjLj256ELj1ELj4ELj1ELj16ENS_18Kernel_traits_baseILj256ES2_S2_fS2_fjLj128EEEEELb1ELb1ELb0EEEvNS_9FwdParamsE --------------------------
	.section	.nv.info._ZN10layer_norm31ln_parallel_residual_fwd_kernelINS_13Kernel_traitsI6__halfS2_fS2_fjLj256ELj1ELj4ELj1ELj16ENS_18Kernel_traits_baseILj256ES2_S2_fS2_fjLj128EEEEELb1ELb1ELb0EEEvNS_9FwdParamsE,"",@"SHT_CUDA_INFO"
	.sectionflags	@""
	.align	4


	//----- nvinfo : EIATTR_CUDA_API_VERSION
	.align		4
        /*0000*/ 	.byte	0x04, 0x37
        /*0002*/ 	.short	(.L_1462 - .L_1461)
.L_1461:
        /*0004*/ 	.word	0x00000082


	//----- nvinfo : EIATTR_KPARAM_INFO
	.align		4
.L_1462:
        /*0008*/ 	.byte	0x04, 0x17
        /*000a*/ 	.short	(.L_1464 - .L_1463)
.L_1463:
        /*000c*/ 	.word	0x00000000
        /*0010*/ 	.short	0x0000
        /*0012*/ 	.short	0x0000
        /*0014*/ 	.byte	0x00, 0xf0, 0xa1, 0x03


	//----- nvinfo : EIATTR_SPARSE_MMA_MASK
	.align		4
.L_1464:
        /*0018*/ 	.byte	0x03, 0x50
        /*001a*/ 	.short	0x0000


	//----- nvinfo : EIATTR_MAXREG_COUNT
	.align		4
        /*001c*/ 	.byte	0x03, 0x1b
        /*001e*/ 	.short	0x00ff


	//----- nvinfo : EIATTR_MERCURY_ISA_VERSION
	.align		4
        /*0020*/ 	.byte	0x03, 0x5f
        /*0022*/ 	.short	0x0101


	//----- nvinfo : EIATTR_COOP_GROUP_MASK_REGIDS
	.align		4
        /*0024*/ 	.byte	0x04, 0x29
        /*0026*/ 	.short	(.L_1466 - .L_1465)


	//   ....[0]....
.L_1465:
        /*0028*/ 	.word	0xffffffff


	//   ....[1]....
        /*002c*/ 	.word	0xffffffff


	//   ....[2]....
        /*0030*/ 	.word	0xffffffff


	//   ....[3]....
        /*0034*/ 	.word	0xffffffff


	//   ....[4]....
        /*0038*/ 	.word	0xffffffff


	//   ....[5]....
        /*003c*/ 	.word	0xffffffff


	//   ....[6]....
        /*0040*/ 	.word	0xffffffff


	//   ....[7]....
        /*0044*/ 	.word	0xffffffff


	//   ....[8]....
        /*0048*/ 	.word	0xffffffff


	//   ....[9]....
        /*004c*/ 	.word	0xffffffff


	//   ....[10]....
        /*0050*/ 	.word	0x05000026


	//   ....[11]....
        /*0054*/ 	.word	0x05000026


	//   ....[12]....
        /*0058*/ 	.word	0x05000026


	//   ....[13]....
        /*005c*/ 	.word	0x05000026


	//   ....[14]....
        /*0060*/ 	.word	0x05000026


	//   ....[15]....
        /*0064*/ 	.word	0x05000026


	//   ....[16]....
        /*0068*/ 	.word	0x05000026


	//   ....[17]....
        /*006c*/ 	.word	0x05000026


	//   ....[18]....
        /*0070*/ 	.word	0x05000026


	//   ....[19]....
        /*0074*/ 	.word	0x05000026


	//----- nvinfo : EIATTR_COOP_GROUP_INSTR_OFFSETS
	.align		4
.L_1466:
        /*0078*/ 	.byte	0x04, 0x28
        /*007a*/ 	.short	(.L_1468 - .L_1467)


	//   ....[0]....
.L_1467:
        /*007c*/ 	.word	0x00005fb0


	//   ....[1]....
        /*0080*/ 	.word	0x00005fe0


	//   ....[2]....
        /*0084*/ 	.word	0x00006000


	//   ....[3]....
        /*0088*/ 	.word	0x00006020


	//   ....[4]....
        /*008c*/ 	.word	0x00006040


	//   ....[5]....
        /*0090*/ 	.word	0x00006190


	//   ....[6]....
        /*0094*/ 	.word	0x000061b0


	//   ....[7]....
        /*0098*/ 	.word	0x000061d0


	//   ....[8]....
        /*009c*/ 	.word	0x000061f0


	//   ....[9]....
        /*00a0*/ 	.word	0x00006210


	//   ....[10]....
        /*00a4*/ 	.word	0x000066f0


	//   ....[11]....
        /*00a8*/ 	.word	0x00006790


	//   ....[12]....
        /*00ac*/ 	.word	0x000067f0


	//   ....[13]....
        /*00b0*/ 	.word	0x00006850


	//   ....[14]....
        /*00b4*/ 	.word	0x000068b0


	//   ....[15]....
        /*00b8*/ 	.word	0x00006a50


	//   ....[16]....
        /*00bc*/ 	.word	0x00006ab0


	//   ....[17]....
        /*00c0*/ 	.word	0x00006b10


	//   ....[18]....
        /*00c4*/ 	.word	0x00006b70


	//   ....[19]....
        /*00c8*/ 	.word	0x00006bd0


	//----- nvinfo : EIATTR_VRC_CTA_INIT_COUNT
	.align		4
.L_1468:
        /*00cc*/ 	.byte	0x02, 0x4a
	.zero		1
	.zero		1


	//----- nvinfo : EIATTR_EXIT_INSTR_OFFSETS
	.align		4
        /*00d0*/ 	.byte	0x04, 0x1c
        /*00d2*/ 	.short	(.L_1470 - .L_1469)


	//   ....[0]....
.L_1469:
        /*00d4*/ 	.word	0x00000440


	//   ....[1]....
        /*00d8*/ 	.word	0x00006680


	//----- nvinfo : EIATTR_MAX_THREADS
	.align		4
.L_1470:
        /*00dc*/ 	.byte	0x04, 0x05
        /*00de*/ 	.short	(.L_1472 - .L_1471)
.L_1471:
        /*00e0*/ 	.word	0x00000080
        /*00e4*/ 	.word	0x00000001
        /*00e8*/ 	.word	0x00000001


	//----- nvinfo : EIATTR_CRS_STACK_SIZE
	.align		4
.L_1472:
        /*00ec*/ 	.byte	0x04, 0x1e
        /*00ee*/ 	.short	(.L_1474 - .L_1473)
.L_1473:
        /*00f0*/ 	.word	0x00000000


	//----- nvinfo : EIATTR_CBANK_PARAM_SIZE
	.align		4
.L_1474:
        /*00f4*/ 	.byte	0x03, 0x19
        /*00f6*/ 	.short	0x00e8


	//----- nvinfo : EIATTR_PARAM_CBANK
	.align		4
        /*00f8*/ 	.byte	0x04, 0x0a
        /*00fa*/ 	.short	(.L_1476 - .L_1475)
	.align		4
.L_1475:
        /*00fc*/ 	.word	index@(.nv.constant0._ZN10layer_norm31ln_parallel_residual_fwd_kernelINS_13Kernel_traitsI6__halfS2_fS2_fjLj256ELj1ELj4ELj1ELj16ENS_18Kernel_traits_baseILj256ES2_S2_fS2_fjLj128EEEEELb1ELb1ELb0EEEvNS_9FwdParamsE)
        /*0100*/ 	.short	0x0380
        /*0102*/ 	.short	0x00e8


	//----- nvinfo : EIATTR_SW_WAR
	.align		4
.L_1476:
        /*0104*/ 	.byte	0x04, 0x36
        /*0106*/ 	.short	(.L_1478 - .L_1477)
.L_1477:
        /*0108*/ 	.word	0x00000008
.L_1478:


//--------------------- .nv.info._ZN10layer_norm31ln_parallel_residual_fwd_kernelINS_13Kernel_traitsI6__halfS2_fS2_fjLj256ELj1ELj4ELj1ELj16ENS_18Kernel_traits_baseILj256ES2_S2_fS2_fjLj128EEEEELb1ELb1ELb1EEEvNS_9FwdParamsE --------------------------
	.section	.nv.info._ZN10layer_norm31ln_parallel_residual_fwd_kernelINS_13Kernel_traitsI6__halfS2_fS2_fjLj256ELj1ELj4ELj1ELj16ENS_18Kernel_traits_baseILj256ES2_S2_fS2_fjLj128EEEEELb1ELb1ELb1EEEvNS_9FwdParamsE,"",@"SHT_CUDA_INFO"
	.sectionflags	@""
	.align	4


	//----- nvinfo : EIATTR_CUDA_API_VERSION
	.align		4
        /*0000*/ 	.byte	0x04, 0x37
        /*0002*/ 	.short	(.L_1480 - .L_1479)
.L_1479:
        /*0004*/ 	.word	0x00000082


	//----- nvinfo : EIATTR_KPARAM_INFO
	.align		4
.L_1480:
        /*0008*/ 	.byte	0x04, 0x17
        /*000a*/ 	.short	(.L_1482 - .L_1481)
.L_1481:
        /*000c*/ 	.word	0x00000000
        /*0010*/ 	.short	0x0000
        /*0012*/ 	.short	0x0000
        /*0014*/ 	.byte	0x00, 0xf0, 0xa1, 0x03


	//----- nvinfo : EIATTR_SPARSE_MMA_MASK
	.align		4
.L_1482:
        /*0018*/ 	.byte	0x03, 0x50
        /*001a*/ 	.short	0x0000


	//----- nvinfo : EIATTR_MAXREG_COUNT
	.align		4
        /*001c*/ 	.byte	0x03, 0x1b
        /*001e*/ 	.short	0x00ff


	//----- nvinfo : EIATTR_MERCURY_ISA_VERSION
	.align		4
        /*0020*/ 	.byte	0x03, 0x5f
        /*0022*/ 	.short	0x0101


	//----- nvinfo : EIATTR_COOP_GROUP_MASK_REGIDS
	.align		4
        /*0024*/ 	.byte	0x04, 0x29
        /*0026*/ 	.short	(.L_1484 - .L_1483)


	//   ....[0]....
.L_1483:
        /*0028*/ 	.word	0xffffffff


	//   ....[1]....
        /*002c*/ 	.word	0xffffffff


	//   ....[2]....
        /*0030*/ 	.word	0xffffffff


	//   ....[3]....
        /*0034*/ 	.word	0xffffffff


	//   ....[4]....
        /*0038*/ 	.word	0xffffffff


	//   ....[5]....
        /*003c*/ 	.word	0xffffffff


	//   ....[6]....
        /*0040*/ 	.word	0xffffffff


	//   ....[7]....
        /*0044*/ 	.word	0xffffffff


	//   ....[8]....
        /*0048*/ 	.word	0xffffffff


	//   ....[9]....
        /*004c*/ 	.word	0xffffffff


	//   ....[10]....
        /*0050*/ 	.word	0x05000028


	//   ....[11]....
        /*0054*/ 	.word	0x05000028


	//   ....[12]....
        /*0058*/ 	.word	0x05000028


	//   ....[13]....
        /*005c*/ 	.word	0x05000028


	//   ....[14]....
        /*0060*/ 	.word	0x05000028


	//   ....[15]....
        /*0064*/ 	.word	0x05000028


	//   ....[16]....
        /*0068*/ 	.word	0x05000028


	//   ....[17]....
        /*006c*/ 	.word	0x05000028


	//   ....[18]....
        /*0070*/ 	.word	0x05000028


	//   ....[19]....
        /*0074*/ 	.word	0x05000028


	//----- nvinfo : EIATTR_COOP_GROUP_INSTR_OFFSETS
	.align		4
.L_1484:
        /*0078*/ 	.byte	0x04, 0x28
        /*007a*/ 	.short	(.L_1486 - .L_1485)


	//   ....[0]....
.L_1485:
        /*007c*/ 	.word	0x00006250


	//   ....[1]....
        /*0080*/ 	.word	0x00006270


	//   ....[2]....
        /*0084*/ 	.word	0x00006290


	//   ....[3]....
        /*0088*/ 	.word	0x000062c0


	//   ....[4]....
        /*008c*/ 	.word	0x000062e0


	//   ....[5]....
        /*0090*/ 	.word	0x00006410


	//   ....[6]....
        /*0094*/ 	.word	0x00006430


	//   ....[7]....
        /*0098*/ 	.word	0x00006450


	//   ....[8]....
        /*009c*/ 	.word	0x00006470


	//   ....[9]....
        /*00a0*/ 	.word	0x00006490


	//   ....[10]....
        /*00a4*/ 	.word	0x00006840


	//   ....[11]....
        /*00a8*/ 	.word	0x000068e0


	//   ....[12]....
        /*00ac*/ 	.word	0x00006950


	//   ....[13]....
        /*00b0*/ 	.word	0x000069d0


	//   ....[14]....
        /*00b4*/ 	.word	0x00006a40


	//   ....[15]....
        /*00b8*/ 	.word	0x00006bd0


	//   ....[16]....
        /*00bc*/ 	.word	0x00006c40


	//   ....[17]....
        /*00c0*/ 	.word	0x00006cb0


	//   ....[18]....
        /*00c4*/ 	.word	0x00006d20


	//   ....[19]....
        /*00c8*/ 	.word	0x00006d90


	//----- nvinfo : EIATTR_VRC_CTA_INIT_COUNT
	.align		4
.L_1486:
        /*00cc*/ 	.byte	0x02, 0x4a
	.zero		1
	.zero		1


	//----- nvinfo : EIATTR_EXIT_INSTR_OFFSETS
	.align		4
        /*00d0*/ 	.byte	0x04, 0x1c
        /*00d2*/ 	.short	(.L_1488 - .L_1487)


	//   ....[0]....
.L_1487:
        /*00d4*/ 	.word	0x000001f0


	//   ....[1]....
        /*00d8*/ 	.word	0x000067d0


	//----- nvinfo : EIATTR_MAX_THREADS
	.align		4
.L_1488:
        /*00dc*/ 	.byte	0x04, 0x05
        /*00de*/ 	.short	(.L_1490 - .L_1489)
.L_1489:
        /*00e0*/ 	.word	0x00000080
        /*00e4*/ 	.word	0x00000001
        /*00e8*/ 	.word	0x00000001


	//----- nvinfo : EIATTR_CRS_STACK_SIZE
	.align		4
.L_1490:
        /*00ec*/ 	.byte	0x04, 0x1e
        /*00ee*/ 	.short	(.L_1492 - .L_1491)
.L_1491:
        /*00f0*/ 	.word	0x00000000


	//----- nvinfo : EIATTR_CBANK_PARAM_SIZE
	.align		4
.L_1492:
        /*00f4*/ 	.byte	0x03, 0x19
        /*00f6*/ 	.short	0x00e8


	//----- nvinfo : EIATTR_PARAM_CBANK
	.align		4
        /*00f8*/ 	.byte	0x04, 0x0a
        /*00fa*/ 	.short	(.L_1494 - .L_1493)
	.align		4
.L_1493:
        /*00fc*/ 	.word	index@(.nv.constant0._ZN10layer_norm31ln_parallel_residual_fwd_kernelINS_13Kernel_traitsI6__halfS2_fS2_fjLj256ELj1ELj4ELj1ELj16ENS_18Kernel_traits_baseILj256ES2_S2_fS2_fjLj128EEEEELb1ELb1ELb1EEEvNS_9FwdParamsE)
        /*0100*/ 	.short	0x0380
        /*0102*/ 	.short	0x00e8


	//----- nvinfo : EIATTR_SW_WAR
	.align		4
.L_1494:
        /*0104*/ 	.byte	0x04, 0x36
        /*0106*/ 	.short	(.L_1496 - .L_1495)
.L_1495:
        /*0108*/ 	.word	0x00000008
.L_1496:


//--------------------- .nv.info._ZN10layer_norm31ln_parallel_residual_fwd_kernelINS_13Kernel_traitsIf6__halffS2_fjLj256ELj1ELj4ELj1ELj16ENS_18Kernel_traits_baseILj256EfS2_fS2_fjLj128EEEEELb0ELb0ELb0EEEvNS_9FwdParamsE --------------------------
	.section	.nv.info._ZN10layer_norm31ln_parallel_residual_fwd_kernelINS_13Kernel_traitsIf6__halffS2_fjLj256ELj1ELj4ELj1ELj16ENS_18Kernel_traits_baseILj256EfS2_fS2_fjLj128EEEEELb0ELb0ELb0EEEvNS_9FwdParamsE,"",@"SHT_CUDA_INFO"
	.sectionflags	@""
	.align	4


	//----- nvinfo : EIATTR_CUDA_API_VERSION
	.align		4
        /*0000*/ 	.byte	0x04, 0x37
        /*0002*/ 	.short	(.L_1498 - .L_1497)
.L_1497:
        /*0004*/ 	.word	0x00000082


	//----- nvinfo : EIATTR_KPARAM_INFO
	.align		4
.L_1498:
        /*0008*/ 	.byte	0x04, 0x17
        /*000a*/ 	.short	(.L_1500 - .L_1499)
.L_1499:
        /*000c*/ 	.word	0x00000000
        /*0010*/ 	.short	0x0000
        /*0012*/ 	.short	0x0000
        /*0014*/ 	.byte	0x00, 0xf0, 0xa1, 0x03


	//----- nvinfo : EIATTR_SPARSE_MMA_MASK
	.align		4
.L_1500:
        /*0018*/ 	.byte	0x03, 0x50
        /*001a*/ 	.short	0x0000


	//----- nvinfo : EIATTR_MAXREG_COUNT
	.align		4
        /*001c*/ 	.byte	0x03, 0x1b
        /*001e*/ 	.short	0x00ff


	//----- nvinfo : EIATTR_MERCURY_ISA_VERSION
	.align		4
        /*0020*/ 	.byte	0x03, 0x5f
        /*0022*/ 	.short	0x0101


	//----- nvinfo : EIATTR_COOP_GROUP_MASK_REGIDS
	.align		4
        /*0024*/ 	.byte	0x04, 0x29
        /*0026*/ 	.short	(.L_1502 - .L_1501)


	//   ....[0]....
.L_1501:
        /*0028*/ 	.word	0xffffffff


	//   ....[1]....
        /*002c*/ 	.word	0xffffffff


	//   ....[2]....
        /*0030*/ 	.word	0xffffffff


	//   ....[3]....
        /*0034*/ 	.word	0xffffffff


	//   ....[4]....
        /*0038*/ 	.word	0xffffffff


	//   ....[5]....
        /*003c*/ 	.word	0xffffffff


	//   ....[6]....
        /*0040*/ 	.word	0xffffffff


	//   ....[7]....
        /*0044*/ 	.word	0xffffffff


	//   ....[8]....
        /*0048*/ 	.word	0xffffffff


	//   ....[9]....
        /*004c*/ 	.word	0xffffffff


	//   ....[10]....
        /*0050*/ 	.word	0x0500003a


	//   ....[11]....
        /*0054*/ 	.word	0x0500003a


	//   ....[12]....
        /*0058*/ 	.word	0x0500003a


	//   ....[13]....
        /*005c*/ 	.word	0x0500003a


	//   ....[14]....
        /*0060*/ 	.word	0x0500003a


	//   ....[15]....
        /*0064*/ 	.word	0x0500003a


	//   ....[16]....
        /*0068*/ 	.word	0x0500003a


	//   ....[17]....
        /*006c*/ 	.word	0x0500003a


	//   ....[18]....
        /*0070*/ 	.word	0x0500003a


	//   ....[19]....
        /*0074*/ 	.word	0x0500003a


	//----- nvinfo : EIATTR_COOP_GROUP_INSTR_OFFSETS
	.align		4
.L_1502:
        /*0078*/ 	.byte	0x04, 0x28
        /*007a*/ 	.short	(.L_1504 - .L_1503)


	//   ....[0]....
.L_1503:
        /*007c*/ 	.word	0x00000be0


	//   ....[1]....
        /*0080*/ 	.word	0x00000c00


	//   ....[2]....
        /*0084*/ 	.word	0x00000c20


	//   ....[3]....
        /*0088*/ 	.word	0x00000c50


	//   ....[4]....
        /*008c*/ 	.word	0x00000c70


	//   ....[5]....
        /*0090*/ 	.word	0x00000dc0


	//   ....[6]....
        /*0094*/ 	.word	0x00000de0


	//   ....[7]....
        /*0098*/ 	.word	0x00000e00


	//   ....[8]....
        /*009c*/ 	.word	0x00000e20


	//   ....[9]....
        /*00a0*/ 	.word	0x00000e40


	//   ....[10]....
        /*00a4*/ 	.word	0x000012e0


	//   ....[11]....
        /*00a8*/ 	.word	0x00001380


	//   ....[12]....
        /*00ac*/ 	.word	0x000013f0


	//   ....[13]....
        /*00b0*/ 	.word	0x00001470


	//   ....[14]....
        /*00b4*/ 	.word	0x000014e0


	//   ....[15]....
        /*00b8*/ 	.word	0x00001690


	//   ....[16]....
        /*00bc*/ 	.word	0x00001700


	//   ....[17]....
        /*00c0*/ 	.word	0x00001770


	//   ....[18]....
        /*00c4*/ 	.word	0x000017e0


	//   ....[19]....
        /*00c8*/ 	.word	0x00001850


	//----- nvinfo : EIATTR_VRC_CTA_INIT_COUNT
	.align		4
.L_1504:
        /*00cc*/ 	.byte	0x02, 0x4a
	.zero		1
	.zero		1


	//----- nvinfo : EIATTR_EXIT_INSTR_OFFSETS
	.align		4
        /*00d0*/ 	.byte	0x04, 0x1c
        /*00d2*/ 	.short	(.L_1506 - .L_1505)


	//   ....[0]....
.L_1505:
        /*00d4*/ 	.word	0x00000310


	//   ....[1]....
        /*00d8*/ 	.word	0x00001270


	//----- nvinfo : EIATTR_MAX_THREADS
	.align		4
.L_1506:
        /*00dc*/ 	.byte	0x04, 0x05
        /*00de*/ 	.short	(.L_1508 - .L_1507)
.L_1507:
        /*00e0*/ 	.word	0x00000080
        /*00e4*/ 	.word	0x00000001
        /*00e8*/ 	.word	0x00000001


	//----- nvinfo : EIATTR_CRS_STACK_SIZE
	.align		4
.L_1508:
        /*00ec*/ 	.byte	0x04, 0x1e
        /*00ee*/ 	.short	(.L_1510 - .L_1509)
.L_1509:
        /*00f0*/ 	.word	0x00000000


	//----- nvinfo : EIATTR_CBANK_PARAM_SIZE
	.align		4
.L_1510:
        /*00f4*/ 	.byte	0x03, 0x19
        /*00f6*/ 	.short	0x00e8


	//----- nvinfo : EIATTR_PARAM_CBANK
	.align		4
        /*00f8*/ 	.byte	0x04, 0x0a
        /*00fa*/ 	.short	(.L_1512 - .L_1511)
	.align		4
.L_1511:
        /*00fc*/ 	.word	index@(.nv.constant0._ZN10layer_norm31ln_parallel_residual_fwd_kernelINS_13Kernel_traitsIf6__halffS2_fjLj256ELj1ELj4ELj1ELj16ENS_18Kernel_traits_baseILj256EfS2_fS2_fjLj128EEEEELb0ELb0ELb0EEEvNS_9FwdParamsE)
        /*0100*/ 	.short	0x0380
        /*0102*/ 	.short	0x00e8


	//----- nvinfo : EIATTR_SW_WAR
	.align		4
.L_1512:
        /*0104*/ 	.byte	0x04, 0x36
        /*0106*/ 	.short	(.L_1514 - .L_1513)
.L_1513:
        /*0108*/ 	.word	0x00000008
.L_1514:


//--------------------- .nv.info._ZN10layer_norm31ln_parallel_residual_fwd_kernelINS_13Kernel_traitsIf6__halffS2_fjLj256ELj1ELj4ELj1ELj16ENS_18Kernel_traits_baseILj256EfS2_fS2_fjLj128EEEEELb0ELb0ELb1EEEvNS_9FwdParamsE --------------------------
	.section	.nv.info._ZN10layer_norm31ln_parallel_residual_fwd_kernelINS_13Kernel_traitsIf6__halffS2_fjLj256ELj1ELj4ELj1ELj16ENS_18Kernel_traits_baseILj256EfS2_fS2_fjLj128EEEEELb0ELb0ELb1EEEvNS_9FwdParamsE,"",@"SHT_CUDA_INFO"
	.sectionflags	@""
	.align	4


	//----- nvinfo : EIATTR_CUDA_API_VERSION
	.align		4
        /*0000*/ 	.byte	0x04, 0x37
        /*0002*/ 	.short	(.L_1516 - .L_1515)
.L_1515:
        /*0004*/ 	.word	0x00000082


	//----- nvinfo : EIATTR_KPARAM_INFO
	.align		4
.L_1516:
        /*0008*/ 	.byte	0x04, 0x17
        /*000a*/ 	.short	(.L_1518 - .L_1517)
.L_1517:
        /*000c*/ 	.word	0x00000000
        /*0010*/ 	.short	0x0000
        /*0012*/ 	.short	0x0000
        /*0014*/ 	.byte	0x00, 0xf0, 0xa1, 0x03


	//----- nvinfo : EIATTR_SPARSE_MMA_MASK
	.align		4
.L_1518:
        /*0018*/ 	.byte	0x03, 0x50
        /*001a*/ 	.short	0x0000


	//----- nvinfo : EIATTR_MAXREG_COUNT
	.align		4
        /*001c*/ 	.byte	0x03, 0x1b
        /*001e*/ 	.short	0x00ff


	//----- nvinfo : EIATTR_MERCURY_ISA_VERSION
	.align		4
        /*0020*/ 	.byte	0x03, 0x5f
        /*0022*/ 	.short	0x0101


	//----- nvinfo : EIATTR_COOP_GROUP_MASK_REGIDS
	.align		4
        /*0024*/ 	.byte	0x04, 0x29
        /*0026*/ 	.short	(.L_1520 - .L_1519)


	//   ....[0]....
.L_1519:
        /*0028*/ 	.word	0xffffffff


	//   ....[1]....
        /*002c*/ 	.word	0xffffffff


	//   ....[2]....
        /*0030*/ 	.word	0xffffffff


	//   ....[3]....
        /*0034*/ 	.word	0xffffffff


	//   ....[4]....
        /*0038*/ 	.word	0xffffffff


	//   ....[5]....
        /*003c*/ 	.word	0xffffffff


	//   ....[6]....
        /*0040*/ 	.word	0xffffffff


	//   ....[7]....
        /*0044*/ 	.word	0xffffffff


	//   ....[8]....
        /*0048*/ 	.word	0xffffffff


	//   ....[9]....
        /*004c*/ 	.word	0xffffffff


	//   ....[10]....
        /*0050*/ 	.word	0x05000038


	//   ....[11]....
        /*0054*/ 	.word	0x05000038


	//   ....[12]....
        /*0058*/ 	.word	0x05000038


	//   ....[13]....
        /*005c*/ 	.word	0x05000038


	//   ....[14]....
        /*0060*/ 	.word	0x05000038


	//   ....[15]....
        /*0064*/ 	.word	0x05000038


	//   ....[16]....
        /*0068*/ 	.word	0x05000038


	//   ....[17]....
        /*006c*/ 	.word	0x05000038


	//   ....[18]....
        /*0070*/ 	.word	0x05000038


	//   ....[19]....
        /*0074*/ 	.word	0x05000038


	//----- nvinfo : EIATTR_COOP_GROUP_INSTR_OFFSETS
	.align		4
.L_1520:
        /*0078*/ 	.byte	0x04, 0x28
        /*007a*/ 	.short	(.L_1522 - .L_1521)


	//   ....[0]....
.L_1521:
        /*007c*/ 	.word	0x00000b20


	//   ....[1]....
        /*0080*/ 	.word	0x00000b40


	//   ....[2]....
        /*0084*/ 	.word	0x00000b60


	//   ....[3]....
        /*0088*/ 	.word	0x00000b80


	//   ....[4]....
        /*008c*/ 	.word	0x00000bb0


	//   ....[5]....
        /*0090*/ 	.word	0x00000ce0


	//   ....[6]....
        /*0094*/ 	.word	0x00000d00


	//   ....[7]....
        /*0098*/ 	.word	0x00000d20


	//   ....[8]....
        /*009c*/ 	.word	0x00000d40


	//   ....[9]....
        /*00a0*/ 	.word	0x00000d60


	//   ....[10]....
        /*00a4*/ 	.word	0x000011d0


	//   ....[11]....
        /*00a8*/ 	.word	0x00001260


	//   ....[12]....
        /*00ac*/ 	.word	0x000012d0


	//   ....[13]....
        /*00b0*/ 	.word	0x00001350


	//   ....[14]....
        /*00b4*/ 	.word	0x000013d0


	//   ....[15]....
        /*00b8*/ 	.word	0x00001560


	//   ....[16]....
        /*00bc*/ 	.word	0x000015d0


	//   ....[17]....
        /*00c0*/ 	.word	0x00001640


	//   ....[18]....
        /*00c4*/ 	.word	0x000016b0


	//   ....[19]....
        /*00c8*/ 	.word	0x00001720


	//----- nvinfo : EIATTR_VRC_CTA_INIT_COUNT
	.align		4
.L_1522:
        /*00cc*/ 	.byte	0x02, 0x4a
	.zero		1
	.zero		1


	//----- nvinfo : EIATTR_EXIT_INSTR_OFFSETS
	.align		4
        /*00d0*/ 	.byte	0x04, 0x1c
        /*00d2*/ 	.short	(.L_1524 - .L_1523)


	//   ....[0]....
.L_1523:
        /*00d4*/ 	.word	0x00000250


	//   ....[1]....
        /*00d8*/ 	.word	0x00001160


	//----- nvinfo : EIATTR_MAX_THREADS
	.align		4
.L_1524:
        /*00dc*/ 	.byte	0x04, 0x05
        /*00de*/ 	.short	(.L_1526 - .L_1525)
.L_1525:
        /*00e0*/ 	.word	0x00000080
        /*00e4*/ 	.word	0x00000001
        /*00e8*/ 	.word	0x00000001


	//----- nvinfo : EIATTR_CRS_STACK_SIZE
	.align		4
.L_1526:
        /*00ec*/ 	.byte	0x04, 0x1e
        /*00ee*/ 	.short	(.L_1528 - .L_1527)
.L_1527:
        /*00f0*/ 	.word	0x00000000


	//----- nvinfo : EIATTR_CBANK_PARAM_SIZE
	.align		4
.L_1528:
        /*00f4*/ 	.byte	0x03, 0x19
        /*00f6*/ 	.short	0x00e8


	//----- nvinfo : EIATTR_PARAM_CBANK
	.align		4
        /*00f8*/ 	.byte	0x04, 0x0a
        /*00fa*/ 	.short	(.L_1530 - .L_1529)
	.align		4
.L_1529:
        /*00fc*/ 	.word	index@(.nv.constant0._ZN10layer_norm31ln_parallel_residual_fwd_kernelINS_13Kernel_traitsIf6__halffS2_fjLj256ELj1ELj4ELj1ELj16ENS_18Kernel_traits_baseILj256EfS2_fS2_fjLj128EEEEELb0ELb0ELb1EEEvNS_9FwdParamsE)
        /*0100*/ 	.short	0x0380
        /*0102*/ 	.short	0x00e8


	//----- nvinfo : EIATTR_SW_WAR
	.align		4
.L_1530:
        /*0104*/ 	.byte	0x04, 0x36
        /*0106*/ 	.short	(.L_1532 - .L_1531)
.L_1531:
        /*0108*/ 	.word	0x00000008
.L_1532:


//--------------------- .nv.info._ZN10layer_norm31ln_parallel_residual_fwd_kernelINS_13Kernel_traitsIf6__halffS2_fjLj256ELj1ELj4ELj1ELj16ENS_18Kernel_traits_baseILj256EfS2_fS2_fjLj128EEEEELb0ELb1ELb0EEEvNS_9FwdParamsE --------------------------
	.section	.nv.info._ZN10layer_norm31ln_parallel_residual_fwd_kernelINS_13Kernel_traitsIf6__halffS2_fjLj256ELj1ELj4ELj1ELj16ENS_18Kernel_traits_baseILj256EfS2_fS2_fjLj128EEEEELb0ELb1ELb0EEEvNS_9FwdParamsE,"",@"SHT_CUDA_INFO"
	.sectionflags	@""
	.align	4


	//----- nvinfo : EIATTR_CUDA_API_VERSION
	.align		4
        /*0000*/ 	.byte	0x04, 0x37
        /*0002*/ 	.short	(.L_1534 - .L_1533)
.L_1533:
        /*0004*/ 	.word	0x00000082


	//----- nvinfo : EIATTR_KPARAM_INFO
	.align		4
.L_1534:
        /*0008*/ 	.byte	0x04, 0x17
        /*000a*/ 	.short	(.L_1536 - .L_1535)
.L_1535:
        /*000c*/ 	.word	0x00000000
        /*0010*/ 	.short	0x0000
        /*0012*/ 	.short	0x0000
        /*0014*/ 	.byte	0x00, 0xf0, 0xa1, 0x03


	//----- nvinfo : EIATTR_SPARSE_MMA_MASK
	.align		4
.L_1536:
        /*0018*/ 	.byte	0x03, 0x50
        /*001a*/ 	.short	0x0000


	//----- nvinfo : EIATTR_MAXREG_COUNT
	.align		4
        /*001c*/ 	.byte	0x03, 0x1b
        /*001e*/ 	.short	0x00ff


	//----- nvinfo : EIATTR_MERCURY_ISA_VERSION
	.align		4
        /*0020*/ 	.byte	0x03, 0x5f
        /*0022*/ 	.short	0x0101


	//----- nvinfo : EIATTR_COOP_GROUP_MASK_REGIDS
	.align		4
        /*0024*/ 	.byte	0x04, 0x29
        /*0026*/ 	.short	(.L_1538 - .L_1537)


	//   ....[0]....
.L_1537:
        /*0028*/ 	.word	0xffffffff


	//   ....[1]....
        /*002c*/ 	.word	0xffffffff


	//   ....[2]....
        /*0030*/ 	.word	0xffffffff


	//   ....[3]....
        /*0034*/ 	.word	0xffffffff


	//   ....[4]....
        /*0038*/ 	.word	0xffffffff


	//   ....[5]....
        /*003c*/ 	.word	0xffffffff


	//   ....[6]....
        /*0040*/ 	.word	0xffffffff


	//   ....[7]....
        /*0044*/ 	.word	0xffffffff


	//   ....[8]....
        /*0048*/ 	.word	0xffffffff


	//   ....[9]....
        /*004c*/ 	.word	0xffffffff


	//   ....[10]....
        /*0050*/ 	.word	0x05000027


	//   ....[11]....
        /*0054*/ 	.word	0x05000027


	//   ....[12]....
        /*0058*/ 	.word	0x05000027


	//   ....[13]....
        /*005c*/ 	.word	0x05000027


	//   ....[14]....
        /*0060*/ 	.word	0x05000027


	//   ....[15]....
        /*0064*/ 	.word	0x05000027


	//   ....[16]....
        /*0068*/ 	.word	0x05000027


	//   ....[17]....
        /*006c*/ 	.word	0x05000027


	//   ....[18]....
        /*0070*/ 	.word	0x05000027


	//   ....[19]....
        /*0074*/ 	.word	0x05000027


	//----- nvinfo : EIATTR_COOP_GROUP_INSTR_OFFSETS
	.align		4
.L_1538:
        /*0078*/ 	.byte	0x04, 0x28
        /*007a*/ 	.short	(.L_1540 - .L_1539)


	//   ....[0]....
.L_1539:
        /*007c*/ 	.word	0x00000ad0


	//   ....[1]....
        /*0080*/ 	.word	0x00000af0


	//   ....[2]....
        /*0084*/ 	.word	0x00000b10


	//   ....[3]....
        /*0088*/ 	.word	0x00000b30


	//   ....[4]....
        /*008c*/ 	.word	0x00000b60


	//   ....[5]....
        /*0090*/ 	.word	0x00000cb0


	//   ....[6]....
        /*0094*/ 	.word	0x00000cd0


	//   ....[7]....
        /*0098*/ 	.word	0x00000cf0


	//   ....[8]....
        /*009c*/ 	.word	0x00000d10


	//   ....[9]....
        /*00a0*/ 	.word	0x00000d30


	//   ....[10]....
        /*00a4*/ 	.word	0x000010e0


	//   ....[11]....
        /*00a8*/ 	.word	0x00001180


	//   ....[12]....
        /*00ac*/ 	.word	0x000011f0


	//   ....[13]....
        /*00b0*/ 	.word	0x00001260


	//   ....[14]....
        /*00b4*/ 	.word	0x000012e0


	//   ....[15]....
        /*00b8*/ 	.word	0x00001490


	//   ....[16]....
        /*00bc*/ 	.word	0x00001500


	//   ....[17]....
        /*00c0*/ 	.word	0x00001570


	//   ....[18]....
        /*00c4*/ 	.word	0x000015e0


	//   ....[19]....
        /*00c8*/ 	.word	0x00001650


	//----- nvinfo : EIATTR_VRC_CTA_INIT_COUNT
	.align		4
.L_1540:
        /*00cc*/ 	.byte	0x02, 0x4a
	.zero		1
	.zero		1


	//----- nvinfo : EIATTR_EXIT_INSTR_OFFSETS
	.align		4
        /*00d0*/ 	.byte	0x04, 0x1c
        /*00d2*/ 	.short	(.L_1542 - .L_1541)


	//   ....[0]....
.L_1541:
        /*00d4*/ 	.word	0x00000220


	//   ....[1]....
        /*00d8*/ 	.word	0x00001070


	//----- nvinfo : EIATTR_MAX_THREADS
	.align		4
.L_1542:
        /*00dc*/ 	.byte	0x04, 0x05
        /*00de*/ 	.short	(.L_1544 - .L_1543)
.L_1543:
        /*00e0*/ 	.word	0x00000080
        /*00e4*/ 	.word	0x00000001
        /*00e8*/ 	.word	0x00000001


	//----- nvinfo : EIATTR_CRS_STACK_SIZE
	.align		4
.L_1544:
        /*00ec*/ 	.byte	0x04, 0x1e
        /*00ee*/ 	.short	(.L_1546 - .L_1545)
.L_1545:
        /*00f0*/ 	.word	0x00000000


	//----- nvinfo : EIATTR_CBANK_PARAM_SIZE
	.align		4
.L_1546:
        /*00f4*/ 	.byte	0x03, 0x19
        /*00f6*/ 	.short	0x00e8


	//----- nvinfo : EIATTR_PARAM_CBANK
	.align		4
        /*00f8*/ 	.byte	0x04, 0x0a
        /*00fa*/ 	.short	(.L_1548 - .L_1547)
	.align		4
.L_1547:
        /*00fc*/ 	.word	index@(.nv.constant0._ZN10layer_norm31ln_parallel_residual_fwd_kernelINS_13Kernel_traitsIf6__halffS2_fjLj256ELj1ELj4ELj1ELj16ENS_18Kernel_traits_baseILj256EfS2_fS2_fjLj128EEEEELb0ELb1ELb0EEEvNS_9FwdParamsE)
        /*0100*/ 	.short	0x0380
        /*0102*/ 	.short	0x00e8


	//----- nvinfo : EIATTR_SW_WAR
	.align		4
.L_1548:
        /*0104*/ 	.byte	0x04, 0x36
        /*0106*/ 	.short	(.L_1550 - .L_1549)
.L_1549:
        /*0108*/ 	.word	0x00000008
.L_1550:


//--------------------- .nv.info._ZN10layer_norm31ln_parallel_residual_fwd_kernelINS_13Kernel_traitsIf6__halffS2_fjLj256ELj1ELj4ELj1ELj16ENS_18Kernel_traits_baseILj256EfS2_fS2_fjLj128EEEEELb0ELb1ELb1EEEvNS_9FwdParamsE --------------------------
	.section	.nv.info._ZN10layer_norm31ln_parallel_residual_fwd_kernelINS_13Kernel_traitsIf6__halffS2_fjLj256ELj1ELj4ELj1ELj16ENS_18Kernel_traits_baseILj256EfS2_fS2_fjLj128EEEEELb0ELb1ELb1EEEvNS_9FwdParamsE,"",@"SHT_CUDA_INFO"
	.sectionflags	@""
	.align	4


	//----- nvinfo : EIATTR_CUDA_API_VERSION
	.align		4
        /*0000*/ 	.byte	0x04, 0x37
        /*0002*/ 	.short	(.L_1552 - .L_1551)
.L_1551:
        /*0004*/ 	.word	0x00000082


	//----- nvinfo : EIATTR_KPARAM_INFO
	.align		4
.L_1552:
        /*0008*/ 	.byte	0x04, 0x17
        /*000a*/ 	.short	(.L_1554 - .L_1553)
.L_1553:
        /*000c*/ 	.word	0x00000000
        /*0010*/ 	.short	0x0000
        /*0012*/ 	.short	0x0000
        /*0014*/ 	.byte	0x00, 0xf0, 0xa1, 0x03


	//----- nvinfo : EIATTR_SPARSE_MMA_MASK
	.align		4
.L_1554:
        /*0018*/ 	.byte	0x03, 0x50
        /*001a*/ 	.short	0x0000


	//----- nvinfo : EIATTR_MAXREG_COUNT
	.align		4
        /*001c*/ 	.byte	0x03, 0x1b
        /*001e*/ 	.short	0x00ff


	//----- nvinfo : EIATTR_MERCURY_ISA_VERSION
	.align		4
        /*0020*/ 	.byte	0x03, 0x5f
        /*0022*/ 	.short	0x0101


	//----- nvinfo : EIATTR_COOP_GROUP_MASK_REGIDS
	.align		4
        /*0024*/ 	.byte	0x04, 0x29
        /*0026*/ 	.short	(.L_1556 - .L_1555)


	//   ....[0]....
.L_1555:
        /*0028*/ 	.word	0xffffffff


	//   ....[1]....
        /*002c*/ 	.word	0xffffffff


	//   ....[2]....
        /*0030*/ 	.word	0xffffffff


	//   ....[3]....
        /*0034*/ 	.word	0xffffffff


	//   ....[4]....
        /*0038*/ 	.word	0xffffffff


	//   ....[5]....
        /*003c*/ 	.word	0xffffffff


	//   ....[6]....
        /*0040*/ 	.word	0xffffffff


	//   ....[7]....
        /*0044*/ 	.word	0xffffffff


	//   ....[8]....
        /*0048*/ 	.word	0xffffffff


	//   ....[9]....
        /*004c*/ 	.word	0xffffffff


	//   ....[10]....
        /*0050*/ 	.word	0x0500002b


	//   ....[11]....
        /*0054*/ 	.word	0x0500002b


	//   ....[12]....
        /*0058*/ 	.word	0x0500002b


	//   ....[13]....
        /*005c*/ 	.word	0x0500002b


	//   ....[14]....
        /*0060*/ 	.word	0x0500002b


	//   ....[15]....
        /*0064*/ 	.word	0x0500002b


	//   ....[16]....
        /*0068*/ 	.word	0x0500002b


	//   ....[17]....
        /*006c*/ 	.word	0x0500002b


	//   ....[18]....
        /*0070*/ 	.word	0x0500002b


	//   ....[19]....
        /*0074*/ 	.word	0x0500002b


	//----- nvinfo : EIATTR_COOP_GROUP_INSTR_OFFSETS
	.align		4
.L_1556:
        /*0078*/ 	.byte	0x04, 0x28
        /*007a*/ 	.short	(.L_1558 - .L_1557)


	//   ....[0]....
.L_1557:
        /*007c*/ 	.word	0x00000a10


	//   ....[1]....
        /*0080*/ 	.word	0x00000a40


	//   ....[2]....
        /*0084*/ 	.word	0x00000a60


	//   ....[3]....
        /*0088*/ 	.word	0x00000a80


	//   ....[4]....
        /*008c*/ 	.word	0x00000aa0


	//   ....[5]....
        /*0090*/ 	.word	0x00000bd0


	//   ....[6]....
        /*0094*/ 	.word	0x00000bf0


	//   ....[7]....
        /*0098*/ 	.word	0x00000c10


	//   ....[8]....
        /*009c*/ 	.word	0x00000c30


	//   ....[9]....
        /*00a0*/ 	.word	0x00000c50


	//   ....[10]....
        /*00a4*/ 	.word	0x00000fd0


	//   ....[11]....
        /*00a8*/ 	.word	0x00001080


	//   ....[12]....
        /*00ac*/ 	.word	0x000010f0


	//   ....[13]....
        /*00b0*/ 	.word	0x00001160


	//   ....[14]....
        /*00b4*/ 	.word	0x000011d0


	//   ....[15]....
        /*00b8*/ 	.word	0x00001360


	//   ....[16]....
        /*00bc*/ 	.word	0x000013d0


	//   ....[17]....
        /*00c0*/ 	.word	0x00001440


	//   ....[18]....
        /*00c4*/ 	.word	0x000014b0


	//   ....[19]....
        /*00c8*/ 	.word	0x00001520


	//----- nvinfo : EIATTR_VRC_CTA_INIT_COUNT
	.align		4
.L_1558:
        /*00cc*/ 	.byte	0x02, 0x4a
	.zero		1
	.zero		1


	//----- nvinfo : EIATTR_EXIT_INSTR_OFFSETS
	.align		4
        /*00d0*/ 	.byte	0x04, 0x1c
        /*00d2*/ 	.short	(.L_1560 - .L_1559)


	//   ....[0]....
.L_1559:
        /*00d4*/ 	.word	0x000001a0


	//   ....[1]....
        /*00d8*/ 	.word	0x00000f60


	//----- nvinfo : EIATTR_MAX_THREADS
	.align		4
.L_1560:
        /*00dc*/ 	.byte	0x04, 0x05
        /*00de*/ 	.short	(.L_1562 - .L_1561)
.L_1561:
        /*00e0*/ 	.word	0x00000080
        /*00e4*/ 	.word	0x00000001
        /*00e8*/ 	.word	0x00000001


	//----- nvinfo : EIATTR_CRS_STACK_SIZE
	.align		4
.L_1562:
        /*00ec*/ 	.byte	0x04, 0x1e
        /*00ee*/ 	.short	(.L_1564 - .L_1563)
.L_1563:
        /*00f0*/ 	.word	0x00000000


	//----- nvinfo : EIATTR_CBANK_PARAM_SIZE
	.align		4
.L_1564:
        /*00f4*/ 	.byte	0x03, 0x19
        /*00f6*/ 	.short	0x00e8


	//----- nvinfo : EIATTR_PARAM_CBANK
	.align		4
        /*00f8*/ 	.byte	0x04, 0x0a
        /*00fa*/ 	.short	(.L_1566 - .L_1565)
	.align		4
.L_1565:
        /*00fc*/ 	.word	index@(.nv.constant0._ZN10layer_norm31ln_parallel_residual_fwd_kernelINS_13Kernel_traitsIf6__halffS2_fjLj256ELj1ELj4ELj1ELj16ENS_18Kernel_traits_baseILj256EfS2_fS2_fjLj128EEEEELb0ELb1ELb1EEEvNS_9FwdParamsE)
        /*0100*/ 	.short	0x0380
        /*0102*/ 	.short	0x00e8


	//----- nvinfo : EIATTR_SW_WAR
	.align		4
.L_1566:
        /*0104*/ 	.byte	0x04, 0x36
        /*0106*/ 	.short	(.L_1568 - .L_1567)
.L_1567:
        /*0108*/ 	.word	0x00000008
.L_1568:


//--------------------- .nv.info._ZN10layer_norm31ln_parallel_residual_fwd_kernelINS_13Kernel_traitsIf6__halffS2_fjLj256ELj1ELj4ELj1ELj16ENS_18Kernel_traits_baseILj256EfS2_fS2_fjLj128EEEEELb1ELb0ELb0EEEvNS_9FwdParamsE --------------------------
	.section	.nv.info._ZN10layer_norm31ln_parallel_residual_fwd_kernelINS_13Kernel_traitsIf6__halffS2_fjLj256ELj1ELj4ELj1ELj16ENS_18Kernel_traits_baseILj256EfS2_fS2_fjLj128EEEEELb1ELb0ELb0EEEvNS_9FwdParamsE,"",@"SHT_CUDA_INFO"
	.sectionflags	@""
	.align	4


	//----- nvinfo : EIATTR_CUDA_API_VERSION
	.align		4
        /*0000*/ 	.byte	0x04, 0x37
        /*0002*/ 	.short	(.L_1570 - .L_1569)
.L_1569:
        /*0004*/ 	.word	0x00000082


	//----- nvinfo : EIATTR_KPARAM_INFO
	.align		4
.L_1570:
        /*0008*/ 	.byte	0x04, 0x17
        /*000a*/ 	.short	(.L_1572 - .L_1571)
.L_1571:
        /*000c*/ 	.word	0x00000000
        /*0010*/ 	.short	0x0000
        /*0012*/ 	.short	0x0000
        /*0014*/ 	.byte	0x00, 0xf0, 0xa1, 0x03


	//----- nvinfo : EIATTR_SPARSE_MMA_MASK
	.align		4
.L_1572:
        /*0018*/ 	.byte	0x03, 0x50
        /*001a*/ 	.short	0x0000


	//----- nvinfo : EIATTR_MAXREG_COUNT
	.align		4
        /*001c*/ 	.byte	0x03, 0x1b
        /*001e*/ 	.short	0x00ff


	//----- nvinfo : EIATTR_MERCURY_ISA_VERSION
	.align		4
        /*0020*/ 	.byte	0x03, 0x5f
        /*0022*/ 	.short	0x0101


	//----- nvinfo : EIATTR_COOP_GROUP_MASK_REGIDS
	.align		4
        /*0024*/ 	.byte	0x04, 0x29
        /*0026*/ 	.short	(.L_1574 - .L_1573)


	//   ....[0]....
.L_1573:
        /*0028*/ 	.word	0xffffffff


	//   ....[1]....
        /*002c*/ 	.word	0xffffffff


	//   ....[2]....
        /*0030*/ 	.word	0xffffffff


	//   ....[3]....
        /*0034*/ 	.word	0xffffffff


	//   ....[4]....
        /*0038*/ 	.word	0xffffffff


	//   ....[5]....
        /*003c*/ 	.word	0xffffffff


	//   ....[6]....
        /*0040*/ 	.word	0xffffffff


	//   ....[7]....
        /*0044*/ 	.word	0xffffffff


	//   ....[8]....
        /*0048*/ 	.word	0xffffffff


	//   ....[9]....
        /*004c*/ 	.word	0xffffffff


	//   ....[10]....
        /*0050*/ 	.word	0x05000050


	//   ....[11]....
        /*0054*/ 	.word	0x05000050


	//   ....[12]....
        /*0058*/ 	.word	0x05000050


	//   ....[13]....
        /*005c*/ 	.word	0x05000050


	//   ....[14]....
        /*0060*/ 	.word	0x05000050


	//   ....[15]....
        /*0064*/ 	.word	0x05000050


	//   ....[16]....
        /*0068*/ 	.word	0x05000050


	//   ....[17]....
        /*006c*/ 	.word	0x05000050


	//   ....[18]....
        /*0070*/ 	.word	0x05000050


	//   ....[19]....
        /*0074*/ 	.word	0x05000050


	//----- nvinfo : EIATTR_COOP_GROUP_INSTR_OFFSETS
	.align		4
.L_1574:
        /*0078*/ 	.byte	0x04, 0x28
        /*007a*/ 	.short	(.L_1576 - .L_1575)


	//   ....[0]....
.L_1575:
        /*007c*/ 	.word	0x00006120


	//   ....[1]....
        /*0080*/ 	.word	0x00006140


	//   ....[2]....
        /*0084*/ 	.word	0x00006160


	//   ....[3]....
        /*0088*/ 	.word	0x00006180


	//   ....[4]....
        /*008c*/ 	.word	0x000061b0


	//   ....[5]....
        /*0090*/ 	.word	0x00006300


	//   ....[6]....
        /*0094*/ 	.word	0x00006320


	//   ....[7]....
        /*0098*/ 	.word	0x00006340


	//   ....[8]....
        /*009c*/ 	.word	0x00006360


	//   ....[9]....
        /*00a0*/ 	.word	0x00006380


	//   ....[10]....
        /*00a4*/ 	.word	0x00006850


	//   ....[11]....
        /*00a8*/ 	.word	0x000068f0


	//   ....[12]....
        /*00ac*/ 	.word	0x00006960


	//   ....[13]....
        /*00b0*/ 	.word	0x000069d0


	//   ....[14]....
        /*00b4*/ 	.word	0x00006a50


	//   ....[15]....
        /*00b8*/ 	.word	0x00006bf0


	//   ....[16]....
        /*00bc*/ 	.word	0x00006c60


	//   ....[17]....
        /*00c0*/ 	.word	0x00006cd0


	//   ....[18]....
        /*00c4*/ 	.word	0x00006d40


	//   ....[19]....
        /*00c8*/ 	.word	0x00006db0


	//----- nvinfo : EIATTR_VRC_CTA_INIT_COUNT
	.align		4
.L_1576:
        /*00cc*/ 	.byte	0x02, 0x4a
	.zero		1
	.zero		1


	//----- nvinfo : EIATTR_EXIT_INSTR_OFFSETS
	.align		4
        /*00d0*/ 	.byte	0x04, 0x1c
        /*00d2*/ 	.short	(.L_1578 - .L_1577)


	//   ....[0]....
.L_1577:
        /*00d4*/ 	.word	0x00000570


	//   ....[1]....
        /*00d8*/ 	.word	0x000067e0


	//----- nvinfo : EIATTR_MAX_THREADS
	.align		4
.L_1578:
        /*00dc*/ 	.byte	0x04, 0x05
        /*00de*/ 	.short	(.L_1580 - .L_1579)
.L_1579:
        /*00e0*/ 	.word	0x00000080
        /*00e4*/ 	.word	0x00000001
        /*00e8*/ 	.word	0x00000001


	//----- nvinfo : EIATTR_CRS_STACK_SIZE
	.align		4
.L_1580:
        /*00ec*/ 	.byte	0x04, 0x1e
        /*00ee*/ 	.short	(.L_1582 - .L_1581)
.L_1581:
        /*00f0*/ 	.word	0x00000000


	//----- nvinfo : EIATTR_CBANK_PARAM_SIZE
	.align		4
.L_1582:
        /*00f4*/ 	.byte	0x03, 0x19
        /*00f6*/ 	.short	0x00e8


	//----- nvinfo : EIATTR_PARAM_CBANK
	.align		4
        /*00f8*/ 	.byte	0x04, 0x0a
        /*00fa*/ 	.short	(.L_1584 - .L_1583)
	.align		4
.L_1583:
        /*00fc*/ 	.word	index@(.nv.constant0._ZN10layer_norm31ln_parallel_residual_fwd_kernelINS_13Kernel_traitsIf6__halffS2_fjLj256ELj1ELj4ELj1ELj16ENS_18Kernel_traits_baseILj256EfS2_fS2_fjLj128EEEEELb1ELb0ELb0EEEvNS_9FwdParamsE)
        /*0100*/ 	.short	0x0380
        /*0102*/ 	.short	0x00e8


	//----- nvinfo : EIATTR_SW_WAR
	.align		4
.L_1584:
        /*0104*/ 	.byte	0x04, 0x36
        /*0106*/ 	.short	(.L_1586 - .L_1585)
.L_1585:
        /*0108*/ 	.word	0x00000008
.L_1586:


//--------------------- .nv.info._ZN10layer_norm31ln_parallel_residual_fwd_kernelINS_13Kernel_traitsIf6__halffS2_fjLj256ELj1ELj4ELj1ELj16ENS_18Kernel_traits_baseILj256EfS2_fS2_fjLj128EEEEELb1ELb0ELb1EEEvNS_9FwdParamsE --------------------------
	.section	.nv.info._ZN10layer_norm31ln_parallel_residual_fwd_kernelINS_13Kernel_traitsIf6__halffS2_fjLj256ELj1ELj4ELj1ELj16ENS_18Kernel_traits_baseILj256EfS2_fS2_fjLj128EEEEELb1ELb0ELb1EEEvNS_9FwdParamsE,"",@"SHT_CUDA_INFO"
	.sectionflags	@""
	.align	4


	//----- nvinfo : EIATTR_CUDA_API_VERSION
	.align		4
        /*0000*/ 	.byte	0x04, 0x37
        /*0002*/ 	.short	(.L_1588 - .L_1587)
.L_1587:
        /*0004*/ 	.word	0x00000082


	//----- nvinfo : EIATTR_KPARAM_INFO
	.align		4
.L_1588:
        /*0008*/ 	.byte	0x04, 0x17
        /*000a*/ 	.short	(.L_1590 - .L_1589)
.L_1589:
        /*000c*/ 	.word	0x00000000
        /*0010*/ 	.short	0x0000
        /*0012*/ 	.short	0x0000
        /*0014*/ 	.byte	0x00, 0xf0, 0xa1, 0x03


	//----- nvinfo : EIATTR_SPARSE_MMA_MASK
	.align		4
.L_1590:
        /*0018*/ 	.byte	0x03, 0x50
        /*001a*/ 	.short	0x0000


	//----- nvinfo : EIATTR_MAXREG_COUNT
	.align		4
        /*001c*/ 	.byte	0x03, 0x1b
        /*001e*/ 	.short	0x00ff


	//----- nvinfo : EIATTR_MERCURY_ISA_VERSION
	.align		4
        /*0020*/ 	.byte	0x03, 0x5f
        /*0022*/ 	.short	0x0101


	//----- nvinfo : EIATTR_COOP_GROUP_MASK_REGIDS
	.align		4
        /*0024*/ 	.byte	0x04, 0x29
        /*0026*/ 	.short	(.L_1592 - .L_1591)


	//   ....[0]....
.L_1591:
        /*0028*/ 	.word	0xffffffff


	//   ....[1]....
        /*002c*/ 	.word	0xffffffff


	//   ....[2]....
        /*0030*/ 	.word	0xffffffff


	//   ....[3]....
        /*0034*/ 	.word	0xffffffff


	//   ....[4]....
        /*0038*/ 	.word	0xffffffff


	//   ....[5]....
        /*003c*/ 	.word	0xffffffff


	//   ....[6]....
        /*0040*/ 	.word	0xffffffff


	//   ....[7]....
        /*0044*/ 	.word	0xffffffff


	//   ....[8]....
        /*0048*/ 	.word	0xffffffff


	//   ....[9]....
        /*004c*/ 	.word	0xffffffff


	//   ....[10]....
        /*0050*/ 	.word	0x05000051


	//   ....[11]....
        /*0054*/ 	.word	0x05000051


	//   ....[12]....
        /*0058*/ 	.word	0x05000051


	//   ....[13]....
        /*005c*/ 	.word	0x05000051


	//   ....[14]....
        /*0060*/ 	.word	0x05000051


	//   ....[15]....
        /*0064*/ 	.word	0x05000051


	//   ....[16]....
        /*0068*/ 	.word	0x05000051


	//   ....[17]....
        /*006c*/ 	.word	0x05000051


	//   ....[18]....
        /*0070*/ 	.word	0x05000051


	//   ....[19]....
        /*0074*/ 	.word	0x05000051


	//----- nvinfo : EIATTR_COOP_GROUP_INSTR_OFFSETS
	.align		4
.L_1592:
        /*0078*/ 	.byte	0x04, 0x28
        /*007a*/ 	.short	(.L_1594 - .L_1593)


	//   ....[0]....
.L_1593:
        /*007c*/ 	.word	0x00006120


	//   ....[1]....
        /*0080*/ 	.word	0x00006150


	//   ....[2]....
        /*0084*/ 	.word	0x00006170


	//   ....[3]....
        /*0088*/ 	.word	0x00006190


	//   ....[4]....
        /*008c*/ 	.word	0x000061b0


	//   ....[5]....
        /*0090*/ 	.word	0x000062e0


	//   ....[6]....
        /*0094*/ 	.word	0x00006300


	//   ....[7]....
        /*0098*/ 	.word	0x00006320


	//   ....[8]....
        /*009c*/ 	.word	0x00006340


	//   ....[9]....
        /*00a0*/ 	.word	0x00006360


	//   ....[10]....
        /*00a4*/ 	.word	0x000067f0


	//   ....[11]....
        /*00a8*/ 	.word	0x000068a0


	//   ....[12]....
        /*00ac*/ 	.word	0x00006910


	//   ....[13]....
        /*00b0*/ 	.word	0x00006980


	//   ....[14]....
        /*00b4*/ 	.word	0x000069f0


	//   ....[15]....
        /*00b8*/ 	.word	0x00006b60


	//   ....[16]....
        /*00bc*/ 	.word	0x00006bd0


	//   ....[17]....
        /*00c0*/ 	.word	0x00006c40


	//   ....[18]....
        /*00c4*/ 	.word	0x00006cb0


	//   ....[19]....
        /*00c8*/ 	.word	0x00006d20


	//----- nvinfo : EIATTR_VRC_CTA_INIT_COUNT
	.align		4
.L_1594:
        /*00cc*/ 	.byte	0x02, 0x4a
	.zero		1
	.zero		1


	//----- nvinfo : EIATTR_EXIT_INSTR_OFFSETS
	.align		4
        /*00d0*/ 	.byte	0x04, 0x1c
        /*00d2*/ 	.short	(.L_1596 - .L_1595)


	//   ....[0]....
.L_1595:
        /*00d4*/ 	.word	0x000002f0


	//   ....[1]....
        /*00d8*/ 	.word	0x00006790


	//----- nvinfo : EIATTR_MAX_THREADS
	.align		4
.L_1596:
        /*00dc*/ 	.byte	0x04, 0x05
        /*00de*/ 	.short	(.L_1598 - .L_1597)
.L_1597:
        /*00e0*/ 	.word	0x00000080
        /*00e4*/ 	.word	0x00000001
        /*00e8*/ 	.word	0x00000001


	//----- nvinfo : EIATTR_CRS_STACK_SIZE
	.align		4
.L_1598:
        /*00ec*/ 	.byte	0x04, 0x1e
        /*00ee*/ 	.short	(.L_1600 - .L_1599)
.L_1599:
        /*00f0*/ 	.word	0x00000000


	//----- nvinfo : EIATTR_CBANK_PARAM_SIZE
	.align		4
.L_1600:
        /*00f4*/ 	.byte	0x03, 0x19
        /*00f6*/ 	.short	0x00e8


	//----- nvinfo : EIATTR_PARAM_CBANK
	.align		4
        /*00f8*/ 	.byte	0x04, 0x0a
        /*00fa*/ 	.short	(.L_1602 - .L_1601)
	.align		4
.L_1601:
        /*00fc*/ 	.word	index@(.nv.constant0._ZN10layer_norm31ln_parallel_residual_fwd_kernelINS_13Kernel_traitsIf6__halffS2_fjLj256ELj1ELj4ELj1ELj16ENS_18Kernel_traits_baseILj256EfS2_fS2_fjLj128EEEEELb1ELb0ELb1EEEvNS_9FwdParamsE)
        /*0100*/ 	.short	0x0380
        /*0102*/ 	.short	0x00e8


	//----- nvinfo : EIATTR_SW_WAR
	.align		4
.L_1602:
        /*0104*/ 	.byte	0x04, 0x36
        /*0106*/ 	.short	(.L_1604 - .L_1603)
.L_1603:
        /*0108*/ 	.word	0x00000008
.L_1604:


//--------------------- .nv.info._ZN10layer_norm31ln_parallel_residual_fwd_kernelINS_13Kernel_traitsIf6__halffS2_fjLj256ELj1ELj4ELj1ELj16ENS_18Kernel_traits_baseILj256EfS2_fS2_fjLj128EEEEELb1ELb1ELb0EEEvNS_9FwdParamsE --------------------------
	.section	.nv.info._ZN10layer_norm31ln_parallel_residual_fwd_kernelINS_13Kernel_traitsIf6__halffS2_fjLj256ELj1ELj4ELj1ELj16ENS_18Kernel_traits_baseILj256EfS2_fS2_fjLj128EEEEELb1ELb1ELb0EEEvNS_9FwdParamsE,"",@"SHT_CUDA_INFO"
	.sectionflags	@""
	.align	4


	//----- nvinfo : EIATTR_CUDA_API_VERSION
	.align		4
        /*0000*/ 	.byte	0x04, 0x37
        /*0002*/ 	.short	(.L_1606 - .L_1605)
.L_1605:
        /*0004*/ 	.word	0x00000082


	//----- nvinfo : EIATTR_KPARAM_INFO
	.align		4
.L_1606:
        /*0008*/ 	.byte	0x04, 0x17
        /*000a*/ 	.short	(.L_1608 - .L_1607)
.L_1607:
        /*000c*/ 	.word	0x00000000
        /*0010*/ 	.short	0x0000
        /*0012*/ 	.short	0x0000
        /*0014*/ 	.byte	0x00, 0xf0, 0xa1, 0x03


	//----- nvinfo : EIATTR_SPARSE_MMA_MASK
	.align		4
.L_1608:
        /*0018*/ 	.byte	0x03, 0x50
        /*001a*/ 	.short	0x0000


	//----- nvinfo : EIATTR_MAXREG_COUNT
	.align		4
        /*001c*/ 	.byte	0x03, 0x1b
        /*001e*/ 	.short	0x00ff


	//----- nvinfo : EIATTR_MERCURY_ISA_VERSION
	.align		4
        /*0020*/ 	.byte	0x03, 0x5f
        /*0022*/ 	.short	0x0101


	//----- nvinfo : EIATTR_COOP_GROUP_MASK_REGIDS
	.align		4
        /*0024*/ 	.byte	0x04, 0x29
        /*0026*/ 	.short	(.L_1610 - .L_1609)


	//   ....[0]....
.L_1609:
        /*0028*/ 	.word	0xffffffff


	//   ....[1]....
        /*002c*/ 	.word	0xffffffff


	//   ....[2]....
        /*0030*/ 	.word	0xffffffff


	//   ....[3]....
        /*0034*/ 	.word	0xffffffff


	//   ....[4]....
        /*0038*/ 	.word	0xffffffff


	//   ....[5]....
        /*003c*/ 	.word	0xffffffff


	//   ....[6]....
        /*0040*/ 	.word	0xffffffff


	//   ....[7]....
        /*0044*/ 	.word	0xffffffff


	//   ....[8]....
        /*0048*/ 	.word	0xffffffff


	//   ....[9]....
        /*004c*/ 	.word	0xffffffff


	//   ....[10]....
        /*0050*/ 	.word	0x0500002e


	//   ....[11]....
        /*0054*/ 	.word	0x0500002e


	//   ....[12]....
        /*0058*/ 	.word	0x0500002e


	//   ....[13]....
        /*005c*/ 	.word	0x0500002e


	//   ....[14]....
        /*0060*/ 	.word	0x0500002e


	//   ....[15]....
        /*0064*/ 	.word	0x0500002e


	//   ....[16]....
        /*0068*/ 	.word	0x0500002e


	//   ....[17]....
        /*006c*/ 	.word	0x0500002e


	//   ....[18]....
        /*0070*/ 	.word	0x0500002e


	//   ....[19]....
        /*0074*/ 	.word	0x0500002e


	//----- nvinfo : EIATTR_COOP_GROUP_INSTR_OFFSETS
	.align		4
.L_1610:
        /*0078*/ 	.byte	0x04, 0x28
        /*007a*/ 	.short	(.L_1612 - .L_1611)


	//   ....[0]....
.L_1611:
        /*007c*/ 	.word	0x00006170


	//   ....[1]....
        /*0080*/ 	.word	0x000061a0


	//   ....[2]....
        /*0084*/ 	.word	0x000061c0


	//   ....[3]....
        /*0088*/ 	.word	0x000061e0


	//   ....[4]....
        /*008c*/ 	.word	0x00006200


	//   ....[5]....
        /*0090*/ 	.word	0x00006350


	//   ....[6]....
        /*0094*/ 	.word	0x00006370


	//   ....[7]....
        /*0098*/ 	.word	0x00006390


	//   ....[8]....
        /*009c*/ 	.word	0x000063b0


	//   ....[9]....
        /*00a0*/ 	.word	0x000063d0


	//   ....[10]....
        /*00a4*/ 	.word	0x000067b0


	//   ....[11]....
        /*00a8*/ 	.word	0x00006850


	//   ....[12]....
        /*00ac*/ 	.word	0x000068b0


	//   ....[13]....
        /*00b0*/ 	.word	0x00006910


	//   ....[14]....
        /*00b4*/ 	.word	0x00006970


	//   ....[15]....
        /*00b8*/ 	.word	0x00006b10


	//   ....[16]....
        /*00bc*/ 	.word	0x00006b70


	//   ....[17]....
        /*00c0*/ 	.word	0x00006bd0


	//   ....[18]....
        /*00c4*/ 	.word	0x00006c30


	//   ....[19]....
        /*00c8*/ 	.word	0x00006c90


	//----- nvinfo : EIATTR_VRC_CTA_INIT_COUNT
	.align		4
.L_1612:
        /*00cc*/ 	.byte	0x02, 0x4a
	.zero		1
	.zero		1


	//----- nvinfo : EIATTR_EXIT_INSTR_OFFSETS
	.align		4
        /*00d0*/ 	.byte	0x04, 0x1c
        /*00d2*/ 	.short	(.L_1614 - .L_1613)


	//   ....[0]....
.L_1613:
        /*00d4*/ 	.word	0x00000460


	//   ....[1]....
        /*00d8*/ 	.word	0x00006740


	//----- nvinfo : EIATTR_MAX_THREADS
	.align		4
.L_1614:
        /*00dc*/ 	.byte	0x04, 0x05
        /*00de*/ 	.short	(.L_1616 - .L_1615)
.L_1615:
        /*00e0*/ 	.word	0x00000080
        /*00e4*/ 	.word	0x00000001
        /*00e8*/ 	.word	0x00000001


	//----- nvinfo : EIATTR_CRS_STACK_SIZE
	.align		4
.L_1616:
        /*00ec*/ 	.byte	0x04, 0x1e
        /*00ee*/ 	.short	(.L_1618 - .L_1617)
.L_1617:
        /*00f0*/ 	.word	0x00000000


	//----- nvinfo : EIATTR_CBANK_PARAM_SIZE
	.align		4
.L_1618:
        /*00f4*/ 	.byte	0x03, 0x19
        /*00f6*/ 	.short	0x00e8


	//----- nvinfo : EIATTR_PARAM_CBANK
	.align		4
        /*00f8*/ 	.byte	0x04, 0x0a
        /*00fa*/ 	.short	(.L_1620 - .L_1619)
	.align		4
.L_1619:
        /*00fc*/ 	.word	index@(.nv.constant0._ZN10layer_norm31ln_parallel_residual_fwd_kernelINS_13Kernel_traitsIf6__halffS2_fjLj256ELj1ELj4ELj1ELj16ENS_18Kernel_traits_baseILj256EfS2_fS2_fjLj128EEEEELb1ELb1ELb0EEEvNS_9FwdParamsE)
        /*0100*/ 	.short	0x0380
        /*0102*/ 	.short	0x00e8


	//----- nvinfo : EIATTR_SW_WAR
	.align		4
.L_1620:
        /*0104*/ 	.byte	0x04, 0x36
        /*0106*/ 	.short	(.L_1622 - .L_1621)
.L_1621:
        /*0108*/ 	.word	0x00000008
.L_1622:


//--------------------- .nv.info._ZN10layer_norm31ln_parallel_residual_fwd_kernelINS_13Kernel_traitsIf6__halffS2_fjLj256ELj1ELj4ELj1ELj16ENS_18Kernel_traits_baseILj256EfS2_fS2_fjLj128EEEEELb1ELb1ELb1EEEvNS_9FwdParamsE --------------------------
	.section	.nv.info._ZN10layer_norm31ln_parallel_residual_fwd_kernelINS_13Kernel_traitsIf6__halffS2_fjLj256ELj1ELj4ELj1ELj16ENS_18Kernel_traits_baseILj256EfS2_fS2_fjLj128EEEEELb1ELb1ELb1EEEvNS_9FwdParamsE,"",@"SHT_CUDA_INFO"
	.sectionflags	@""
	.align	4


	//----- nvinfo : EIATTR_CUDA_API_VERSION
	.align		4
        /*0000*/ 	.byte	0x04, 0x37
        /*0002*/ 	.short	(.L_1624 - .L_1623)
.L_1623:
        /*0004*/ 	.word	0x00000082


	//----- nvinfo : EIATTR_KPARAM_INFO
	.align		4
.L_1624:
        /*0008*/ 	.byte	0x04, 0x17
        /*000a*/ 	.short	(.L_1626 - .L_1625)
.L_1625:
        /*000c*/ 	.word	0x00000000
        /*0010*/ 	.short	0x0000
        /*0012*/ 	.short	0x0000
        /*0014*/ 	.byte	0x00, 0xf0, 0xa1, 0x03


	//----- nvinfo : EIATTR_SPARSE_MMA_MASK
	.align		4
.L_1626:
        /*0018*/ 	.byte	0x03, 0x50
        /*001a*/ 	.short	0x0000


	//----- nvinfo : EIATTR_MAXREG_COUNT
	.align		4
        /*001c*/ 	.byte	0x03, 0x1b
        /*001e*/ 	.short	0x00ff


	//----- nvinfo : EIATTR_MERCURY_ISA_VERSION
	.align		4
        /*0020*/ 	.byte	0x03, 0x5f
        /*0022*/ 	.short	0x0101


	//----- nvinfo : EIATTR_COOP_GROUP_MASK_REGIDS
	.align		4
        /*0024*/ 	.byte	0x04, 0x29
        /*0026*/ 	.short	(.L_1628 - .L_1627)


	//   ....[0]....
.L_1627:
        /*0028*/ 	.word	0xffffffff


	//   ....[1]....
        /*002c*/ 	.word	0xffffffff


	//   ....[2]....
        /*0030*/ 	.word	0xffffffff


	//   ....[3]....
        /*0034*/ 	.word	0xffffffff


	//   ....[4]....
        /*0038*/ 	.word	0xffffffff


	//   ....[5]....
        /*003c*/ 	.word	0xffffffff


	//   ....[6]....
        /*0040*/ 	.word	0xffffffff


	//   ....[7]....
        /*0044*/ 	.word	0xffffffff


	//   ....[8]....
        /*0048*/ 	.word	0xffffffff


	//   ....[9]....
        /*004c*/ 	.word	0xffffffff


	//   ....[10]....
        /*0050*/ 	.word	0x05000034


	//   ....[11]....
        /*0054*/ 	.word	0x05000034


	//   ....[12]....
        /*0058*/ 	.word	0x05000034


	//   ....[13]....
        /*005c*/ 	.word	0x05000034


	//   ....[14]....
        /*0060*/ 	.word	0x05000034


	//   ....[15]....
        /*0064*/ 	.word	0x05000034


	//   ....[16]....
        /*0068*/ 	.word	0x05000034


	//   ....[17]....
        /*006c*/ 	.word	0x05000034


	//   ....[18]....
        /*0070*/ 	.word	0x05000034


	//   ....[19]....
        /*0074*/ 	.word	0x05000034


	//----- nvinfo : EIATTR_COOP_GROUP_INSTR_OFFSETS
	.align		4
.L_1628:
        /*0078*/ 	.byte	0x04, 0x28
        /*007a*/ 	.short	(.L_1630 - .L_1629)


	//   ....[0]....
.L_1629:
        /*007c*/ 	.word	0x00006270


	//   ....[1]....
        /*0080*/ 	.word	0x00006290


	//   ....[2]....
        /*0084*/ 	.word	0x000062b0


	//   ....[3]....
        /*0088*/ 	.word	0x000062d0


	//   ....[4]....
        /*008c*/ 	.word	0x00006300


	//   ....[5]....
        /*0090*/ 	.word	0x00006430


	//   ....[6]....
        /*0094*/ 	.word	0x00006450


	//   ....[7]....
        /*0098*/ 	.word	0x00006470


	//   ....[8]....
        /*009c*/ 	.word	0x00006490


	//   ....[9]....
        /*00a0*/ 	.word	0x000064b0


	//   ....[10]....
        /*00a4*/ 	.word	0x00006860


	//   ....[11]....
        /*00a8*/ 	.word	0x00006900


	//   ....[12]....
        /*00ac*/ 	.word	0x00006970


	//   ....[13]....
        /*00b0*/ 	.word	0x000069e0


	//   ....[14]....
        /*00b4*/ 	.word	0x00006a60


	//   ....[15]....
        /*00b8*/ 	.word	0x00006bf0


	//   ....[16]....
        /*00bc*/ 	.word	0x00006c60


	//   ....[17]....
        /*00c0*/ 	.word	0x00006cd0


	//   ....[18]....
        /*00c4*/ 	.word	0x00006d40


	//   ....[19]....
        /*00c8*/ 	.word	0x00006db0


	//----- nvinfo : EIATTR_VRC_CTA_INIT_COUNT
	.align		4
.L_1630:
        /*00cc*/ 	.byte	0x02, 0x4a
	.zero		1
	.zero		1


	//----- nvinfo : EIATTR_EXIT_INSTR_OFFSETS
	.align		4
        /*00d0*/ 	.byte	0x04, 0x1c
        /*00d2*/ 	.short	(.L_1632 - .L_1631)


	//   ....[0]....
.L_1631:
        /*00d4*/ 	.word	0x00000230


	//   ....[1]....
        /*00d8*/ 	.word	0x000067f0


	//----- nvinfo : EIATTR_MAX_THREADS
	.align		4
.L_1632:
        /*00dc*/ 	.byte	0x04, 0x05
        /*00de*/ 	.short	(.L_1634 - .L_1633)
.L_1633:
        /*00e0*/ 	.word	0x00000080
        /*00e4*/ 	.word	0x00000001
        /*00e8*/ 	.word	0x00000001


	//----- nvinfo : EIATTR_CRS_STACK_SIZE
	.align		4
.L_1634:
        /*00ec*/ 	.byte	0x04, 0x1e
        /*00ee*/ 	.short	(.L_1636 - .L_1635)
.L_1635:
        /*00f0*/ 	.word	0x00000000


	//----- nvinfo : EIATTR_CBANK_PARAM_SIZE
	.align		4
.L_1636:
        /*00f4*/ 	.byte	0x03, 0x19
        /*00f6*/ 	.short	0x00e8


	//----- nvinfo : EIATTR_PARAM_CBANK
	.align		4
        /*00f8*/ 	.byte	0x04, 0x0a
        /*00fa*/ 	.short	(.L_1638 - .L_1637)
	.align		4
.L_1637:
        /*00fc*/ 	.word	index@(.nv.constant0._ZN10layer_norm31ln_parallel_residual_fwd_kernelINS_13Kernel_traitsIf6__halffS2_fjLj256ELj1ELj4ELj1ELj16ENS_18Kernel_traits_baseILj256EfS2_fS2_fjLj128EEEEELb1ELb1ELb1EEEvNS_9FwdParamsE)
        /*0100*/ 	.short	0x0380
        /*0102*/ 	.short	0x00e8


	//----- nvinfo : EIATTR_SW_WAR
	.align		4
.L_1638:
        /*0104*/ 	.byte	0x04, 0x36
        /*0106*/ 	.short	(.L_1640 - .L_1639)
.L_1639:
        /*0108*/ 	.word	0x00000008
.L_1640:


//--------------------- .nv.info._ZN10layer_norm31ln_parallel_residual_fwd_kernelINS_13Kernel_traitsI6__halfffffjLj256ELj1ELj4ELj1ELj16ENS_18Kernel_traits_baseILj256ES2_ffffjLj128EEEEELb0ELb0ELb0EEEvNS_9FwdParamsE --------------------------
	.section	.nv.info._ZN10layer_norm31ln_parallel_residual_fwd_kernelINS_13Kernel_traitsI6__halfffffjLj256ELj1ELj4ELj1ELj16ENS_18Kernel_traits_baseILj256ES2_ffffjLj128EEEEELb0ELb0ELb0EEEvNS_9FwdParamsE,"",@"SHT_CUDA_INFO"
	.sectionflags	@""
	.align	4


	//----- nvinfo : EIATTR_CUDA_API_VERSION
	.align		4
        /*0000*/ 	.byte	0x04, 0x37
        /*0002*/ 	.short	(.L_1642 - .L_1641)
.L_1641:
        /*0004*/ 	.word	0x00000082


	//----- nvinfo : EIATTR_KPARAM_INFO
	.align		4
.L_1642:
        /*0008*/ 	.byte	0x04, 0x17
        /*000a*/ 	.short	(.L_1644 - .L_1643)
.L_1643:
        /*000c*/ 	.word	0x00000000
        /*0010*/ 	.short	0x0000
        /*0012*/ 	.short	0x0000
        /*0014*/ 	.byte	0x00, 0xf0, 0xa1, 0x03


	//----- nvinfo : EIATTR_SPARSE_MMA_MASK
	.align		4
.L_1644:
        /*0018*/ 	.byte	0x03, 0x50
        /*001a*/ 	.short	0x0000


	//----- nvinfo : EIATTR_MAXREG_COUNT
	.align		4
        /*001c*/ 	.byte	0x03, 0x1b
        /*001e*/ 	.short	0x00ff


	//----- nvinfo : EIATTR_MERCURY_ISA_VERSION
	.align		4
        /*0020*/ 	.byte	0x03, 0x5f
        /*0022*/ 	.short	0x0101


	//----- nvinfo : EIATTR_COOP_GROUP_MASK_REGIDS
	.align		4
        /*0024*/ 	.byte	0x04, 0x29
        /*0026*/ 	.short	(.L_1646 - .L_1645)


	//   ....[0]....
.L_1645:
        /*0028*/ 	.word	0xffffffff


	//   ....[1]....
        /*002c*/ 	.word	0xffffffff


	//   ....[2]....
        /*0030*/ 	.word	0xffffffff


	//   ....[3]....
        /*0034*/ 	.word	0xffffffff


	//   ....[4]....
        /*0038*/ 	.word	0xffffffff


	//   ....[5]....
        /*003c*/ 	.word	0xffffffff


	//   ....[6]....
        /*0040*/ 	.word	0xffffffff


	//   ....[7]....
        /*0044*/ 	.word	0xffffffff


	//   ....[8]....
        /*0048*/ 	.word	0xffffffff


	//   ....[9]....
        /*004c*/ 	.word	0xffffffff


	//   ....[10]....
        /*0050*/ 	.word	0x05000011


	//   ....[11]....
        /*0054*/ 	.word	0x05000011


	//   ....[12]....
        /*0058*/ 	.word	0x05000011


	//   ....[13]....
        /*005c*/ 	.word	0x05000011


	//   ....[14]....
        /*0060*/ 	.word	0x05000011


	//   ....[15]....
        /*0064*/ 	.word	0x05000011


	//   ....[16]....
        /*0068*/ 	.word	0x05000011


	//   ....[17]....
        /*006c*/ 	.word	0x05000011


	//   ....[18]....
        /*0070*/ 	.word	0x05000011


	//   ....[19]....
        /*0074*/ 	.word	0x05000011


	//----- nvinfo : EIATTR_COOP_GROUP_INSTR_OFFSETS
	.align		4
.L_1646:
        /*0078*/ 	.byte	0x04, 0x28
        /*007a*/ 	.short	(.L_1648 - .L_1647)


	//   ....[0]....
.L_1647:
        /*007c*/ 	.word	0x00001370


	//   ....[1]....
        /*0080*/ 	.word	0x000013a0


	//   ....[2]....
        /*0084*/ 	.word	0x000013c0


	//   ....[3]....
        /*0088*/ 	.word	0x000013e0


	//   ....[4]....
        /*008c*/ 	.word	0x00001400


	//   ....[5]....
        /*0090*/ 	.word	0x00001540


	//   ....[6]....
        /*0094*/ 	.word	0x00001560


	//   ....[7]....
        /*0098*/ 	.word	0x00001580


	//   ....[8]....
        /*009c*/ 	.word	0x000015a0


	//   ....[9]....
        /*00a0*/ 	.word	0x000015c0


	//   ....[10]....
        /*00a4*/ 	.word	0x00001d10


	//   ....[11]....
        /*00a8*/ 	.word	0x00001db0


	//   ....[12]....
        /*00ac*/ 	.word	0x00001e10


	//   ....[13]....
        /*00b0*/ 	.word	0x00001e70


	//   ....[14]....
        /*00b4*/ 	.word	0x00001ed0


	//   ....[15]....
        /*00b8*/ 	.word	0x00002070


	//   ....[16]....
        /*00bc*/ 	.word	0x000020d0


	//   ....[17]....
        /*00c0*/ 	.word	0x00002130


	//   ....[18]....
        /*00c4*/ 	.word	0x00002190


	//   ....[19]....
        /*00c8*/ 	.word	0x000021f0


	//----- nvinfo : EIATTR_VRC_CTA_INIT_COUNT
	.align		4
.L_1648:
        /*00cc*/ 	.byte	0x02, 0x4a
	.zero		1
	.zero		1


	//----- nvinfo : EIATTR_EXIT_INSTR_OFFSETS
	.align		4
        /*00d0*/ 	.byte	0x04, 0x1c
        /*00d2*/ 	.short	(.L_1650 - .L_1649)


	//   ....[0]....
.L_1649:
        /*00d4*/ 	.word	0x00000900


	//   ....[1]....
        /*00d8*/ 	.word	0x00001ca0


	//----- nvinfo : EIATTR_MAX_THREADS
	.align		4
.L_1650:
        /*00dc*/ 	.byte	0x04, 0x05
        /*00de*/ 	.short	(.L_1652 - .L_1651)
.L_1651:
        /*00e0*/ 	.word	0x00000080
        /*00e4*/ 	.word	0x00000001
        /*00e8*/ 	.word	0x00000001


	//----- nvinfo : EIATTR_CRS_STACK_SIZE
	.align		4
.L_1652:
        /*00ec*/ 	.byte	0x04, 0x1e
        /*00ee*/ 	.short	(.L_1654 - .L_1653)
.L_1653:
        /*00f0*/ 	.word	0x00000000


	//----- nvinfo : EIATTR_CBANK_PARAM_SIZE
	.align		4
.L_1654:
        /*00f4*/ 	.byte	0x03, 0x19
        /*00f6*/ 	.short	0x00e8


	//----- nvinfo : EIATTR_PARAM_CBANK
	.align		4
        /*00f8*/ 	.byte	0x04, 0x0a
        /*00fa*/ 	.short	(.L_1656 - .L_1655)
	.align		4
.L_1655:
        /*00fc*/ 	.word	index@(.nv.constant0._ZN10layer_norm31ln_parallel_residual_fwd_kernelINS_13Kernel_traitsI6__halfffffjLj256ELj1ELj4ELj1ELj16ENS_18Kernel_traits_baseILj256ES2_ffffjLj128EEEEELb0ELb0ELb0EEEvNS_9FwdParamsE)
        /*0100*/ 	.short	0x0380
        /*0102*/ 	.short	0x00e8


	//----- nvinfo : EIATTR_SW_WAR
	.align		4
.L_1656:
        /*0104*/ 	.byte	0x04, 0x36
        /*0106*/ 	.short	(.L_1658 - .L_1657)
.L_1657:
        /*0108*/ 	.word	0x00000008
.L_1658:


//--------------------- .nv.info._ZN10layer_norm31ln_parallel_residual_fwd_kernelINS_13Kernel_traitsI6__halfffffjLj256ELj1ELj4ELj1ELj16ENS_18Kernel_traits_baseILj256ES2_ffffjLj128EEEEELb0ELb0ELb1EEEvNS_9FwdParamsE --------------------------
	.section	.nv.info._ZN10layer_norm31ln_parallel_residual_fwd_kernelINS_13Kernel_traitsI6__halfffffjLj256ELj1ELj4ELj1ELj16ENS_18Kernel_traits_baseILj256ES2_ffffjLj128EEEEELb0ELb0ELb1EEEvNS_9FwdParamsE,"",@"SHT_CUDA_INFO"
	.sectionflags	@""
	.align	4


	//----- nvinfo : EIATTR_CUDA_API_VERSION
	.align		4
        /*0000*/ 	.byte	0x04, 0x37
        /*0002*/ 	.short	(.L_1660 - .L_1659)
.L_1659:
        /*0004*/ 	.word	0x00000082


	//----- nvinfo : EIATTR_KPARAM_INFO
	.align		4
.L_1660:
        /*0008*/ 	.byte	0x04, 0x17
        /*000a*/ 	.short	(.L_1662 - .L_1661)
.L_1661:
        /*000c*/ 	.word	0x00000000
        /*0010*/ 	.short	0x0000
        /*0012*/ 	.short	0x0000
        /*0014*/ 	.byte	0x00, 0xf0, 0xa1, 0x03


	//----- nvinfo : EIATTR_SPARSE_MMA_MASK
	.align		4
.L_1662:
        /*0018*/ 	.byte	0x03, 0x50
        /*001a*/ 	.short	0x0000


	//----- nvinfo : EIATTR_MAXREG_COUNT
	.align		4
        /*001c*/ 	.byte	0x03, 0x1b
        /*001e*/ 	.short	0x00ff


	//----- nvinfo : EIATTR_MERCURY_ISA_VERSION
	.align		4
        /*0020*/ 	.byte	0x03, 0x5f
        /*0022*/ 	.short	0x0101


	//----- nvinfo : EIATTR_COOP_GROUP_MASK_REGIDS
	.align		4
        /*0024*/ 	.byte	0x04, 0x29
        /*0026*/ 	.short	(.L_1664 - .L_1663)


	//   ....[0]....
.L_1663:
        /*0028*/ 	.word	0xffffffff


	//   ....[1]....
        /*002c*/ 	.word	0xffffffff


	//   ....[2]....
        /*0030*/ 	.word	0xffffffff


	//   ....[3]....
        /*0034*/ 	.word	0xffffffff


	//   ....[4]....
        /*0038*/ 	.word	0xffffffff


	//   ....[5]....
        /*003c*/ 	.word	0xffffffff


	//   ....[6]....
        /*0040*/ 	.word	0xffffffff


	//   ....[7]....
        /*0044*/ 	.word	0xffffffff


	//   ....[8]....
        /*0048*/ 	.word	0xffffffff


	//   ....[9]....
        /*004c*/ 	.word	0xffffffff


	//   ....[10]....
        /*0050*/ 	.word	0x05000019


	//   ....[11]....
        /*0054*/ 	.word	0x05000019


	//   ....[12]....
        /*0058*/ 	.word	0x05000019


	//   ....[13]....
        /*005c*/ 	.word	0x05000019


	//   ....[14]....
        /*0060*/ 	.word	0x05000019


	//   ....[15]....
        /*0064*/ 	.word	0x05000019


	//   ....[16]....
        /*0068*/ 	.word	0x05000019


	//   ....[17]....
        /*006c*/ 	.word	0x05000019


	//   ....[18]....
        /*0070*/ 	.word	0x05000019


	//   ....[19]....
        /*0074*/ 	.word	0x05000019


	//----- nvinfo : EIATTR_COOP_GROUP_INSTR_OFFSETS
	.align		4
.L_1664:
        /*0078*/ 	.byte	0x04, 0x28
        /*007a*/ 	.short	(.L_1666 - .L_1665)


	//   ....[0]....
.L_1665:
        /*007c*/ 	.word	0x00000fe0


	//   ....[1]....
        /*0080*/ 	.word	0x00001010


	//   ....[2]....
        /*0084*/ 	.word	0x00001030


	//   ....[3]....
        /*0088*/ 	.word	0x00001050


	//   ....[4]....
        /*008c*/ 	.word	0x00001070


	//   ....[5]....
        /*0090*/ 	.word	0x000011a0


	//   ....[6]....
        /*0094*/ 	.word	0x000011c0


	//   ....[7]....
        /*0098*/ 	.word	0x000011e0


	//   ....[8]....
        /*009c*/ 	.word	0x00001200


	//   ....[9]....
        /*00a0*/ 	.word	0x00001220


	//   ....[10]....
        /*00a4*/ 	.word	0x00001650


	//   ....[11]....
        /*00a8*/ 	.word	0x00001700


	//   ....[12]....
        /*00ac*/ 	.word	0x00001770


	//   ....[13]....
        /*00b0*/ 	.word	0x000017e0


	//   ....[14]....
        /*00b4*/ 	.word	0x00001850


	//   ....[15]....
        /*00b8*/ 	.word	0x000019e0


	//   ....[16]....
        /*00bc*/ 	.word	0x00001a50


	//   ....[17]....
        /*00c0*/ 	.word	0x00001ac0


	//   ....[18]....
        /*00c4*/ 	.word	0x00001b30


	//   ....[19]....
        /*00c8*/ 	.word	0x00001ba0


	//----- nvinfo : EIATTR_VRC_CTA_INIT_COUNT
	.align		4
.L_1666:
        /*00cc*/ 	.byte	0x02, 0x4a
	.zero		1
	.zero		1


	//----- nvinfo : EIATTR_EXIT_INSTR_OFFSETS
	.align		4
        /*00d0*/ 	.byte	0x04, 0x1c
        /*00d2*/ 	.short	(.L_1668 - .L_1667)


	//   ....[0]....
.L_1667:
        /*00d4*/ 	.word	0x00000470


	//   ....[1]....
        /*00d8*/ 	.word	0x000015e0


	//----- nvinfo : EIATTR_MAX_THREADS
	.align		4
.L_1668:
        /*00dc*/ 	.byte	0x04, 0x05
        /*00de*/ 	.short	(.L_1670 - .L_1669)
.L_1669:
        /*00e0*/ 	.word	0x00000080
        /*00e4*/ 	.word	0x00000001
        /*00e8*/ 	.word	0x00000001


	//----- nvinfo : EIATTR_CRS_STACK_SIZE
	.align		4
.L_1670:
        /*00ec*/ 	.byte	0x04, 0x1e
        /*00ee*/ 	.short	(.L_1672 - .L_1671)
.L_1671:
        /*00f0*/ 	.word	0x00000000


	//----- nvinfo : EIATTR_CBANK_PARAM_SIZE
	.align		4
.L_1672:
        /*00f4*/ 	.byte	0x03, 0x19
        /*00f6*/ 	.short	0x00e8


	//----- nvinfo : EIATTR_PARAM_CBANK
	.align		4
        /*00f8*/ 	.byte	0x04, 0x0a
        /*00fa*/ 	.short	(.L_1674 - .L_1673)
	.align		4
.L_1673:
        /*00fc*/ 	.word	index@(.nv.constant0._ZN10layer_norm31ln_parallel_residual_fwd_kernelINS_13Kernel_traitsI6__halfffffjLj256ELj1ELj4ELj1ELj16ENS_18Kernel_traits_baseILj256ES2_ffffjLj128EEEEELb0ELb0ELb1EEEvNS_9FwdParamsE)
        /*0100*/ 	.short	0x0380
        /*0102*/ 	.short	0x00e8


	//----- nvinfo : EIATTR_SW_WAR
	.align		4
.L_1674:
        /*0104*/ 	.byte	0x04, 0x36
        /*0106*/ 	.short	(.L_1676 - .L_1675)
.L_1675:
        /*0108*/ 	.word	0x00000008
.L_1676:


//--------------------- .nv.info._ZN10layer_norm31ln_parallel_residual_fwd_kernelINS_13Kernel_traitsI6__halfffffjLj256ELj1ELj4ELj1ELj16ENS_18Kernel_traits_baseILj256ES2_ffffjLj128EEEEELb0ELb1ELb0EEEvNS_9FwdParamsE --------------------------
	.section	.nv.info._ZN10layer_norm31ln_parallel_residual_fwd_kernelINS_13Kernel_traitsI6__halfffffjLj256ELj1ELj4ELj1ELj16ENS_18Kernel_traits_baseILj256ES2_ffffjLj128EEEEELb0ELb1ELb0EEEvNS_9FwdParamsE,"",@"SHT_CUDA_INFO"
	.sectionflags	@""
	.align	4


	//----- nvinfo : EIATTR_CUDA_API_VERSION
	.align		4
        /*0000*/ 	.byte	0x04, 0x37
        /*0002*/ 	.short	(.L_1678 - .L_1677)
.L_1677:
        /*0004*/ 	.word	0x00000082


	//----- nvinfo : EIATTR_KPARAM_INFO
	.align		4
.L_1678:
        /*0008*/ 	.byte	0x04, 0x17
        /*000a*/ 	.short	(.L_1680 - .L_1679)
.L_1679:
        /*000c*/ 	.word	0x00000000
        /*0010*/ 	.short	0x0000
        /*0012*/ 	.short	0x0000
        /*0014*/ 	.byte	0x00, 0xf0, 0xa1, 0x03


	//----- nvinfo : EIATTR_SPARSE_MMA_MASK
	.align		4
.L_1680:
        /*0018*/ 	.byte	0x03, 0x50
        /*001a*/ 	.short	0x0000


	//----- nvinfo : EIATTR_MAXREG_COUNT
	.align		4
        /*001c*/ 	.byte	0x03, 0x1b
        /*001e*/ 	.short	0x00ff


	//----- nvinfo : EIATTR_MERCURY_ISA_VERSION
	.align		4
        /*0020*/ 	.byte	0x03, 0x5f
        /*0022*/ 	.short	0x0101


	//----- nvinfo : EIATTR_COOP_GROUP_MASK_REGIDS
	.align		4
        /*0024*/ 	.byte	0x04, 0x29
        /*0026*/ 	.short	(.L_1682 - .L_1681)


	//   ....[0]....
.L_1681:
        /*0028*/ 	.word	0xffffffff


	//   ....[1]....
        /*002c*/ 	.word	0xffffffff


	//   ....[2]....
        /*0030*/ 	.word	0xffffffff


	//   ....[3]....
        /*0034*/ 	.word	0xffffffff


	//   ....[4]....
        /*0038*/ 	.word	0xffffffff


	//   ....[5]....
        /*003c*/ 	.word	0xffffffff


	//   ....[6]....
        /*0040*/ 	.word	0xffffffff


	//   ....[7]....
        /*0044*/ 	.word	0xffffffff


	//   ....[8]....
        /*0048*/ 	.word	0xffffffff


	//   ....[9]....
        /*004c*/ 	.word	0xffffffff


	//   ....[10]....
        /*0050*/ 	.word	0x05000016


	//   ....[11]....
        /*0054*/ 	.word	0x05000016


	//   ....[12]....
        /*0058*/ 	.word	0x05000016


	//   ....[13]....
        /*005c*/ 	.word	0x05000016


	//   ....[14]....
        /*0060*/ 	.word	0x05000016


	//   ....[15]....
        /*0064*/ 	.word	0x05000016


	//   ....[16]....
        /*0068*/ 	.word	0x05000016


	//   ....[17]....
        /*006c*/ 	.word	0x05000016


	//   ....[18]....
        /*0070*/ 	.word	0x05000016


	//   ....[19]....
        /*0074*/ 	.word	0x05000016


	//----- nvinfo : EIATTR_COOP_GROUP_INSTR_OFFSETS
	.align		4
.L_1682:
        /*0078*/ 	.byte	0x04, 0x28
        /*007a*/ 	.short	(.L_1684 - .L_1683)


	//   ....[0]....
.L_1683:
        /*007c*/ 	.word	0x00000e00


	//   ....[1]....
        /*0080*/ 	.word	0x00000e30


	//   ....[2]....
        /*0084*/ 	.word	0x00000e50


	//   ....[3]....
        /*0088*/ 	.word	0x00000e70


	//   ....[4]....
        /*008c*/ 	.word	0x00000e90


	//   ....[5]....
        /*0090*/ 	.word	0x00000fd0


	//   ....[6]....
        /*0094*/ 	.word	0x00000ff0


	//   ....[7]....
        /*0098*/ 	.word	0x00001010


	//   ....[8]....
        /*009c*/ 	.word	0x00001030


	//   ....[9]....
        /*00a0*/ 	.word	0x00001050


	//   ....[10]....
        /*00a4*/ 	.word	0x000014a0


	//   ....[11]....
        /*00a8*/ 	.word	0x00001530


	//   ....[12]....
        /*00ac*/ 	.word	0x00001590


	//   ....[13]....
        /*00b0*/ 	.word	0x000015f0


	//   ....[14]....
        /*00b4*/ 	.word	0x00001650


	//   ....[15]....
        /*00b8*/ 	.word	0x000017f0


	//   ....[16]....
        /*00bc*/ 	.word	0x00001850


	//   ....[17]....
        /*00c0*/ 	.word	0x000018b0


	//   ....[18]....
        /*00c4*/ 	.word	0x00001910


	//   ....[19]....
        /*00c8*/ 	.word	0x00001970


	//----- nvinfo : EIATTR_VRC_CTA_INIT_COUNT
	.align		4
.L_1684:
        /*00cc*/ 	.byte	0x02, 0x4a
	.zero		1
	.zero		1


	//----- nvinfo : EIATTR_EXIT_INSTR_OFFSETS
	.align		4
        /*00d0*/ 	.byte	0x04, 0x1c
        /*00d2*/ 	.short	(.L_1686 - .L_1685)


	//   ....[0]....
.L_1685:
        /*00d4*/ 	.word	0x000003a0


	//   ....[1]....
        /*00d8*/ 	.word	0x00001440


	//----- nvinfo : EIATTR_MAX_THREADS
	.align		4
.L_1686:
        /*00dc*/ 	.byte	0x04, 0x05
        /*00de*/ 	.short	(.L_1688 - .L_1687)
.L_1687:
        /*00e0*/ 	.word	0x00000080
        /*00e4*/ 	.word	0x00000001
        /*00e8*/ 	.word	0x00000001


	//----- nvinfo : EIATTR_CRS_STACK_SIZE
	.align		4
.L_1688:
        /*00ec*/ 	.byte	0x04, 0x1e
        /*00ee*/ 	.short	(.L_1690 - .L_1689)
.L_1689:
        /*00f0*/ 	.word	0x00000000


	//----- nvinfo : EIATTR_CBANK_PARAM_SIZE
	.align		4
.L_1690:
        /*00f4*/ 	.byte	0x03, 0x19
        /*00f6*/ 	.short	0x00e8


	//----- nvinfo : EIATTR_PARAM_CBANK
	.align		4
        /*00f8*/ 	.byte	0x04, 0x0a
        /*00fa*/ 	.short	(.L_1692 - .L_1691)
	.align		4
.L_1691:
        /*00fc*/ 	.word	index@(.nv.constant0._ZN10layer_norm31ln_parallel_residual_fwd_kernelINS_13Kernel_traitsI6__halfffffjLj256ELj1ELj4ELj1ELj16ENS_18Kernel_traits_baseILj256ES2_ffffjLj128EEEEELb0ELb1ELb0EEEvNS_9FwdParamsE)
        /*0100*/ 	.short	0x0380
        /*0102*/ 	.short	0x00e8


	//----- nvinfo : EIATTR_SW_WAR
	.align		4
.L_1692:
        /*0104*/ 	.byte	0x04, 0x36
        /*0106*/ 	.short	(.L_1694 - .L_1693)
.L_1693:
        /*0108*/ 	.word	0x00000008
.L_1694:


//--------------------- .nv.info._ZN10layer_norm31ln_parallel_residual_fwd_kernelINS_13Kernel_traitsI6__halfffffjLj256ELj1ELj4ELj1ELj16ENS_18Kernel_traits_baseILj256ES2_ffffjLj128EEEEELb0ELb1ELb1EEEvNS_9FwdParamsE --------------------------
	.section	.nv.info._ZN10layer_norm31ln_parallel_residual_fwd_kernelINS_13Kernel_traitsI6__halfffffjLj256ELj1ELj4ELj1ELj16ENS_18Kernel_traits_baseILj256ES2_ffffjLj128EEEEELb0ELb1ELb1EEEvNS_9FwdParamsE,"",@"SHT_CUDA_INFO"
	.sectionflags	@""
	.align	4


	//----- nvinfo : EIATTR_CUDA_API_VERSION
	.align		4
        /*0000*/ 	.byte	0x04, 0x37
        /*0002*/ 	.short	(.L_1696 - .L_1695)
.L_1695:
        /*0004*/ 	.word	0x00000082


	//----- nvinfo : EIATTR_KPARAM_INFO
	.align		4
.L_1696:
        /*0008*/ 	.byte	0x04, 0x17
        /*000a*/ 	.short	(.L_1698 - .L_1697)
.L_1697:
        /*000c*/ 	.word	0x00000000
        /*0010*/ 	.short	0x0000
        /*0012*/ 	.short	0x0000
        /*0014*/ 	.byte	0x00, 0xf0, 0xa1, 0x03


	//----- nvinfo : EIATTR_SPARSE_MMA_MASK
	.align		4
.L_1698:
        /*0018*/ 	.byte	0x03, 0x50
        /*001a*/ 	.short	0x0000


	//----- nvinfo : EIATTR_MAXREG_COUNT
	.align		4
        /*001c*/ 	.byte	0x03, 0x1b
        /*001e*/ 	.short	0x00ff


	//----- nvinfo : EIATTR_MERCURY_ISA_VERSION
	.align		4
        /*0020*/ 	.byte	0x03, 0x5f
        /*0022*/ 	.short	0x0101


	//----- nvinfo : EIATTR_COOP_GROUP_MASK_REGIDS
	.align		4
        /*0024*/ 	.byte	0x04, 0x29
        /*0026*/ 	.short	(.L_1700 - .L_1699)


	//   ....[0]....
.L_1699:
        /*0028*/ 	.word	0xffffffff


	//   ....[1]....
        /*002c*/ 	.word	0xffffffff


	//   ....[2]....
        /*0030*/ 	.word	0xffffffff


	//   ....[3]....
        /*0034*/ 	.word	0xffffffff


	//   ....[4]....
        /*0038*/ 	.word	0xffffffff


	//   ....[5]....
        /*003c*/ 	.word	0xffffffff


	//   ....[6]....
        /*0040*/ 	.word	0xffffffff


	//   ....[7]....
        /*0044*/ 	.word	0xffffffff


	//   ....[8]....
        /*0048*/ 	.word	0xffffffff


	//   ....[9]....
        /*004c*/ 	.word	0xffffffff


	//   ....[10]....
        /*0050*/ 	.word	0x05000015


	//   ....[11]....
        /*0054*/ 	.word	0x05000015


	//   ....[12]....
        /*0058*/ 	.word	0x05000015


	//   ....[13]....
        /*005c*/ 	.word	0x05000015


	//   ....[14]....
        /*0060*/ 	.word	0x05000015


	//   ....[15]....
        /*0064*/ 	.word	0x05000015


	//   ....[16]....
        /*0068*/ 	.word	0x05000015


	//   ....[17]....
        /*006c*/ 	.word	0x05000015


	//   ....[18]....
        /*0070*/ 	.word	0x05000015


	//   ....[19]....
        /*0074*/ 	.word	0x05000015


	//----- nvinfo : EIATTR_COOP_GROUP_INSTR_OFFSETS
	.align		4
.L_1700:
        /*0078*/ 	.byte	0x04, 0x28
        /*007a*/ 	.short	(.L_1702 - .L_1701)


	//   ....[0]....
.L_1701:
        /*007c*/ 	.word	0x00000bf0


	//   ....[1]....
        /*0080*/ 	.word	0x00000c20


	//   ....[2]....
        /*0084*/ 	.word	0x00000c40


	//   ....[3]....
        /*0088*/ 	.word	0x00000c60


	//   ....[4]....
        /*008c*/ 	.word	0x00000c80


	//   ....[5]....
        /*0090*/ 	.word	0x00000db0


	//   ....[6]....
        /*0094*/ 	.word	0x00000dd0


	//   ....[7]....
        /*0098*/ 	.word	0x00000df0


	//   ....[8]....
        /*009c*/ 	.word	0x00000e10


	//   ....[9]....
        /*00a0*/ 	.word	0x00000e30


	//   ....[10]....
        /*00a4*/ 	.word	0x00001190


	//   ....[11]....
        /*00a8*/ 	.word	0x00001240


	//   ....[12]....
        /*00ac*/ 	.word	0x000012b0


	//   ....[13]....
        /*00b0*/ 	.word	0x00001320


	//   ....[14]....
        /*00b4*/ 	.word	0x00001390


	//   ....[15]....
        /*00b8*/ 	.word	0x00001520


	//   ....[16]....
        /*00bc*/ 	.word	0x00001590


	//   ....[17]....
        /*00c0*/ 	.word	0x00001600


	//   ....[18]....
        /*00c4*/ 	.word	0x00001670


	//   ....[19]....
        /*00c8*/ 	.word	0x000016e0


	//----- nvinfo : EIATTR_VRC_CTA_INIT_COUNT
	.align		4
.L_1702:
        /*00cc*/ 	.byte	0x02, 0x4a
	.zero		1
	.zero		1


	//----- nvinfo : EIATTR_EXIT_INSTR_OFFSETS
	.align		4
        /*00d0*/ 	.byte	0x04, 0x1c
        /*00d2*/ 	.short	(.L_1704 - .L_1703)


	//   ....[0]....
.L_1703:
        /*00d4*/ 	.word	0x000001d0


	//   ....[1]....
        /*00d8*/ 	.word	0x00001120


	//----- nvinfo : EIATTR_MAX_THREADS
	.align		4
.L_1704:
        /*00dc*/ 	.byte	0x04, 0x05
        /*00de*/ 	.short	(.L_1706 - .L_1705)
.L_1705:
        /*00e0*/ 	.word	0x00000080
        /*00e4*/ 	.word	0x00000001
        /*00e8*/ 	.word	0x00000001


	//----- nvinfo : EIATTR_CRS_STACK_SIZE
	.align		4
.L_1706:
        /*00ec*/ 	.byte	0x04, 0x1e
        /*00ee*/ 	.short	(.L_1708 - .L_1707)
.L_1707:
        /*00f0*/ 	.word	0x00000000


	//----- nvinfo : EIATTR_CBANK_PARAM_SIZE
	.align		4
.L_1708:
        /*00f4*/ 	.byte	0x03, 0x19
        /*00f6*/ 	.short	0x00e8


	//----- nvinfo : EIATTR_PARAM_CBANK
	.align		4
        /*00f8*/ 	.byte	0x04, 0x0a
        /*00fa*/ 	.short	(.L_1710 - .L_1709)
	.align		4
.L_1709:
        /*00fc*/ 	.word	index@(.nv.constant0._ZN10layer_norm31ln_parallel_residual_fwd_kernelINS_13Kernel_traitsI6__halfffffjLj256ELj1ELj4ELj1ELj16ENS_18Kernel_traits_baseILj256ES2_ffffjLj128EEEEELb0ELb1ELb1EEEvNS_9FwdParamsE)
        /*0100*/ 	.short	0x0380
        /*0102*/ 	.short	0x00e8


	//----- nvinfo : EIATTR_SW_WAR
	.align		4
.L_1710:
        /*0104*/ 	.byte	0x04, 0x36
        /*0106*/ 	.short	(.L_1712 - .L_1711)
.L_1711:
        /*0108*/ 	.word	0x00000008
.L_1712:


//--------------------- .nv.info._ZN10layer_norm31ln_parallel_residual_fwd_kernelINS_13Kernel_traitsI6__halfffffjLj256ELj1ELj4ELj1ELj16ENS_18Kernel_traits_baseILj256ES2_ffffjLj128EEEEELb1ELb0ELb0EEEvNS_9FwdParamsE --------------------------
	.section	.nv.info._ZN10layer_norm31ln_parallel_residual_fwd_kernelINS_13Kernel_traitsI6__halfffffjLj256ELj1ELj4ELj1ELj16ENS_18Kernel_traits_baseILj256ES2_ffffjLj128EEEEELb1ELb0ELb0EEEvNS_9FwdParamsE,"",@"SHT_CUDA_INFO"
	.sectionflags	@""
	.align	4


	//----- nvinfo : EIATTR_CUDA_API_VERSION
	.align		4
        /*0000*/ 	.byte	0x04, 0x37
        /*0002*/ 	.short	(.L_1714 - .L_1713)
.L_1713:
        /*0004*/ 	.word	0x00000082


	//----- nvinfo : EIATTR_KPARAM_INFO
	.align		4
.L_1714:
        /*0008*/ 	.byte	0x04, 0x17
        /*000a*/ 	.short	(.L_1716 - .L_1715)
.L_1715:
        /*000c*/ 	.word	0x00000000
        /*0010*/ 	.short	0x0000
        /*0012*/ 	.short	0x0000
        /*0014*/ 	.byte	0x00, 0xf0, 0xa1, 0x03


	//----- nvinfo : EIATTR_SPARSE_MMA_MASK
	.align		4
.L_1716:
        /*0018*/ 	.byte	0x03, 0x50
        /*001a*/ 	.short	0x0000


	//----- nvinfo : EIATTR_MAXREG_COUNT
	.align		4
        /*001c*/ 	.byte	0x03, 0x1b
        /*001e*/ 	.short	0x00ff


	//----- nvinfo : EIATTR_MERCURY_ISA_VERSION
	.align		4
        /*0020*/ 	.byte	0x03, 0x5f
        /*0022*/ 	.short	0x0101


	//----- nvinfo : EIATTR_COOP_GROUP_MASK_REGIDS
	.align		4
        /*0024*/ 	.byte	0x04, 0x29
        /*0026*/ 	.short	(.L_1718 - .L_1717)


	//   ....[0]....
.L_1717:
        /*0028*/ 	.word	0xffffffff


	//   ....[1]....
        /*002c*/ 	.word	0xffffffff


	//   ....[2]....
        /*0030*/ 	.word	0xffffffff


	//   ....[3]....
        /*0034*/ 	.word	0xffffffff


	//   ....[4]....
        /*0038*/ 	.word	0xffffffff


	//   ....[5]....
        /*003c*/ 	.word	0xffffffff


	//   ....[6]....
        /*0040*/ 	.word	0xffffffff


	//   ....[7]....
        /*0044*/ 	.word	0xffffffff


	//   ....[8]....
        /*0048*/ 	.word	0xffffffff


	//   ....[9]....
        /*004c*/ 	.word	0xffffffff


	//   ....[10]....
        /*0050*/ 	.word	0x05000014


	//   ....[11]....
        /*0054*/ 	.word	0x05000014


	//   ....[12]....
        /*0058*/ 	.word	0x05000014


	//   ....[13]....
        /*005c*/ 	.word	0x05000014


	//   ....[14]....
        /*0060*/ 	.word	0x05000014


	//   ....[15]....
        /*0064*/ 	.word	0x05000014


	//   ....[16]....
        /*0068*/ 	.word	0x05000014


	//   ....[17]....
        /*006c*/ 	.word	0x05000014


	//   ....[18]....
        /*0070*/ 	.word	0x05000014


	//   ....[19]....
        /*0074*/ 	.word	0x05000014


	//----- nvinfo : EIATTR_COOP_GROUP_INSTR_OFFSETS
	.align		4
.L_1718:
        /*0078*/ 	.byte	0x04, 0x28
        /*007a*/ 	.short	(.L_1720 - .L_1719)


	//   ....[0]....
.L_1719:
        /*007c*/ 	.word	0x00008ef0


	//   ....[1]....
        /*0080*/ 	.word	0x00008f10


	//   ....[2]....
        /*0084*/ 	.word	0x00008f30


	//   ....[3]....
        /*0088*/ 	.word	0x00008f50


	//   ....[4]....
        /*008c*/ 	.word	0x00008f80


	//   ....[5]....
        /*0090*/ 	.word	0x000090c0


	//   ....[6]....
        /*0094*/ 	.word	0x000090e0


	//   ....[7]....
        /*0098*/ 	.word	0x00009100


	//   ....[8]....
        /*009c*/ 	.word	0x00009120


	//   ....[9]....
        /*00a0*/ 	.word	0x00009140


	//   ....[10]....
        /*00a4*/ 	.word	0x00009840


	//   ....[11]....
        /*00a8*/ 	.word	0x000098d0


	//   ....[12]....
        /*00ac*/ 	.word	0x00009950


	//   ....[13]....
        /*00b0*/ 	.word	0x000099d0


	//   ....[14]....
        /*00b4*/ 	.word	0x00009a60


	//   ....[15]....
        /*00b8*/ 	.word	0x00009c10


	//   ....[16]....
        /*00bc*/ 	.word	0x00009c90


	//   ....[17]....
        /*00c0*/ 	.word	0x00009d10


	//   ....[18]....
        /*00c4*/ 	.word	0x00009d90


	//   ....[19]....
        /*00c8*/ 	.word	0x00009e10


	//----- nvinfo : EIATTR_VRC_CTA_INIT_COUNT
	.align		4
.L_1720:
        /*00cc*/ 	.byte	0x02, 0x4a
	.zero		1
	.zero		1


	//----- nvinfo : EIATTR_EXIT_INSTR_OFFSETS
	.align		4
        /*00d0*/ 	.byte	0x04, 0x1c
        /*00d2*/ 	.short	(.L_1722 - .L_1721)


	//   ....[0]....
.L_1721:
        /*00d4*/ 	.word	0x00000b00


	//   ....[1]....
        /*00d8*/ 	.word	0x000097d0


	//----- nvinfo : EIATTR_MAX_THREADS
	.align		4
.L_1722:
        /*00dc*/ 	.byte	0x04, 0x05
        /*00de*/ 	.short	(.L_1724 - .L_1723)
.L_1723:
        /*00e0*/ 	.word	0x00000080
        /*00e4*/ 	.word	0x00000001
        /*00e8*/ 	.word	0x00000001


	//----- nvinfo : EIATTR_CRS_STACK_SIZE
	.align		4
.L_1724:
        /*00ec*/ 	.byte	0x04, 0x1e
        /*00ee*/ 	.short	(.L_1726 - .L_1725)
.L_1725:
        /*00f0*/ 	.word	0x00000000


	//----- nvinfo : EIATTR_CBANK_PARAM_SIZE
	.align		4
.L_1726:
        /*00f4*/ 	.byte	0x03, 0x19
        /*00f6*/ 	.short	0x00e8


	//----- nvinfo : EIATTR_PARAM_CBANK
	.align		4
        /*00f8*/ 	.byte	0x04, 0x0a
        /*00fa*/ 	.short	(.L_1728 - .L_1727)
	.align		4
.L_1727:
        /*00fc*/ 	.word	index@(.nv.constant0._ZN10layer_norm31ln_parallel_residual_fwd_kernelINS_13Kernel_traitsI6__halfffffjLj256ELj1ELj4ELj1ELj16ENS_18Kernel_traits_baseILj256ES2_ffffjLj128EEEEELb1ELb0ELb0EEEvNS_9FwdParamsE)
        /*0100*/ 	.short	0x0380
        /*0102*/ 	.short	0x00e8


	//----- nvinfo : EIATTR_SW_WAR
	.align		4
.L_1728:
        /*0104*/ 	.byte	0x04, 0x36
        /*0106*/ 	.short	(.L_1730 - .L_1729)
.L_1729:
        /*0108*/ 	.word	0x00000008
.L_1730:


//--------------------- .nv.info._ZN10layer_norm31ln_parallel_residual_fwd_kernelINS_13Kernel_traitsI6__halfffffjLj256ELj1ELj4ELj1ELj16ENS_18Kernel_traits_baseILj256ES2_ffffjLj128EEEEELb1ELb0ELb1EEEvNS_9FwdParamsE --------------------------
	.section	.nv.info._ZN10layer_norm31ln_parallel_residual_fwd_kernelINS_13Kernel_traitsI6__halfffffjLj256ELj1ELj4ELj1ELj16ENS_18Kernel_traits_baseILj256ES2_ffffjLj128EEEEELb1ELb0ELb1EEEvNS_9FwdParamsE,"",@"SHT_CUDA_INFO"
	.sectionflags	@""
	.align	4


	//----- nvinfo : EIATTR_CUDA_API_VERSION
	.align		4
        /*0000*/ 	.byte	0x04, 0x37
        /*0002*/ 	.short	(.L_1732 - .L_1731)
.L_1731:
        /*0004*/ 	.word	0x00000082


	//----- nvinfo : EIATTR_KPARAM_INFO
	.align		4
.L_1732:
        /*0008*/ 	.byte	0x04, 0x17
        /*000a*/ 	.short	(.L_1734 - .L_1733)
.L_1733:
        /*000c*/ 	.word	0x00000000
        /*0010*/ 	.short	0x0000
        /*0012*/ 	.short	0x0000
        /*0014*/ 	.byte	0x00, 0xf0, 0xa1, 0x03


	//----- nvinfo : EIATTR_SPARSE_MMA_MASK
	.align		4
.L_1734:
        /*0018*/ 	.byte	0x03, 0x50
        /*001a*/ 	.short	0x0000


	//----- nvinfo : EIATTR_MAXREG_COUNT
	.align		4
        /*001c*/ 	.byte	0x03, 0x1b
        /*001e*/ 	.short	0x00ff


	//----- nvinfo : EIATTR_MERCURY_ISA_VERSION
	.align		4
        /*0020*/ 	.byte	0x03, 0x5f
        /*0022*/ 	.short	0x0101


	//----- nvinfo : EIATTR_COOP_GROUP_MASK_REGIDS
	.align		4
        /*0024*/ 	.byte	0x04, 0x29
        /*0026*/ 	.short	(.L_1736 - .L_1735)


	//   ....[0]....
.L_1735:
        /*0028*/ 	.word	0xffffffff


	//   ....[1]....
        /*002c*/ 	.word	0xffffffff


	//   ....[2]....
        /*0030*/ 	.word	0xffffffff


	//   ....[3]....
        /*0034*/ 	.word	0xffffffff


	//   ....[4]....
        /*0038*/ 	.word	0xffffffff


	//   ....[5]....
        /*003c*/ 	.word	0xffffffff


	//   ....[6]....
        /*0040*/ 	.word	0xffffffff


	//   ....[7]....
        /*0044*/ 	.word	0xffffffff


	//   ....[8]....
        /*0048*/ 	.word	0xffffffff


	//   ....[9]....
        /*004c*/ 	.word	0xffffffff


	//   ....[10]....
        /*0050*/ 	.word	0x05000044


	//   ....[11]....
        /*0054*/ 	.word	0x05000044


	//   ....[12]....
        /*0058*/ 	.word	0x05000044


	//   ....[13]....
        /*005c*/ 	.word	0x05000044


	//   ....[14]....
        /*0060*/ 	.word	0x05000044


	//   ....[15]....
        /*0064*/ 	.word	0x05000044


	//   ....[16]....
        /*0068*/ 	.word	0x05000044


	//   ....[17]....
        /*006c*/ 	.word	0x05000044


	//   ....[18]....
        /*0070*/ 	.word	0x05000044


	//   ....[19]....
        /*0074*/ 	.word	0x05000044


	//----- nvinfo : EIATTR_COOP_GROUP_INSTR_OFFSETS
	.align		4
.L_1736:
        /*0078*/ 	.byte	0x04, 0x28
        /*007a*/ 	.short	(.L_1738 - .L_1737)


	//   ....[0]....
.L_1737:
        /*007c*/ 	.word	0x00008890


	//   ....[1]....
        /*0080*/ 	.word	0x000088c0


	//   ....[2]....
        /*0084*/ 	.word	0x000088e0


	//   ....[3]....
        /*0088*/ 	.word	0x00008900


	//   ....[4]....
        /*008c*/ 	.word	0x00008920


	//   ....[5]....
        /*0090*/ 	.word	0x00008a50


	//   ....[6]....
        /*0094*/ 	.word	0x00008a70


	//   ....[7]....
        /*0098*/ 	.word	0x00008a90


	//   ....[8]....
        /*009c*/ 	.word	0x00008ab0


	//   ....[9]....
        /*00a0*/ 	.word	0x00008ad0


	//   ....[10]....
        /*00a4*/ 	.word	0x00008f10


	//   ....[11]....
        /*00a8*/ 	.word	0x00008fb0


	//   ....[12]....
        /*00ac*/ 	.word	0x00009010


	//   ....[13]....
        /*00b0*/ 	.word	0x00009070


	//   ....[14]....
        /*00b4*/ 	.word	0x000090d0


	//   ....[15]....
        /*00b8*/ 	.word	0x00009240


	//   ....[16]....
        /*00bc*/ 	.word	0x000092a0


	//   ....[17]....
        /*00c0*/ 	.word	0x00009300


	//   ....[18]....
        /*00c4*/ 	.word	0x00009360


	//   ....[19]....
        /*00c8*/ 	.word	0x000093c0


	//----- nvinfo : EIATTR_VRC_CTA_INIT_COUNT
	.align		4
.L_1738:
        /*00cc*/ 	.byte	0x02, 0x4a
	.zero		1
	.zero		1


	//----- nvinfo : EIATTR_EXIT_INSTR_OFFSETS
	.align		4
        /*00d0*/ 	.byte	0x04, 0x1c
        /*00d2*/ 	.short	(.L_1740 - .L_1739)


	//   ....[0]....
.L_1739:
        /*00d4*/ 	.word	0x00000690


	//   ....[1]....
        /*00d8*/ 	.word	0x00008eb0


	//----- nvinfo : EIATTR_MAX_THREADS
	.align		4
.L_1740:
        /*00dc*/ 	.byte	0x04, 0x05
        /*00de*/ 	.short	(.L_1742 - .L_1741)
.L_1741:
        /*00e0*/ 	.word	0x00000080
        /*00e4*/ 	.word	0x00000001
        /*00e8*/ 	.word	0x00000001


	//----- nvinfo : EIATTR_CRS_STACK_SIZE
	.align		4
.L_1742:
        /*00ec*/ 	.byte	0x04, 0x1e
        /*00ee*/ 	.short	(.L_1744 - .L_1743)
.L_1743:
        /*00f0*/ 	.word	0x00000000


	//----- nvinfo : EIATTR_CBANK_PARAM_SIZE
	.align		4
.L_1744:
        /*00f4*/ 	.byte	0x03, 0x19
        /*00f6*/ 	.short	0x00e8


	//----- nvinfo : EIATTR_PARAM_CBANK
	.align		4
        /*00f8*/ 	.byte	0x04, 0x0a
        /*00fa*/ 	.short	(.L_1746 - .L_1745)
	.align		4
.L_1745:
        /*00fc*/ 	.word	index@(.nv.constant0._ZN10layer_norm31ln_parallel_residual_fwd_kernelINS_13Kernel_traitsI6__halfffffjLj256ELj1ELj4ELj1ELj16ENS_18Kernel_traits_baseILj256ES2_ffffjLj128EEEEELb1ELb0ELb1EEEvNS_9FwdParamsE)
        /*0100*/ 	.short	0x0380
        /*0102*/ 	.short	0x00e8


	//----- nvinfo : EIATTR_SW_WAR
	.align		4
.L_1746:
        /*0104*/ 	.byte	0x04, 0x36
        /*0106*/ 	.short	(.L_1748 - .L_1747)
.L_1747:
        /*0108*/ 	.word	0x00000008
.L_1748:


//--------------------- .nv.info._ZN10layer_norm31ln_parallel_residual_fwd_kernelINS_13Kernel_traitsI6__halfffffjLj256ELj1ELj4ELj1ELj16ENS_18Kernel_traits_baseILj256ES2_ffffjLj128EEEEELb1ELb1ELb0EEEvNS_9FwdParamsE --------------------------
	.section	.nv.info._ZN10layer_norm31ln_parallel_residual_fwd_kernelINS_13Kernel_traitsI6__halfffffjLj256ELj1ELj4ELj1ELj16ENS_18Kernel_traits_baseILj256ES2_ffffjLj128EEEEELb1ELb1ELb0EEEvNS_9FwdParamsE,"",@"SHT_CUDA_INFO"
	.sectionflags	@""
	.align	4


	//----- nvinfo : EIATTR_CUDA_API_VERSION
	.align		4
        /*0000*/ 	.byte	0x04, 0x37
        /*0002*/ 	.short	(.L_1750 - .L_1749)
.L_1749:
        /*0004*/ 	.word	0x00000082


	//----- nvinfo : EIATTR_KPARAM_INFO
	.align		4
.L_1750:
        /*0008*/ 	.byte	0x04, 0x17
        /*000a*/ 	.short	(.L_1752 - .L_1751)
.L_1751:
        /*000c*/ 	.word	0x00000000
        /*0010*/ 	.short	0x0000
        /*0012*/ 	.short	0x0000
        /*0014*/ 	.byte	0x00, 0xf0, 0xa1, 0x03


	//----- nvinfo : EIATTR_SPARSE_MMA_MASK
	.align		4
.L_1752:
        /*0018*/ 	.byte	0x03, 0x50
        /*001a*/ 	.short	0x0000


	//----- nvinfo : EIATTR_MAXREG_COUNT
	.align		4
        /*001c*/ 	.byte	0x03, 0x1b
        /*001e*/ 	.short	0x00ff


	//----- nvinfo : EIATTR_MERCURY_ISA_VERSION
	.align		4
        /*0020*/ 	.byte	0x03, 0x5f
        /*0022*/ 	.short	0x0101


	//----- nvinfo : EIATTR_COOP_GROUP_MASK_REGIDS
	.align		4
        /*0024*/ 	.byte	0x04, 0x29
        /*0026*/ 	.short	(.L_1754 - .L_1753)


	//   ....[0]....
.L_1753:
        /*0028*/ 	.word	0xffffffff


	//   ....[1]....
        /*002c*/ 	.word	0xffffffff


	//   ....[2]....
        /*0030*/ 	.word	0xffffffff


	//   ....[3]....
        /*0034*/ 	.word	0xffffffff


	//   ....[4]....
        /*0038*/ 	.word	0xffffffff


	//   ....[5]....
        /*003c*/ 	.word	0xffffffff


	//   ....[6]....
        /*0040*/ 	.word	0xffffffff


	//   ....[7]....
        /*0044*/ 	.word	0xffffffff


	//   ....[8]....
        /*0048*/ 	.word	0xffffffff


	//   ....[9]....
        /*004c*/ 	.word	0xffffffff


	//   ....[10]....
        /*0050*/ 	.word	0x0500001d


	//   ....[11]....
        /*0054*/ 	.word	0x0500001d


	//   ....[12]....
        /*0058*/ 	.word	0x0500001d


	//   ....[13]....
        /*005c*/ 	.word	0x0500001d


	//   ....[14]....
        /*0060*/ 	.word	0x0500001d


	//   ....[15]....
        /*0064*/ 	.word	0x0500001d


	//   ....[16]....
        /*0068*/ 	.word	0x0500001d


	//   ....[17]....
        /*006c*/ 	.word	0x0500001d


	//   ....[18]....
        /*0070*/ 	.word	0x0500001d


	//   ....[19]....
        /*0074*/ 	.word	0x0500001d


	//----- nvinfo : EIATTR_COOP_GROUP_INSTR_OFFSETS
	.align		4
.L_1754:
        /*0078*/ 	.byte	0x04, 0x28
        /*007a*/ 	.short	(.L_1756 - .L_1755)


	//   ....[0]....
.L_1755:
        /*007c*/ 	.word	0x000087f0


	//   ....[1]....
        /*0080*/ 	.word	0x00008820


	//   ....[2]....
        /*0084*/ 	.word	0x00008840


	//   ....[3]....
        /*0088*/ 	.word	0x00008860


	//   ....[4]....
        /*008c*/ 	.word	0x00008880


	//   ....[5]....
        /*0090*/ 	.word	0x000089c0


	//   ....[6]....
        /*0094*/ 	.word	0x000089e0


	//   ....[7]....
        /*0098*/ 	.word	0x00008a00


	//   ....[8]....
        /*009c*/ 	.word	0x00008a20


	//   ....[9]....
        /*00a0*/ 	.word	0x00008a40


	//   ....[10]....
        /*00a4*/ 	.word	0x00008ed0


	//   ....[11]....
        /*00a8*/ 	.word	0x00008f70


	//   ....[12]....
        /*00ac*/ 	.word	0x00008fd0


	//   ....[13]....
        /*00b0*/ 	.word	0x00009030


	//   ....[14]....
        /*00b4*/ 	.word	0x00009090


	//   ....[15]....
        /*00b8*/ 	.word	0x00009230


	//   ....[16]....
        /*00bc*/ 	.word	0x00009290


	//   ....[17]....
        /*00c0*/ 	.word	0x000092f0


	//   ....[18]....
        /*00c4*/ 	.word	0x00009350


	//   ....[19]....
        /*00c8*/ 	.word	0x000093b0


	//----- nvinfo : EIATTR_VRC_CTA_INIT_COUNT
	.align		4
.L_1756:
        /*00cc*/ 	.byte	0x02, 0x4a
	.zero		1
	.zero		1


	//----- nvinfo : EIATTR_EXIT_INSTR_OFFSETS
	.align		4
        /*00d0*/ 	.byte	0x04, 0x1c
        /*00d2*/ 	.short	(.L_1758 - .L_1757)


	//   ....[0]....
.L_1757:
        /*00d4*/ 	.word	0x000005a0


	//   ....[1]....
        /*00d8*/ 	.word	0x00008e60


	//----- nvinfo : EIATTR_MAX_THREADS
	.align		4
.L_1758:
        /*00dc*/ 	.byte	0x04, 0x05
        /*00de*/ 	.short	(.L_1760 - .L_1759)
.L_1759:
        /*00e0*/ 	.word	0x00000080
        /*00e4*/ 	.word	0x00000001
        /*00e8*/ 	.word	0x00000001


	//----- nvinfo : EIATTR_CRS_STACK_SIZE
	.align		4
.L_1760:
        /*00ec*/ 	.byte	0x04, 0x1e
        /*00ee*/ 	.short	(.L_1762 - .L_1761)
.L_1761:
        /*00f0*/ 	.word	0x00000000


	//----- nvinfo : EIATTR_CBANK_PARAM_SIZE
	.align		4
.L_1762:
        /*00f4*/ 	.byte	0x03, 0x19
        /*00f6*/ 	.short	0x00e8


	//----- nvinfo : EIATTR_PARAM_CBANK
	.align		4
        /*00f8*/ 	.byte	0x04, 0x0a
        /*00fa*/ 	.short	(.L_1764 - .L_1763)
	.align		4
.L_1763:
        /*00fc*/ 	.word	index@(.nv.constant0._ZN10layer_norm31ln_parallel_residual_fwd_kernelINS_13Kernel_traitsI6__halfffffjLj256ELj1ELj4ELj1ELj16ENS_18Kernel_traits_baseILj256ES2_ffffjLj128EEEEELb1ELb1ELb0EEEvNS_9FwdParamsE)
        /*0100*/ 	.short	0x0380
        /*0102*/ 	.short	0x00e8


	//----- nvinfo : EIATTR_SW_WAR
	.align		4
.L_1764:
        /*0104*/ 	.byte	0x04, 0x36
        /*0106*/ 	.short	(.L_1766 - .L_1765)
.L_1765:
        /*0108*/ 	.word	0x00000008
.L_1766:


//--------------------- .nv.info._ZN10layer_norm31ln_parallel_residual_fwd_kernelINS_13Kernel_traitsI6__halfffffjLj256ELj1ELj4ELj1ELj16ENS_18Kernel_traits_baseILj256ES2_ffffjLj128EEEEELb1ELb1ELb1EEEvNS_9FwdParamsE --------------------------
	.section	.nv.info._ZN10layer_norm31ln_parallel_residual_fwd_kernelINS_13Kernel_traitsI6__halfffffjLj256ELj1ELj4ELj1ELj16ENS_18Kernel_traits_baseILj256ES2_ffffjLj128EEEEELb1ELb1ELb1EEEvNS_9FwdParamsE,"",@"SHT_CUDA_INFO"
	.sectionflags	@""
	.align	4


	//----- nvinfo : EIATTR_CUDA_API_VERSION
	.align		4
        /*0000*/ 	.byte	0x04, 0x37
        /*0002*/ 	.short	(.L_1768 - .L_1767)
.L_1767:
        /*0004*/ 	.word	0x00000082


	//----- nvinfo : EIATTR_KPARAM_INFO
	.align		4
.L_1768:
        /*0008*/ 	.byte	0x04, 0x17
        /*000a*/ 	.short	(.L_1770 - .L_1769)
.L_1769:
        /*000c*/ 	.word	0x00000000
        /*0010*/ 	.short	0x0000
        /*0012*/ 	.short	0x0000
        /*0014*/ 	.byte	0x00, 0xf0, 0xa1, 0x03


	//----- nvinfo : EIATTR_SPARSE_MMA_MASK
	.align		4
.L_1770:
        /*0018*/ 	.byte	0x03, 0x50
        /*001a*/ 	.short	0x0000


	//----- nvinfo : EIATTR_MAXREG_COUNT
	.align		4
        /*001c*/ 	.byte	0x03, 0x1b
        /*001e*/ 	.short	0x00ff


	//----- nvinfo : EIATTR_MERCURY_ISA_VERSION
	.align		4
        /*0020*/ 	.byte	0x03, 0x5f
        /*0022*/ 	.short	0x0101


	//----- nvinfo : EIATTR_COOP_GROUP_MASK_REGIDS
	.align		4
        /*0024*/ 	.byte	0x04, 0x29
        /*0026*/ 	.short	(.L_1772 - .L_1771)


	//   ....[0]....
.L_1771:
        /*0028*/ 	.word	0xffffffff


	//   ....[1]....
        /*002c*/ 	.word	0xffffffff


	//   ....[2]....
        /*0030*/ 	.word	0xffffffff


	//   ....[3]....
        /*0034*/ 	.word	0xffffffff


	//   ....[4]....
        /*0038*/ 	.word	0xffffffff


	//   ....[5]....
        /*003c*/ 	.word	0xffffffff


	//   ....[6]....
        /*0040*/ 	.word	0xffffffff


	//   ....[7]....
        /*0044*/ 	.word	0xffffffff


	//   ....[8]....
        /*0048*/ 	.word	0xffffffff


	//   ....[9]....
        /*004c*/ 	.word	0xffffffff


	//   ....[10]....
        /*0050*/ 	.word	0x05000034


	//   ....[11]....
        /*0054*/ 	.word	0x05000034


	//   ....[12]....
        /*0058*/ 	.word	0x05000034


	//   ....[13]....
        /*005c*/ 	.word	0x05000034


	//   ....[14]....
        /*0060*/ 	.word	0x05000034


	//   ....[15]....
        /*0064*/ 	.word	0x05000034


	//   ....[16]....
        /*0068*/ 	.word	0x05000034


	//   ....[17]....
        /*006c*/ 	.word	0x05000034


	//   ....[18]....
        /*0070*/ 	.word	0x05000034


	//   ....[19]....
        /*0074*/ 	.word	0x05000034


	//----- nvinfo : EIATTR_COOP_GROUP_INSTR_OFFSETS
	.align		4
.L_1772:
        /*0078*/ 	.byte	0x04, 0x28
        /*007a*/ 	.short	(.L_1774 - .L_1773)


	//   ....[0]....
.L_1773:
        /*007c*/ 	.word	0x00008420


	//   ....[1]....
        /*0080*/ 	.word	0x00008450


	//   ....[2]....
        /*0084*/ 	.word	0x00008470


	//   ....[3]....
        /*0088*/ 	.word	0x00008490


	//   ....[4]....
        /*008c*/ 	.word	0x000084b0


	//   ....[5]....
        /*0090*/ 	.word	0x000085e0


	//   ....[6]....
        /*0094*/ 	.word	0x00008600


	//   ....[7]....
        /*0098*/ 	.word	0x00008620


	//   ....[8]....
        /*009c*/ 	.word	0x00008640


	//   ....[9]....
        /*00a0*/ 	.word	0x00008660


	//   ....[10]....
        /*00a4*/ 	.word	0x000089f0


	//   ....[11]....
        /*00a8*/ 	.word	0x00008a80


	//   ....[12]....
        /*00ac*/ 	.word	0x00008ae0


	//   ....[13]....
        /*00b0*/ 	.word	0x00008b40


	//   ....[14]....
        /*00b4*/ 	.word	0x00008ba0


	//   ....[15]....
        /*00b8*/ 	.word	0x00008d10


	//   ....[16]....
        /*00bc*/ 	.word	0x00008d70


	//   ....[17]....
        /*00c0*/ 	.word	0x00008dd0


	//   ....[18]....
        /*00c4*/ 	.word	0x00008e30


	//   ....[19]....
        /*00c8*/ 	.word	0x00008e90


	//----- nvinfo : EIATTR_VRC_CTA_INIT_COUNT
	.align		4
.L_1774:
        /*00cc*/ 	.byte	0x02, 0x4a
	.zero		1
	.zero		1


	//----- nvinfo : EIATTR_EXIT_INSTR_OFFSETS
	.align		4
        /*00d0*/ 	.byte	0x04, 0x1c
        /*00d2*/ 	.short	(.L_1776 - .L_1775)


	//   ....[0]....
.L_1775:
        /*00d4*/ 	.word	0x00000260


	//   ....[1]....
        /*00d8*/ 	.word	0x00008980


	//----- nvinfo : EIATTR_MAX_THREADS
	.align		4
.L_1776:
        /*00dc*/ 	.byte	0x04, 0x05
        /*00de*/ 	.short	(.L_1778 - .L_1777)
.L_1777:
        /*00e0*/ 	.word	0x00000080
        /*00e4*/ 	.word	0x00000001
        /*00e8*/ 	.word	0x00000001


	//----- nvinfo : EIATTR_CRS_STACK_SIZE
	.align		4
.L_1778:
        /*00ec*/ 	.byte	0x04, 0x1e
        /*00ee*/ 	.short	(.L_1780 - .L_1779)
.L_1779:
        /*00f0*/ 	.word	0x00000000


	//----- nvinfo : EIATTR_CBANK_PARAM_SIZE
	.align		4
.L_1780:
        /*00f4*/ 	.byte	0x03, 0x19
        /*00f6*/ 	.short	0x00e8


	//----- nvinfo : EIATTR_PARAM_CBANK
	.align		4
        /*00f8*/ 	.byte	0x04, 0x0a
        /*00fa*/ 	.short	(.L_1782 - .L_1781)
	.align		4
.L_1781:
        /*00fc*/ 	.word	index@(.nv.constant0._ZN10layer_norm31ln_parallel_residual_fwd_kernelINS_13Kernel_traitsI6__halfffffjLj256ELj1ELj4ELj1ELj16ENS_18Kernel_traits_baseILj256ES2_ffffjLj128EEEEELb1ELb1ELb1EEEvNS_9FwdParamsE)
        /*0100*/ 	.short	0x0380
        /*0102*/ 	.short	0x00e8


	//----- nvinfo : EIATTR_SW_WAR
	.align		4
.L_1782:
        /*0104*/ 	.byte	0x04, 0x36
        /*0106*/ 	.short	(.L_1784 - .L_1783)
.L_1783:
        /*0108*/ 	.word	0x00000008
.L_1784:


//--------------------- .nv.info._ZN10layer_norm31ln_parallel_residual_fwd_kernelINS_13Kernel_traitsIfffffjLj256ELj1ELj4ELj1ELj16ENS_18Kernel_traits_baseILj256EfffffjLj128EEEEELb0ELb0ELb0EEEvNS_9FwdParamsE --------------------------
	.section	.nv.info._ZN10layer_norm31ln_parallel_residual_fwd_kernelINS_13Kernel_traitsIfffffjLj256ELj1ELj4ELj1ELj16ENS_18Kernel_traits_baseILj256EfffffjLj128EEEEELb0ELb0ELb0EEEvNS_9FwdParamsE,"",@"SHT_CUDA_INFO"
	.sectionflags	@""
	.align	4


	//----- nvinfo : EIATTR_CUDA_API_VERSION
	.align		4
        /*0000*/ 	.byte	0x04, 0x37
        /*0002*/ 	.short	(.L_1786 - .L_1785)
.L_1785:
        /*0004*/ 	.word	0x00000082


	//----- nvinfo : EIATTR_KPARAM_INFO
	.align		4
.L_1786:
        /*0008*/ 	.byte	0x04, 0x17
        /*000a*/ 	.short	(.L_1788 - .L_1787)
.L_1787:
        /*000c*/ 	.word	0x00000000
        /*0010*/ 	.short	0x0000
        /*0012*/ 	.short	0x0000
        /*0014*/ 	.byte	0x00, 0xf0, 0xa1, 0x03


	//----- nvinfo : EIATTR_SPARSE_MMA_MASK
	.align		4
.L_1788:
        /*0018*/ 	.byte	0x03, 0x50
        /*001a*/ 	.short	0x0000


	//----- nvinfo : EIATTR_MAXREG_COUNT
	.align		4
        /*001c*/ 	.byte	0x03, 0x1b
        /*001e*/ 	.short	0x00ff


	//----- nvinfo : EIATTR_MERCURY_ISA_VERSION
	.align		4
        /*0020*/ 	.byte	0x03, 0x5f
        /*0022*/ 	.short	0x0101


	//----- nvinfo : EIATTR_COOP_GROUP_MASK_REGIDS
	.align		4
        /*0024*/ 	.byte	0x04, 0x29
        /*0026*/ 	.short	(.L_1790 - .L_1789)


	//   ....[0]....
.L_1789:
        /*0028*/ 	.word	0xffffffff


	//   ....[1]....
        /*002c*/ 	.word	0xffffffff


	//   ....[2]....
        /*0030*/ 	.word	0xffffffff


	//   ....[3]....
        /*0034*/ 	.word	0xffffffff


	//   ....[4]....
        /*0038*/ 	.word	0xffffffff


	//   ....[5]....
        /*003c*/ 	.word	0xffffffff


	//   ....[6]....
        /*0040*/ 	.word	0xffffffff


	//   ....[7]....
        /*0044*/ 	.word	0xffffffff


	//   ....[8]....
        /*0048*/ 	.word	0xffffffff


	//   ....[9]....
        /*004c*/ 	.word	0xffffffff


	//   ....[10]....
        /*0050*/ 	.word	0x0500002d


	//   ....[11]....
        /*0054*/ 	.word	0x0500002d


	//   ....[12]....
        /*0058*/ 	.word	0x0500002d


	//   ....[13]....
        /*005c*/ 	.word	0x0500002d


	//   ....[14]....
        /*0060*/ 	.word	0x0500002d


	//   ....[15]....
        /*0064*/ 	.word	0x0500002d


	//   ....[16]....
        /*0068*/ 	.word	0x0500002d


	//   ....[17]....
        /*006c*/ 	.word	0x0500002d


	//   ....[18]....
        /*0070*/ 	.word	0x0500002d


	//   ....[19]....
        /*0074*/ 	.word	0x0500002d


	//----- nvinfo : EIATTR_COOP_GROUP_INSTR_OFFSETS
	.align		4
.L_1790:
        /*0078*/ 	.byte	0x04, 0x28
        /*007a*/ 	.short	(.L_1792 - .L_1791)


	//   ....[0]....
.L_1791:
        /*007c*/ 	.word	0x00001280


	//   ....[1]....
        /*0080*/ 	.word	0x000012a0


	//   ....[2]....
        /*0084*/ 	.word	0x000012c0


	//   ....[3]....
        /*0088*/ 	.word	0x000012f0


	//   ....[4]....
        /*008c*/ 	.word	0x00001310


	//   ....[5]....
        /*0090*/ 	.word	0x00001450


	//   ....[6]....
        /*0094*/ 	.word	0x00001470


	//   ....[7]....
        /*0098*/ 	.word	0x00001490


	//   ....[8]....
        /*009c*/ 	.word	0x000014b0


	//   ....[9]....
        /*00a0*/ 	.word	0x000014d0


	//   ....[10]....
        /*00a4*/ 	.word	0x000019a0


	//   ....[11]....
        /*00a8*/ 	.word	0x00001a40


	//   ....[12]....
        /*00ac*/ 	.word	0x00001ab0


	//   ....[13]....
        /*00b0*/ 	.word	0x00001b30


	//   ....[14]....
        /*00b4*/ 	.word	0x00001ba0


	//   ....[15]....
        /*00b8*/ 	.word	0x00001d40


	//   ....[16]....
        /*00bc*/ 	.word	0x00001db0


	//   ....[17]....
        /*00c0*/ 	.word	0x00001e20


	//   ....[18]....
        /*00c4*/ 	.word	0x00001e90


	//   ....[19]....
        /*00c8*/ 	.word	0x00001f00


	//----- nvinfo : EIATTR_VRC_CTA_INIT_COUNT
	.align		4
.L_1792:
        /*00cc*/ 	.byte	0x02, 0x4a
	.zero		1
	.zero		1


	//----- nvinfo : EIATTR_EXIT_INSTR_OFFSETS
	.align		4
        /*00d0*/ 	.byte	0x04, 0x1c
        /*00d2*/ 	.short	(.L_1794 - .L_1793)


	//   ....[0]....
.L_1793:
        /*00d4*/ 	.word	0x000009d0


	//   ....[1]....
        /*00d8*/ 	.word	0x00001930


	//----- nvinfo : EIATTR_MAX_THREADS
	.align		4
.L_1794:
        /*00dc*/ 	.byte	0x04, 0x05
        /*00de*/ 	.short	(.L_1796 - .L_1795)
.L_1795:
        /*00e0*/ 	.word	0x00000080
        /*00e4*/ 	.word	0x00000001
        /*00e8*/ 	.word	0x00000001


	//----- nvinfo : EIATTR_CRS_STACK_SIZE
	.align		4
.L_1796:
        /*00ec*/ 	.byte	0x04, 0x1e
        /*00ee*/ 	.short	(.L_1798 - .L_1797)
.L_1797:
        /*00f0*/ 	.word	0x00000000


	//----- nvinfo : EIATTR_CBANK_PARAM_SIZE
	.align		4
.L_1798:
        /*00f4*/ 	.byte	0x03, 0x19
        /*00f6*/ 	.short	0x00e8


	//----- nvinfo : EIATTR_PARAM_CBANK
	.align		4
        /*00f8*/ 	.byte	0x04, 0x0a
        /*00fa*/ 	.short	(.L_1800 - .L_1799)
	.align		4
.L_1799:
        /*00fc*/ 	.word	index@(.nv.constant0._ZN10layer_norm31ln_parallel_residual_fwd_kernelINS_13Kernel_traitsIfffffjLj256ELj1ELj4ELj1ELj16ENS_18Kernel_traits_baseILj256EfffffjLj128EEEEELb0ELb0ELb0EEEvNS_9FwdParamsE)
        /*0100*/ 	.short	0x0380
        /*0102*/ 	.short	0x00e8


	//----- nvinfo : EIATTR_SW_WAR
	.align		4
.L_1800:
        /*0104*/ 	.byte	0x04, 0x36
        /*0106*/ 	.short	(.L_1802 - .L_1801)
.L_1801:
        /*0108*/ 	.word	0x00000008
.L_1802:


//--------------------- .nv.info._ZN10layer_norm31ln_parallel_residual_fwd_kernelINS_13Kernel_traitsIfffffjLj256ELj1ELj4ELj1ELj16ENS_18Kernel_traits_baseILj256EfffffjLj128EEEEELb0ELb0ELb1EEEvNS_9FwdParamsE --------------------------
	.section	.nv.info._ZN10layer_norm31ln_parallel_residual_fwd_kernelINS_13Kernel_traitsIfffffjLj256ELj1ELj4ELj1ELj16ENS_18Kernel_traits_baseILj256EfffffjLj128EEEEELb0ELb0ELb1EEEvNS_9FwdParamsE,"",@"SHT_CUDA_INFO"
	.sectionflags	@""
	.align	4


	//----- nvinfo : EIATTR_CUDA_API_VERSION
	.align		4
        /*0000*/ 	.byte	0x04, 0x37
        /*0002*/ 	.short	(.L_1804 - .L_1803)
.L_1803:
        /*0004*/ 	.word	0x00000082


	//----- nvinfo : EIATTR_KPARAM_INFO
	.align		4
.L_1804:
        /*0008*/ 	.byte	0x04, 0x17
        /*000a*/ 	.short	(.L_1806 - .L_1805)
.L_1805:
        /*000c*/ 	.word	0x00000000
        /*0010*/ 	.short	0x0000
        /*0012*/ 	.short	0x0000
        /*0014*/ 	.byte	0x00, 0xf0, 0xa1, 0x03


	//----- nvinfo : EIATTR_SPARSE_MMA_MASK
	.align		4
.L_1806:
        /*0018*/ 	.byte	0x03, 0x50
        /*001a*/ 	.short	0x0000


	//----- nvinfo : EIATTR_MAXREG_COUNT
	.align		4
        /*001c*/ 	.byte	0x03, 0x1b
        /*001e*/ 	.short	0x00ff


	//----- nvinfo : EIATTR_MERCURY_ISA_VERSION
	.align		4
        /*0020*/ 	.byte	0x03, 0x5f
        /*0022*/ 	.short	0x0101


	//----- nvinfo : EIATTR_COOP_GROUP_MASK_REGIDS
	.align		4
        /*0024*/ 	.byte	0x04, 0x29
        /*0026*/ 	.short	(.L_1808 - .L_1807)


	//   ....[0]....
.L_1807:
        /*0028*/ 	.word	0xffffffff


	//   ....[1]....
        /*002c*/ 	.word	0xffffffff


	//   ....[2]....
        /*0030*/ 	.word	0xffffffff


	//   ....[3]....
        /*0034*/ 	.word	0xffffffff


	//   ....[4]....
        /*0038*/ 	.word	0xffffffff


	//   ....[5]....
        /*003c*/ 	.word	0xffffffff


	//   ....[6]....
        /*0040*/ 	.word	0xffffffff


	//   ....[7]....
        /*0044*/ 	.word	0xffffffff


	//   ....[8]....
        /*0048*/ 	.word	0xffffffff


	//   ....[9]....
        /*004c*/ 	.word	0xffffffff


	//   ....[10]....
        /*0050*/ 	.word	0x05000021


	//   ....[11]....
        /*0054*/ 	.word	0x05000021


	//   ....[12]....
        /*0058*/ 	.word	0x05000021


	//   ....[13]....
        /*005c*/ 	.word	0x05000021


	//   ....[14]....
        /*0060*/ 	.word	0x05000021


	//   ....[15]....
        /*0064*/ 	.word	0x05000021


	//   ....[16]....
        /*0068*/ 	.word	0x05000021


	//   ....[17]....
        /*006c*/ 	.word	0x05000021


	//   ....[18]....
        /*0070*/ 	.word	0x05000021


	//   ....[19]....
        /*0074*/ 	.word	0x05000021


	//----- nvinfo : EIATTR_COOP_GROUP_INSTR_OFFSETS
	.align		4
.L_1808:
        /*0078*/ 	.byte	0x04, 0x28
        /*007a*/ 	.short	(.L_1810 - .L_1809)


	//   ....[0]....
.L_1809:
        /*007c*/ 	.word	0x00001170


	//   ....[1]....
        /*0080*/ 	.word	0x000011a0


	//   ....[2]....
        /*0084*/ 	.word	0x000011c0


	//   ....[3]....
        /*0088*/ 	.word	0x000011e0


	//   ....[4]....
        /*008c*/ 	.word	0x00001200


	//   ....[5]....
        /*0090*/ 	.word	0x00001330


	//   ....[6]....
        /*0094*/ 	.word	0x00001350


	//   ....[7]....
        /*0098*/ 	.word	0x00001370


	//   ....[8]....
        /*009c*/ 	.word	0x00001390


	//   ....[9]....
        /*00a0*/ 	.word	0x000013b0


	//   ....[10]....
        /*00a4*/ 	.word	0x000017e0


	//   ....[11]....
        /*00a8*/ 	.word	0x00001890


	//   ....[12]....
        /*00ac*/ 	.word	0x00001900


	//   ....[13]....
        /*00b0*/ 	.word	0x00001970


	//   ....[14]....
        /*00b4*/ 	.word	0x000019e0


	//   ....[15]....
        /*00b8*/ 	.word	0x00001b60


	//   ....[16]....
        /*00bc*/ 	.word	0x00001bd0


	//   ....[17]....
        /*00c0*/ 	.word	0x00001c40


	//   ....[18]....
        /*00c4*/ 	.word	0x00001cb0


	//   ....[19]....
        /*00c8*/ 	.word	0x00001d20


	//----- nvinfo : EIATTR_VRC_CTA_INIT_COUNT
	.align		4
.L_1810:
        /*00cc*/ 	.byte	0x02, 0x4a
	.zero		1
	.zero		1


	//----- nvinfo : EIATTR_EXIT_INSTR_OFFSETS
	.align		4
        /*00d0*/ 	.byte	0x04, 0x1c
        /*00d2*/ 	.short	(.L_1812 - .L_1811)


	//   ....[0]....
.L_1811:
        /*00d4*/ 	.word	0x00000930


	//   ....[1]....
        /*00d8*/ 	.word	0x00001770


	//----- nvinfo : EIATTR_MAX_THREADS
	.align		4
.L_1812:
        /*00dc*/ 	.byte	0x04, 0x05
        /*00de*/ 	.short	(.L_1814 - .L_1813)
.L_1813:
        /*00e0*/ 	.word	0x00000080
        /*00e4*/ 	.word	0x00000001
        /*00e8*/ 	.word	0x00000001


	//----- nvinfo : EIATTR_CRS_STACK_SIZE
	.align		4
.L_1814:
        /*00ec*/ 	.byte	0x04, 0x1e
        /*00ee*/ 	.short	(.L_1816 - .L_1815)
.L_1815:
        /*00f0*/ 	.word	0x00000000


	//----- nvinfo : EIATTR_CBANK_PARAM_SIZE
	.align		4
.L_1816:
        /*00f4*/ 	.byte	0x03, 0x19
        /*00f6*/ 	.short	0x00e8


	//----- nvinfo : EIATTR_PARAM_CBANK
	.align		4
        /*00f8*/ 	.byte	0x04, 0x0a
        /*00fa*/ 	.short	(.L_1818 - .L_1817)
	.align		4
.L_1817:
        /*00fc*/ 	.word	index@(.nv.constant0._ZN10layer_norm31ln_parallel_residual_fwd_kernelINS_13Kernel_traitsIfffffjLj256ELj1ELj4ELj1ELj16ENS_18Kernel_traits_baseILj256EfffffjLj128EEEEELb0ELb0ELb1EEEvNS_9FwdParamsE)
        /*0100*/ 	.short	0x0380
        /*0102*/ 	.short	0x00e8


	//----- nvinfo : EIATTR_SW_WAR
	.align		4
.L_1818:
        /*0104*/ 	.byte	0x04, 0x36
        /*0106*/ 	.short	(.L_1820 - .L_1819)
.L_1819:
        /*0108*/ 	.word	0x00000008
.L_1820:


//--------------------- .nv.info._ZN10layer_norm31ln_parallel_residual_fwd_kernelINS_13Kernel_traitsIfffffjLj256ELj1ELj4ELj1ELj16ENS_18Kernel_traits_baseILj256EfffffjLj128EEEEELb0ELb1ELb0EEEvNS_9FwdParamsE --------------------------
	.section	.nv.info._ZN10layer_norm31ln_parallel_residual_fwd_kernelINS_13Kernel_traitsIfffffjLj256ELj1ELj4ELj1ELj16ENS_18Kernel_traits_baseILj256EfffffjLj128EEEEELb0ELb1ELb0EEEvNS_9FwdParamsE,"",@"SHT_CUDA_INFO"
	.sectionflags	@""
	.align	4


	//----- nvinfo : EIATTR_CUDA_API_VERSION
	.align		4
        /*0000*/ 	.byte	0x04, 0x37
        /*0002*/ 	.short	(.L_1822 - .L_1821)
.L_1821:
        /*0004*/ 	.word	0x00000082


	//----- nvinfo : EIATTR_KPARAM_INFO
	.align		4
.L_1822:
        /*0008*/ 	.byte	0x04, 0x17
        /*000a*/ 	.short	(.L_1824 - .L_1823)
.L_1823:
        /*000c*/ 	.word	0x00000000
        /*0010*/ 	.short	0x0000
        /*0012*/ 	.short	0x0000
        /*0014*/ 	.byte	0x00, 0xf0, 0xa1, 0x03


	//----- nvinfo : EIATTR_SPARSE_MMA_MASK
	.align		4
.L_1824:
        /*0018*/ 	.byte	0x03, 0x50
        /*001a*/ 	.short	0x0000


	//----- nvinfo : EIATTR_MAXREG_COUNT
	.align		4
        /*001c*/ 	.byte	0x03, 0x1b
        /*001e*/ 	.short	0x00ff


	//----- nvinfo : EIATTR_MERCURY_ISA_VERSION
	.align		4
        /*0020*/ 	.byte	0x03, 0x5f
        /*0022*/ 	.short	0x0101


	//----- nvinfo : EIATTR_COOP_GROUP_MASK_REGIDS
	.align		4
        /*0024*/ 	.byte	0x04, 0x29
        /*0026*/ 	.short	(.L_1826 - .L_1825)


	//   ....[0]....
.L_1825:
        /*0028*/ 	.word	0xffffffff


	//   ....[1]....
        /*002c*/ 	.word	0xffffffff


	//   ....[2]....
        /*0030*/ 	.word	0xffffffff


	//   ....[3]....
        /*0034*/ 	.word	0xffffffff


	//   ....[4]....
        /*0038*/ 	.word	0xffffffff


	//   ....[5]....
        /*003c*/ 	.word	0xffffffff


	//   ....[6]....
        /*0040*/ 	.word	0xffffffff


	//   ....[7]....
        /*0044*/ 	.word	0xffffffff


	//   ....[8]....
        /*0048*/ 	.word	0xffffffff


	//   ....[9]....
        /*004c*/ 	.word	0xffffffff


	//   ....[10]....
        /*0050*/ 	.word	0x05000026


	//   ....[11]....
        /*0054*/ 	.word	0x05000026


	//   ....[12]....
        /*0058*/ 	.word	0x05000026


	//   ....[13]....
        /*005c*/ 	.word	0x05000026


	//   ....[14]....
        /*0060*/ 	.word	0x05000026


	//   ....[15]....
        /*0064*/ 	.word	0x05000026


	//   ....[16]....
        /*0068*/ 	.word	0x05000026


	//   ....[17]....
        /*006c*/ 	.word	0x05000026


	//   ....[18]....
        /*0070*/ 	.word	0x05000026


	//   ....[19]....
        /*0074*/ 	.word	0x05000026


	//----- nvinfo : EIATTR_COOP_GROUP_INSTR_OFFSETS
	.align		4
.L_1826:
        /*0078*/ 	.byte	0x04, 0x28
        /*007a*/ 	.short	(.L_1828 - .L_1827)


	//   ....[0]....
.L_1827:
        /*007c*/ 	.word	0x00000cb0


	//   ....[1]....
        /*0080*/ 	.word	0x00000cd0


	//   ....[2]....
        /*0084*/ 	.word	0x00000cf0


	//   ....[3]....
        /*0088*/ 	.word	0x00000d20


	//   ....[4]....
        /*008c*/ 	.word	0x00000d40


	//   ....[5]....
        /*0090*/ 	.word	0x00000e80


	//   ....[6]....
        /*0094*/ 	.word	0x00000ea0


	//   ....[7]....
        /*0098*/ 	.word	0x00000ec0


	//   ....[8]....
        /*009c*/ 	.word	0x00000ee0


	//   ....[9]....
        /*00a0*/ 	.word	0x00000f00


	//   ....[10]....
        /*00a4*/ 	.word	0x000012e0


	//   ....[11]....
        /*00a8*/ 	.word	0x00001380


	//   ....[12]....
        /*00ac*/ 	.word	0x000013f0


	//   ....[13]....
        /*00b0*/ 	.word	0x00001470


	//   ....[14]....
        /*00b4*/ 	.word	0x000014e0


	//   ....[15]....
        /*00b8*/ 	.word	0x00001690


	//   ....[16]....
        /*00bc*/ 	.word	0x00001700


	//   ....[17]....
        /*00c0*/ 	.word	0x00001770


	//   ....[18]....
        /*00c4*/ 	.word	0x000017e0


	//   ....[19]....
        /*00c8*/ 	.word	0x00001850


	//----- nvinfo : EIATTR_VRC_CTA_INIT_COUNT
	.align		4
.L_1828:
        /*00cc*/ 	.byte	0x02, 0x4a
	.zero		1
	.zero		1


	//----- nvinfo : EIATTR_EXIT_INSTR_OFFSETS
	.align		4
        /*00d0*/ 	.byte	0x04, 0x1c
        /*00d2*/ 	.short	(.L_1830 - .L_1829)


	//   ....[0]....
.L_1829:
        /*00d4*/ 	.word	0x000003c0


	//   ....[1]....
        /*00d8*/ 	.word	0x00001270


	//----- nvinfo : EIATTR_MAX_THREADS
	.align		4
.L_1830:
        /*00dc*/ 	.byte	0x04, 0x05
        /*00de*/ 	.short	(.L_1832 - .L_1831)
.L_1831:
        /*00e0*/ 	.word	0x00000080
        /*00e4*/ 	.word	0x00000001
        /*00e8*/ 	.word	0x00000001


	//----- nvinfo : EIATTR_CRS_STACK_SIZE
	.align		4
.L_1832:
        /*00ec*/ 	.byte	0x04, 0x1e
        /*00ee*/ 	.short	(.L_1834 - .L_1833)
.L_1833:
        /*00f0*/ 	.word	0x00000000


	//----- nvinfo : EIATTR_CBANK_PARAM_SIZE
	.align		4
.L_1834:
        /*00f4*/ 	.byte	0x03, 0x19
        /*00f6*/ 	.short	0x00e8


	//----- nvinfo : EIATTR_PARAM_CBANK
	.align		4
        /*00f8*/ 	.byte	0x04, 0x0a
        /*00fa*/ 	.short	(.L_1836 - .L_1835)
	.align		4
.L_1835:
        /*00fc*/ 	.word	index@(.nv.constant0._ZN10layer_norm31ln_parallel_residual_fwd_kernelINS_13Kernel_traitsIfffffjLj256ELj1ELj4ELj1ELj16ENS_18Kernel_traits_baseILj256EfffffjLj128EEEEELb0ELb1ELb0EEEvNS_9FwdParamsE)
        /*0100*/ 	.short	0x0380
        /*0102*/ 	.short	0x00e8


	//----- nvinfo : EIATTR_SW_WAR
	.align		4
.L_1836:
        /*0104*/ 	.byte	0x04, 0x36
        /*0106*/ 	.short	(.L_1838 - .L_1837)
.L_1837:
        /*0108*/ 	.word	0x00000008
.L_1838:


//--------------------- .nv.info._ZN10layer_norm31ln_parallel_residual_fwd_kernelINS_13Kernel_traitsIfffffjLj256ELj1ELj4ELj1ELj16ENS_18Kernel_traits_baseILj256EfffffjLj128EEEEELb0ELb1ELb1EEEvNS_9FwdParamsE --------------------------
	.section	.nv.info._ZN10layer_norm31ln_parallel_residual_fwd_kernelINS_13Kernel_traitsIfffffjLj256ELj1ELj4ELj1ELj16ENS_18Kernel_traits_baseILj256EfffffjLj128EEEEELb0ELb1ELb1EEEvNS_9FwdParamsE,"",@"SHT_CUDA_INFO"
	.sectionflags	@""
	.align	4


	//----- nvinfo : EIATTR_CUDA_API_VERSION
	.align		4
        /*0000*/ 	.byte	0x04, 0x37
        /*0002*/ 	.short	(.L_1840 - .L_1839)
.L_1839:
        /*0004*/ 	.word	0x00000082


	//----- nvinfo : EIATTR_KPARAM_INFO
	.align		4
.L_1840:
        /*0008*/ 	.byte	0x04, 0x17
        /*000a*/ 	.short	(.L_1842 - .L_1841)
.L_1841:
        /*000c*/ 	.word	0x00000000
        /*0010*/ 	.short	0x0000
        /*0012*/ 	.short	0x0000
        /*0014*/ 	.byte	0x00, 0xf0, 0xa1, 0x03


	//----- nvinfo : EIATTR_SPARSE_MMA_MASK
	.align		4
.L_1842:
        /*0018*/ 	.byte	0x03, 0x50
        /*001a*/ 	.short	0x0000


	//----- nvinfo : EIATTR_MAXREG_COUNT
	.align		4
        /*001c*/ 	.byte	0x03, 0x1b
        /*001e*/ 	.short	0x00ff


	//----- nvinfo : EIATTR_MERCURY_ISA_VERSION
	.align		4
        /*0020*/ 	.byte	0x03, 0x5f
        /*0022*/ 	.short	0x0101


	//----- nvinfo : EIATTR_COOP_GROUP_MASK_REGIDS
	.align		4
        /*0024*/ 	.byte	0x04, 0x29
        /*0026*/ 	.short	(.L_1844 - .L_1843)


	//   ....[0]....
.L_1843:
        /*0028*/ 	.word	0xffffffff


	//   ....[1]....
        /*002c*/ 	.word	0xffffffff


	//   ....[2]....
        /*0030*/ 	.word	0xffffffff


	//   ....[3]....
        /*0034*/ 	.word	0xffffffff


	//   ....[4]....
        /*0038*/ 	.word	0xffffffff


	//   ....[5]....
        /*003c*/ 	.word	0xffffffff


	//   ....[6]....
        /*0040*/ 	.word	0xffffffff


	//   ....[7]....
        /*0044*/ 	.word	0xffffffff


	//   ....[8]....
        /*0048*/ 	.word	0xffffffff


	//   ....[9]....
        /*004c*/ 	.word	0xffffffff


	//   ....[10]....
        /*0050*/ 	.word	0x0500001d


	//   ....[11]....
        /*0054*/ 	.word	0x0500001d


	//   ....[12]....
        /*0058*/ 	.word	0x0500001d


	//   ....[13]....
        /*005c*/ 	.word	0x0500001d


	//   ....[14]....
        /*0060*/ 	.word	0x0500001d


	//   ....[15]....
        /*0064*/ 	.word	0x0500001d


	//   ....[16]....
        /*0068*/ 	.word	0x0500001d


	//   ....[17]....
        /*006c*/ 	.word	0x0500001d


	//   ....[18]....
        /*0070*/ 	.word	0x0500001d


	//   ....[19]....
        /*0074*/ 	.word	0x0500001d


	//----- nvinfo : EIATTR_COOP_GROUP_INSTR_OFFSETS
	.align		4
.L_1844:
        /*0078*/ 	.byte	0x04, 0x28
        /*007a*/ 	.short	(.L_1846 - .L_1845)


	//   ....[0]....
.L_1845:
        /*007c*/ 	.word	0x00000b10


	//   ....[1]....
        /*0080*/ 	.word	0x00000b40


	//   ....[2]....
        /*0084*/ 	.word	0x00000b60


	//   ....[3]....
        /*0088*/ 	.word	0x00000b80


	//   ....[4]....
        /*008c*/ 	.word	0x00000ba0


	//   ....[5]....
        /*0090*/ 	.word	0x00000cd0


	//   ....[6]....
        /*0094*/ 	.word	0x00000cf0


	//   ....[7]....
        /*0098*/ 	.word	0x00000d10


	//   ....[8]....
        /*009c*/ 	.word	0x00000d30


	//   ....[9]....
        /*00a0*/ 	.word	0x00000d50


	//   ....[10]....
        /*00a4*/ 	.word	0x000010b0


	//   ....[11]....
        /*00a8*/ 	.word	0x00001160


	//   ....[12]....
        /*00ac*/ 	.word	0x000011d0


	//   ....[13]....
        /*00b0*/ 	.word	0x00001240


	//   ....[14]....
        /*00b4*/ 	.word	0x000012b0


	//   ....[15]....
        /*00b8*/ 	.word	0x00001440


	//   ....[16]....
        /*00bc*/ 	.word	0x000014b0


	//   ....[17]....
        /*00c0*/ 	.word	0x00001520


	//   ....[18]....
        /*00c4*/ 	.word	0x00001590


	//   ....[19]....
        /*00c8*/ 	.word	0x00001600


	//----- nvinfo : EIATTR_VRC_CTA_INIT_COUNT
	.align		4
.L_1846:
        /*00cc*/ 	.byte	0x02, 0x4a
	.zero		1
	.zero		1


	//----- nvinfo : EIATTR_EXIT_INSTR_OFFSETS
	.align		4
        /*00d0*/ 	.byte	0x04, 0x1c
        /*00d2*/ 	.short	(.L_1848 - .L_1847)


	//   ....[0]....
.L_1847:
        /*00d4*/ 	.word	0x000001f0


	//   ....[1]....
        /*00d8*/ 	.word	0x00001040


	//----- nvinfo : EIATTR_MAX_THREADS
	.align		4
.L_1848:
        /*00dc*/ 	.byte	0x04, 0x05
        /*00de*/ 	.short	(.L_1850 - .L_1849)
.L_1849:
        /*00e0*/ 	.word	0x00000080
        /*00e4*/ 	.word	0x00000001
        /*00e8*/ 	.word	0x00000001


	//----- nvinfo : EIATTR_CRS_STACK_SIZE
	.align		4
.L_1850:
        /*00ec*/ 	.byte	0x04, 0x1e
        /*00ee*/ 	.short	(.L_1852 - .L_1851)
.L_1851:
        /*00f0*/ 	.word	0x00000000


	//----- nvinfo : EIATTR_CBANK_PARAM_SIZE
	.align		4
.L_1852:
        /*00f4*/ 	.byte	0x03, 0x19
        /*00f6*/ 	.short	0x00e8


	//----- nvinfo : EIATTR_PARAM_CBANK
	.align		4
        /*00f8*/ 	.byte	0x04, 0x0a
        /*00fa*/ 	.short	(.L_1854 - .L_1853)
	.align		4
.L_1853:
        /*00fc*/ 	.word	index@(.nv.constant0._ZN10layer_norm31ln_parallel_residual_fwd_kernelINS_13Kernel_traitsIfffffjLj256ELj1ELj4ELj1ELj16ENS_18Kernel_traits_baseILj256EfffffjLj128EEEEELb0ELb1ELb1EEEvNS_9FwdParamsE)
        /*0100*/ 	.short	0x0380
        /*0102*/ 	.short	0x00e8


	//----- nvinfo : EIATTR_SW_WAR
	.align		4
.L_1854:
        /*0104*/ 	.byte	0x04, 0x36
        /*0106*/ 	.short	(.L_1856 - .L_1855)
.L_1855:
        /*0108*/ 	.word	0x00000008
.L_1856:


//--------------------- .nv.info._ZN10layer_norm31ln_parallel_residual_fwd_kernelINS_13Kernel_traitsIfffffjLj256ELj1ELj4ELj1ELj16ENS_18Kernel_traits_baseILj256EfffffjLj128EEEEELb1ELb0ELb0EEEvNS_9FwdParamsE --------------------------
	.section	.nv.info._ZN10layer_norm31ln_parallel_residual_fwd_kernelINS_13Kernel_traitsIfffffjLj256ELj1ELj4ELj1ELj16ENS_18Kernel_traits_baseILj256EfffffjLj128EEEEELb1ELb0ELb0EEEvNS_9FwdParamsE,"",@"SHT_CUDA_INFO"
	.sectionflags	@""
	.align	4


	//----- nvinfo : EIATTR_CUDA_API_VERSION
	.align		4
        /*0000*/ 	.byte	0x04, 0x37
        /*0002*/ 	.short	(.L_1858 - .L_1857)
.L_1857:
        /*0004*/ 	.word	0x00000082


	//----- nvinfo : EIATTR_KPARAM_INFO
	.align		4
.L_1858:
        /*0008*/ 	.byte	0x04, 0x17
        /*000a*/ 	.short	(.L_1860 - .L_1859)
.L_1859:
        /*000c*/ 	.word	0x00000000
        /*0010*/ 	.short	0x0000
        /*0012*/ 	.short	0x0000
        /*0014*/ 	.byte	0x00, 0xf0, 0xa1, 0x03


	//----- nvinfo : EIATTR_SPARSE_MMA_MASK
	.align		4
.L_1860:
        /*0018*/ 	.byte	0x03, 0x50
        /*001a*/ 	.short	0x0000


	//----- nvinfo : EIATTR_MAXREG_COUNT
	.align		4
        /*001c*/ 	.byte	0x03, 0x1b
        /*001e*/ 	.short	0x00ff


	//----- nvinfo : EIATTR_MERCURY_ISA_VERSION
	.align		4
        /*0020*/ 	.byte	0x03, 0x5f
        /*0022*/ 	.short	0x0101


	//----- nvinfo : EIATTR_COOP_GROUP_MASK_REGIDS
	.align		4
        /*0024*/ 	.byte	0x04, 0x29
        /*0026*/ 	.short	(.L_1862 - .L_1861)


	//   ....[0]....
.L_1861:
        /*0028*/ 	.word	0xffffffff


	//   ....[1]....
        /*002c*/ 	.word	0xffffffff


	//   ....[2]....
        /*0030*/ 	.word	0xffffffff


	//   ....[3]....
        /*0034*/ 	.word	0xffffffff


	//   ....[4]....
        /*0038*/ 	.word	0xffffffff


	//   ....[5]....
        /*003c*/ 	.word	0xffffffff


	//   ....[6]....
        /*0040*/ 	.word	0xffffffff


	//   ....[7]....
        /*0044*/ 	.word	0xffffffff


	//   ....[8]....
        /*0048*/ 	.word	0xffffffff


	//   ....[9]....
        /*004c*/ 	.word	0xffffffff


	//   ....[10]....
        /*0050*/ 	.word	0x0500003a


	//   ....[11]....
        /*0054*/ 	.word	0x0500003a


	//   ....[12]....
        /*0058*/ 	.word	0x0500003a


	//   ....[13]....
        /*005c*/ 	.word	0x0500003a


	//   ....[14]....
        /*0060*/ 	.word	0x0500003a


	//   ....[15]....
        /*0064*/ 	.word	0x0500003a


	//   ....[16]....
        /*0068*/ 	.word	0x0500003a


	//   ....[17]....
        /*006c*/ 	.word	0x0500003a


	//   ....[18]....
        /*0070*/ 	.word	0x0500003a


	//   ....[19]....
        /*0074*/ 	.word	0x0500003a


	//----- nvinfo : EIATTR_COOP_GROUP_INSTR_OFFSETS
	.align		4
.L_1862:
        /*0078*/ 	.byte	0x04, 0x28
        /*007a*/ 	.short	(.L_1864 - .L_1863)


	//   ....[0]....
.L_1863:
        /*007c*/ 	.word	0x00008b30


	//   ....[1]....
        /*0080*/ 	.word	0x00008b60


	//   ....[2]....
        /*0084*/ 	.word	0x00008b80


	//   ....[3]....
        /*0088*/ 	.word	0x00008ba0


	//   ....[4]....
        /*008c*/ 	.word	0x00008bc0


	//   ....[5]....
        /*0090*/ 	.word	0x00008d00


	//   ....[6]....
        /*0094*/ 	.word	0x00008d20


	//   ....[7]....
        /*0098*/ 	.word	0x00008d40


	//   ....[8]....
        /*009c*/ 	.word	0x00008d60


	//   ....[9]....
        /*00a0*/ 	.word	0x00008d80


	//   ....[10]....
        /*00a4*/ 	.word	0x00009280


	//   ....[11]....
        /*00a8*/ 	.word	0x00009320


	//   ....[12]....
        /*00ac*/ 	.word	0x00009380


	//   ....[13]....
        /*00b0*/ 	.word	0x000093e0


	//   ....[14]....
        /*00b4*/ 	.word	0x00009440


	//   ....[15]....
        /*00b8*/ 	.word	0x000095e0


	//   ....[16]....
        /*00bc*/ 	.word	0x00009640


	//   ....[17]....
        /*00c0*/ 	.word	0x000096a0


	//   ....[18]....
        /*00c4*/ 	.word	0x00009700


	//   ....[19]....
        /*00c8*/ 	.word	0x00009760


	//----- nvinfo : EIATTR_VRC_CTA_INIT_COUNT
	.align		4
.L_1864:
        /*00cc*/ 	.byte	0x02, 0x4a
	.zero		1
	.zero		1


	//----- nvinfo : EIATTR_EXIT_INSTR_OFFSETS
	.align		4
        /*00d0*/ 	.byte	0x04, 0x1c
        /*00d2*/ 	.short	(.L_1866 - .L_1865)


	//   ....[0]....
.L_1865:
        /*00d4*/ 	.word	0x00000b80


	//   ....[1]....
        /*00d8*/ 	.word	0x00009210


	//----- nvinfo : EIATTR_MAX_THREADS
	.align		4
.L_1866:
        /*00dc*/ 	.byte	0x04, 0x05
        /*00de*/ 	.short	(.L_1868 - .L_1867)
.L_1867:
        /*00e0*/ 	.word	0x00000080
        /*00e4*/ 	.word	0x00000001
        /*00e8*/ 	.word	0x00000001


	//----- nvinfo : EIATTR_CRS_STACK_SIZE
	.align		4
.L_1868:
        /*00ec*/ 	.byte	0x04, 0x1e
        /*00ee*/ 	.short	(.L_1870 - .L_1869)
.L_1869:
        /*00f0*/ 	.word	0x00000000


	//----- nvinfo : EIATTR_CBANK_PARAM_SIZE
	.align		4
.L_1870:
        /*00f4*/ 	.byte	0x03, 0x19
        /*00f6*/ 	.short	0x00e8


	//----- nvinfo : EIATTR_PARAM_CBANK
	.align		4
        /*00f8*/ 	.byte	0x04, 0x0a
        /*00fa*/ 	.short	(.L_1872 - .L_1871)
	.align		4
.L_1871:
        /*00fc*/ 	.word	index@(.nv.constant0._ZN10layer_norm31ln_parallel_residual_fwd_kernelINS_13Kernel_traitsIfffffjLj256ELj1ELj4ELj1ELj16ENS_18Kernel_traits_baseILj256EfffffjLj128EEEEELb1ELb0ELb0EEEvNS_9FwdParamsE)
        /*0100*/ 	.short	0x0380
        /*0102*/ 	.short	0x00e8


	//----- nvinfo : EIATTR_SW_WAR
	.align		4
.L_1872:
        /*0104*/ 	.byte	0x04, 0x36
        /*0106*/ 	.short	(.L_1874 - .L_1873)
.L_1873:
        /*0108*/ 	.word	0x00000008
.L_1874:


//--------------------- .nv.info._ZN10layer_norm31ln_parallel_residual_fwd_kernelINS_13Kernel_traitsIfffffjLj256ELj1ELj4ELj1ELj16ENS_18Kernel_traits_baseILj256EfffffjLj128EEEEELb1ELb0ELb1EEEvNS_9FwdParamsE --------------------------
	.section	.nv.info._ZN10layer_norm31ln_parallel_residual_fwd_kernelINS_13Kernel_traitsIfffffjLj256ELj1ELj4ELj1ELj16ENS_18Kernel_traits_baseILj256EfffffjLj128EEEEELb1ELb0ELb1EEEvNS_9FwdParamsE,"",@"SHT_CUDA_INFO"
	.sectionflags	@""
	.align	4


	//----- nvinfo : EIATTR_CUDA_API_VERSION
	.align		4
        /*0000*/ 	.byte	0x04, 0x37
        /*0002*/ 	.short	(.L_1876 - .L_1875)
.L_1875:
        /*0004*/ 	.word	0x00000082


	//----- nvinfo : EIATTR_KPARAM_INFO
	.align		4
.L_1876:
        /*0008*/ 	.byte	0x04, 0x17
        /*000a*/ 	.short	(.L_1878 - .L_1877)
.L_1877:
        /*000c*/ 	.word	0x00000000
        /*0010*/ 	.short	0x0000
        /*0012*/ 	.short	0x0000
        /*0014*/ 	.byte	0x00, 0xf0, 0xa1, 0x03


	//----- nvinfo : EIATTR_SPARSE_MMA_MASK
	.align		4
.L_1878:
        /*0018*/ 	.byte	0x03, 0x50
        /*001a*/ 	.short	0x0000


	//----- nvinfo : EIATTR_MAXREG_COUNT
	.align		4
        /*001c*/ 	.byte	0x03, 0x1b
        /*001e*/ 	.short	0x00ff


	//----- nvinfo : EIATTR_MERCURY_ISA_VERSION
	.align		4
        /*0020*/ 	.byte	0x03, 0x5f
        /*0022*/ 	.short	0x0101


	//----- nvinfo : EIATTR_COOP_GROUP_MASK_REGIDS
	.align		4
        /*0024*/ 	.byte	0x04, 0x29
        /*0026*/ 	.short	(.L_1880 - .L_1879)


	//   ....[0]....
.L_1879:
        /*0028*/ 	.word	0xffffffff


	//   ....[1]....
        /*002c*/ 	.word	0xffffffff


	//   ....[2]....
        /*0030*/ 	.word	0xffffffff


	//   ....[3]....
        /*0034*/ 	.word	0xffffffff


	//   ....[4]....
        /*0038*/ 	.word	0xffffffff


	//   ....[5]....
        /*003c*/ 	.word	0xffffffff


	//   ....[6]....
        /*0040*/ 	.word	0xffffffff


	//   ....[7]....
        /*0044*/ 	.word	0xffffffff


	//   ....[8]....
        /*0048*/ 	.word	0xffffffff


	//   ....[9]....
        /*004c*/ 	.word	0xffffffff


	//   ....[10]....
        /*0050*/ 	.word	0x05000044


	//   ....[11]....
        /*0054*/ 	.word	0x05000044


	//   ....[12]....
        /*0058*/ 	.word	0x05000044


	//   ....[13]....
        /*005c*/ 	.word	0x05000044


	//   ....[14]....
        /*0060*/ 	.word	0x05000044


	//   ....[15]....
        /*0064*/ 	.word	0x05000044


	//   ....[16]....
        /*0068*/ 	.word	0x05000044


	//   ....[17]....
        /*006c*/ 	.word	0x05000044


	//   ....[18]....
        /*0070*/ 	.word	0x05000044


	//   ....[19]....
        /*0074*/ 	.word	0x05000044


	//----- nvinfo : EIATTR_COOP_GROUP_INSTR_OFFSETS
	.align		4
.L_1880:
        /*0078*/ 	.byte	0x04, 0x28
        /*007a*/ 	.short	(.L_1882 - .L_1881)


	//   ....[0]....
.L_1881:
        /*007c*/ 	.word	0x00008ab0


	//   ....[1]....
        /*0080*/ 	.word	0x00008ae0


	//   ....[2]....
        /*0084*/ 	.word	0x00008b00


	//   ....[3]....
        /*0088*/ 	.word	0x00008b20


	//   ....[4]....
        /*008c*/ 	.word	0x00008b40


	//   ....[5]....
        /*0090*/ 	.word	0x00008c70


	//   ....[6]....
        /*0094*/ 	.word	0x00008c90


	//   ....[7]....
        /*0098*/ 	.word	0x00008cb0


	//   ....[8]....
        /*009c*/ 	.word	0x00008cd0


	//   ....[9]....
        /*00a0*/ 	.word	0x00008cf0


	//   ....[10]....
        /*00a4*/ 	.word	0x00009130


	//   ....[11]....
        /*00a8*/ 	.word	0x000091d0


	//   ....[12]....
        /*00ac*/ 	.word	0x00009230


	//   ....[13]....
        /*00b0*/ 	.word	0x00009290


	//   ....[14]....
        /*00b4*/ 	.word	0x000092f0


	//   ....[15]....
        /*00b8*/ 	.word	0x00009460


	//   ....[16]....
        /*00bc*/ 	.word	0x000094c0


	//   ....[17]....
        /*00c0*/ 	.word	0x00009520


	//   ....[18]....
        /*00c4*/ 	.word	0x00009580


	//   ....[19]....
        /*00c8*/ 	.word	0x000095e0


	//----- nvinfo : EIATTR_VRC_CTA_INIT_COUNT
	.align		4
.L_1882:
        /*00cc*/ 	.byte	0x02, 0x4a
	.zero		1
	.zero		1


	//----- nvinfo : EIATTR_EXIT_INSTR_OFFSETS
	.align		4
        /*00d0*/ 	.byte	0x04, 0x1c
        /*00d2*/ 	.short	(.L_1884 - .L_1883)


	//   ....[0]....
.L_1883:
        /*00d4*/ 	.word	0x00000ad0


	//   ....[1]....
        /*00d8*/ 	.word	0x000090d0


	//----- nvinfo : EIATTR_MAX_THREADS
	.align		4
.L_1884:
        /*00dc*/ 	.byte	0x04, 0x05
        /*00de*/ 	.short	(.L_1886 - .L_1885)
.L_1885:
        /*00e0*/ 	.word	0x00000080
        /*00e4*/ 	.word	0x00000001
        /*00e8*/ 	.word	0x00000001


	//----- nvinfo : EIATTR_CRS_STACK_SIZE
	.align		4
.L_1886:
        /*00ec*/ 	.byte	0x04, 0x1e
        /*00ee*/ 	.short	(.L_1888 - .L_1887)
.L_1887:
        /*00f0*/ 	.word	0x00000000


	//----- nvinfo : EIATTR_CBANK_PARAM_SIZE
	.align		4
.L_1888:
        /*00f4*/ 	.byte	0x03, 0x19
        /*00f6*/ 	.short	0x00e8


	//----- nvinfo : EIATTR_PARAM_CBANK
	.align		4
        /*00f8*/ 	.byte	0x04, 0x0a
        /*00fa*/ 	.short	(.L_1890 - .L_1889)
	.align		4
.L_1889:
        /*00fc*/ 	.word	index@(.nv.constant0._ZN10layer_norm31ln_parallel_residual_fwd_kernelINS_13Kernel_traitsIfffffjLj256ELj1ELj4ELj1ELj16ENS_18Kernel_traits_baseILj256EfffffjLj128EEEEELb1ELb0ELb1EEEvNS_9FwdParamsE)
        /*0100*/ 	.short	0x0380
        /*0102*/ 	.short	0x00e8


	//----- nvinfo : EIATTR_SW_WAR
	.align		4
.L_1890:
        /*0104*/ 	.byte	0x04, 0x36
        /*0106*/ 	.short	(.L_1892 - .L_1891)
.L_1891:
        /*0108*/ 	.word	0x00000008
.L_1892:


//--------------------- .nv.info._ZN10layer_norm31ln_parallel_residual_fwd_kernelINS_13Kernel_traitsIfffffjLj256ELj1ELj4ELj1ELj16ENS_18Kernel_traits_baseILj256EfffffjLj128EEEEELb1ELb1ELb0EEEvNS_9FwdParamsE --------------------------
	.section	.nv.info._ZN10layer_norm31ln_parallel_residual_fwd_kernelINS_13Kernel_traitsIfffffjLj256ELj1ELj4ELj1ELj16ENS_18Kernel_traits_baseILj256EfffffjLj128EEEEELb1ELb1ELb0EEEvNS_9FwdParamsE,"",@"SHT_CUDA_INFO"
	.sectionflags	@""
	.align	4


	//----- nvinfo : EIATTR_CUDA_API_VERSION
	.align		4
        /*0000*/ 	.byte	0x04, 0x37
        /*0002*/ 	.short	(.L_1894 - .L_1893)
.L_1893:
        /*0004*/ 	.word	0x00000082


	//----- nvinfo : EIATTR_KPARAM_INFO
	.align		4
.L_1894:
        /*0008*/ 	.byte	0x04, 0x17
        /*000a*/ 	.short	(.L_1896 - .L_1895)
.L_1895:
        /*000c*/ 	.word	0x00000000
        /*0010*/ 	.short	0x0000
        /*0012*/ 	.short	0x0000
        /*0014*/ 	.byte	0x00, 0xf0, 0xa1, 0x03


	//----- nvinfo : EIATTR_SPARSE_MMA_MASK
	.align		4
.L_1896:
        /*0018*/ 	.byte	0x03, 0x50
        /*001a*/ 	.short	0x0000


	//----- nvinfo : EIATTR_MAXREG_COUNT
	.align		4
        /*001c*/ 	.byte	0x03, 0x1b
        /*001e*/ 	.short	0x00ff


	//----- nvinfo : EIATTR_MERCURY_ISA_VERSION
	.align		4
        /*0020*/ 	.byte	0x03, 0x5f
        /*0022*/ 	.short	0x0101


	//----- nvinfo : EIATTR_COOP_GROUP_MASK_REGIDS
	.align		4
        /*0024*/ 	.byte	0x04, 0x29
        /*0026*/ 	.short	(.L_1898 - .L_1897)


	//   ....[0]....
.L_1897:
        /*0028*/ 	.word	0xffffffff


	//   ....[1]....
        /*002c*/ 	.word	0xffffffff


	//   ....[2]....
        /*0030*/ 	.word	0xffffffff


	//   ....[3]....
        /*0034*/ 	.word	0xffffffff


	//   ....[4]....
        /*0038*/ 	.word	0xffffffff


	//   ....[5]....
        /*003c*/ 	.word	0xffffffff


	//   ....[6]....
        /*0040*/ 	.word	0xffffffff


	//   ....[7]....
        /*0044*/ 	.word	0xffffffff


	//   ....[8]....
        /*0048*/ 	.word	0xffffffff


	//   ....[9]....
        /*004c*/ 	.word	0xffffffff


	//   ....[10]....
        /*0050*/ 	.word	0x0500002a


	//   ....[11]....
        /*0054*/ 	.word	0x0500002a


	//   ....[12]....
        /*0058*/ 	.word	0x0500002a


	//   ....[13]....
        /*005c*/ 	.word	0x0500002a


	//   ....[14]....
        /*0060*/ 	.word	0x0500002a


	//   ....[15]....
        /*0064*/ 	.word	0x0500002a


	//   ....[16]....
        /*0068*/ 	.word	0x0500002a


	//   ....[17]....
        /*006c*/ 	.word	0x0500002a


	//   ....[18]....
        /*0070*/ 	.word	0x0500002a


	//   ....[19]....
        /*0074*/ 	.word	0x0500002a


	//----- nvinfo : EIATTR_COOP_GROUP_INSTR_OFFSETS
	.align		4
.L_1898:
        /*0078*/ 	.byte	0x04, 0x28
        /*007a*/ 	.short	(.L_1900 - .L_1899)


	//   ....[0]....
.L_1899:
        /*007c*/ 	.word	0x000085c0


	//   ....[1]....
        /*0080*/ 	.word	0x000085f0


	//   ....[2]....
        /*0084*/ 	.word	0x00008610


	//   ....[3]....
        /*0088*/ 	.word	0x00008630


	//   ....[4]....
        /*008c*/ 	.word	0x00008650


	//   ....[5]....
        /*0090*/ 	.word	0x00008790


	//   ....[6]....
        /*0094*/ 	.word	0x000087b0


	//   ....[7]....
        /*0098*/ 	.word	0x000087d0


	//   ....[8]....
        /*009c*/ 	.word	0x000087f0


	//   ....[9]....
        /*00a0*/ 	.word	0x00008810


	//   ....[10]....
        /*00a4*/ 	.word	0x00008c20


	//   ....[11]....
        /*00a8*/ 	.word	0x00008cc0


	//   ....[12]....
        /*00ac*/ 	.word	0x00008d20


	//   ....[13]....
        /*00b0*/ 	.word	0x00008d80


	//   ....[14]....
        /*00b4*/ 	.word	0x00008de0


	//   ....[15]....
        /*00b8*/ 	.word	0x00008f80


	//   ....[16]....
        /*00bc*/ 	.word	0x00008fe0


	//   ....[17]....
        /*00c0*/ 	.word	0x00009040


	//   ....[18]....
        /*00c4*/ 	.word	0x000090a0


	//   ....[19]....
        /*00c8*/ 	.word	0x00009100


	//----- nvinfo : EIATTR_VRC_CTA_INIT_COUNT
	.align		4
.L_1900:
        /*00cc*/ 	.byte	0x02, 0x4a
	.zero		1
	.zero		1


	//----- nvinfo : EIATTR_EXIT_INSTR_OFFSETS
	.align		4
        /*00d0*/ 	.byte	0x04, 0x1c
        /*00d2*/ 	.short	(.L_1902 - .L_1901)


	//   ....[0]....
.L_1901:
        /*00d4*/ 	.word	0x000005d0


	//   ....[1]....
        /*00d8*/ 	.word	0x00008bb0


	//----- nvinfo : EIATTR_MAX_THREADS
	.align		4
.L_1902:
        /*00dc*/ 	.byte	0x04, 0x05
        /*00de*/ 	.short	(.L_1904 - .L_1903)
.L_1903:
        /*00e0*/ 	.word	0x00000080
        /*00e4*/ 	.word	0x00000001
        /*00e8*/ 	.word	0x00000001


	//----- nvinfo : EIATTR_CRS_STACK_SIZE
	.align		4
.L_1904:
        /*00ec*/ 	.byte	0x04, 0x1e
        /*00ee*/ 	.short	(.L_1906 - .L_1905)
.L_1905:
        /*00f0*/ 	.word	0x00000000


	//----- nvinfo : EIATTR_CBANK_PARAM_SIZE
	.align		4
.L_1906:
        /*00f4*/ 	.byte	0x03, 0x19
        /*00f6*/ 	.short	0x00e8


	//----- nvinfo : EIATTR_PARAM_CBANK
	.align		4
        /*00f8*/ 	.byte	0x04, 0x0a
        /*00fa*/ 	.short	(.L_1908 - .L_1907)
	.align		4
.L_1907:
        /*00fc*/ 	.word	index@(.nv.constant0._ZN10layer_norm31ln_parallel_residual_fwd_kernelINS_13Kernel_traitsIfffffjLj256ELj1ELj4ELj1ELj16ENS_18Kernel_traits_baseILj256EfffffjLj128EEEEELb1ELb1ELb0EEEvNS_9FwdParamsE)
        /*0100*/ 	.short	0x0380
        /*0102*/ 	.short	0x00e8


	//----- nvinfo : EIATTR_SW_WAR
	.align		4
.L_1908:
        /*0104*/ 	.byte	0x04, 0x36
        /*0106*/ 	.short	(.L_1910 - .L_1909)
.L_1909:
        /*0108*/ 	.word	0x00000008
.L_1910:


//--------------------- .nv.info._ZN10layer_norm31ln_parallel_residual_fwd_kernelINS_13Kernel_traitsIfffffjLj256ELj1ELj4ELj1ELj16ENS_18Kernel_traits_baseILj256EfffffjLj128EEEEELb1ELb1ELb1EEEvNS_9FwdParamsE --------------------------
	.section	.nv.info._ZN10layer_norm31ln_parallel_residual_fwd_kernelINS_13Kernel_traitsIfffffjLj256ELj1ELj4ELj1ELj16ENS_18Kernel_traits_baseILj256EfffffjLj128EEEEELb1ELb1ELb1EEEvNS_9FwdParamsE,"",@"SHT_CUDA_INFO"
	.sectionflags	@""
	.align	4


	//----- nvinfo : EIATTR_CUDA_API_VERSION
	.align		4
        /*0000*/ 	.byte	0x04, 0x37
        /*0002*/ 	.short	(.L_1912 - .L_1911)
.L_1911:
        /*0004*/ 	.word	0x00000082


	//----- nvinfo : EIATTR_KPARAM_INFO
	.align		4
.L_1912:
        /*0008*/ 	.byte	0x04, 0x17
        /*000a*/ 	.short	(.L_1914 - .L_1913)
.L_1913:
        /*000c*/ 	.word	0x00000000
        /*0010*/ 	.short	0x0000
        /*0012*/ 	.short	0x0000
        /*0014*/ 	.byte	0x00, 0xf0, 0xa1, 0x03


	//----- nvinfo : EIATTR_SPARSE_MMA_MASK
	.align		4
.L_1914:
        /*0018*/ 	.byte	0x03, 0x50
        /*001a*/ 	.short	0x0000


	//----- nvinfo : EIATTR_MAXREG_COUNT
	.align		4
        /*001c*/ 	.byte	0x03, 0x1b
        /*001e*/ 	.short	0x00ff


	//----- nvinfo : EIATTR_MERCURY_ISA_VERSION
	.align		4
        /*0020*/ 	.byte	0x03, 0x5f
        /*0022*/ 	.short	0x0101


	//----- nvinfo : EIATTR_COOP_GROUP_MASK_REGIDS
	.align		4
        /*0024*/ 	.byte	0x04, 0x29
        /*0026*/ 	.short	(.L_1916 - .L_1915)


	//   ....[0]....
.L_1915:
        /*0028*/ 	.word	0xffffffff


	//   ....[1]....
        /*002c*/ 	.word	0xffffffff


	//   ....[2]....
        /*0030*/ 	.word	0xffffffff


	//   ....[3]....
        /*0034*/ 	.word	0xffffffff


	//   ....[4]....
        /*0038*/ 	.word	0xffffffff


	//   ....[5]....
        /*003c*/ 	.word	0xffffffff


	//   ....[6]....
        /*0040*/ 	.word	0xffffffff


	//   ....[7]....
        /*0044*/ 	.word	0xffffffff


	//   ....[8]....
        /*0048*/ 	.word	0xffffffff


	//   ....[9]....
        /*004c*/ 	.word	0xffffffff


	//   ....[10]....
        /*0050*/ 	.word	0x0500002b


	//   ....[11]....
        /*0054*/ 	.word	0x0500002b


	//   ....[12]....
        /*0058*/ 	.word	0x0500002b


	//   ....[13]....
        /*005c*/ 	.word	0x0500002b


	//   ....[14]....
        /*0060*/ 	.word	0x0500002b


	//   ....[15]....
        /*0064*/ 	.word	0x0500002b


	//   ....[16]....
        /*0068*/ 	.word	0x0500002b


	//   ....[17]....
        /*006c*/ 	.word	0x0500002b


	//   ....[18]....
        /*0070*/ 	.word	0x0500002b


	//   ....[19]....
        /*0074*/ 	.word	0x0500002b


	//----- nvinfo : EIATTR_COOP_GROUP_INSTR_OFFSETS
	.align		4
.L_1916:
        /*0078*/ 	.byte	0x04, 0x28
        /*007a*/ 	.short	(.L_1918 - .L_1917)


	//   ....[0]....
.L_1917:
        /*007c*/ 	.word	0x00008480


	//   ....[1]....
        /*0080*/ 	.word	0x000084b0


	//   ....[2]....
        /*0084*/ 	.word	0x000084d0


	//   ....[3]....
        /*0088*/ 	.word	0x000084f0


	//   ....[4]....
        /*008c*/ 	.word	0x00008510


	//   ....[5]....
        /*0090*/ 	.word	0x00008640


	//   ....[6]....
        /*0094*/ 	.word	0x00008660


	//   ....[7]....
        /*0098*/ 	.word	0x00008680


	//   ....[8]....
        /*009c*/ 	.word	0x000086a0


	//   ....[9]....
        /*00a0*/ 	.word	0x000086c0


	//   ....[10]....
        /*00a4*/ 	.word	0x00008a40


	//   ....[11]....
        /*00a8*/ 	.word	0x00008ae0


	//   ....[12]....
        /*00ac*/ 	.word	0x00008b40


	//   ....[13]....
        /*00b0*/ 	.word	0x00008ba0


	//   ....[14]....
        /*00b4*/ 	.word	0x00008c00


	//   ....[15]....
        /*00b8*/ 	.word	0x00008d70


	//   ....[16]....
        /*00bc*/ 	.word	0x00008dd0


	//   ....[17]....
        /*00c0*/ 	.word	0x00008e30


	//   ....[18]....
        /*00c4*/ 	.word	0x00008e90


	//   ....[19]....
        /*00c8*/ 	.word	0x00008ef0


	//----- nvinfo : EIATTR_VRC_CTA_INIT_COUNT
	.align		4
.L_1918:
        /*00cc*/ 	.byte	0x02, 0x4a
	.zero		1
	.zero		1


	//----- nvinfo : EIATTR_EXIT_INSTR_OFFSETS
	.align		4
        /*00d0*/ 	.byte	0x04, 0x1c
        /*00d2*/ 	.short	(.L_1920 - .L_1919)


	//   ....[0]....
.L_1919:
        /*00d4*/ 	.word	0x00000260


	//   ....[1]....
        /*00d8*/ 	.word	0x000089e0


	//----- nvinfo : EIATTR_MAX_THREADS
	.align		4
.L_1920:
        /*00dc*/ 	.byte	0x04, 0x05
        /*00de*/ 	.short	(.L_1922 - .L_1921)
.L_1921:
        /*00e0*/ 	.word	0x00000080
        /*00e4*/ 	.word	0x00000001
        /*00e8*/ 	.word	0x00000001


	//----- nvinfo : EIATTR_CRS_STACK_SIZE
	.align		4
.L_1922:
        /*00ec*/ 	.byte	0x04, 0x1e
        /*00ee*/ 	.short	(.L_1924 - .L_1923)
.L_1923:
        /*00f0*/ 	.word	0x00000000


	//----- nvinfo : EIATTR_CBANK_PARAM_SIZE
	.align		4
.L_1924:
        /*00f4*/ 	.byte	0x03, 0x19
        /*00f6*/ 	.short	0x00e8


	//----- nvinfo : EIATTR_PARAM_CBANK
	.align		4
        /*00f8*/ 	.byte	0x04, 0x0a
        /*00fa*/ 	.short	(.L_1926 - .L_1925)
	.align		4
.L_1925:
        /*00fc*/ 	.word	index@(.nv.constant0._ZN10layer_norm31ln_parallel_residual_fwd_kernelINS_13Kernel_traitsIfffffjLj256ELj1ELj4ELj1ELj16ENS_18Kernel_traits_baseILj256EfffffjLj128EEEEELb1ELb1ELb1EEEvNS_9FwdParamsE)
        /*0100*/ 	.short	0x0380
        /*0102*/ 	.short	0x00e8


	//----- nvinfo : EIATTR_SW_WAR
	.align		4
.L_1926:
        /*0104*/ 	.byte	0x04, 0x36
        /*0106*/ 	.short	(.L_1928 - .L_1927)
.L_1927:
        /*0108*/ 	.word	0x00000008
.L_1928:


//--------------------- .nv.callgraph             --------------------------
	.section	.nv.callgraph,"",@"SHT_CUDA_CALLGRAPH"
	.align	4
	.sectionentsize	8
	.align		4
        /*0000*/ 	.word	0x00000000
	.align		4
        /*0004*/ 	.word	0xffffffff
	.align		4
        /*0008*/ 	.word	0x00000000
	.align		4
        /*000c*/ 	.word	0xfffffffe
	.align		4
        /*0010*/ 	.word	0x00000000
	.align		4
        /*0014*/ 	.word	0xfffffffd
	.align		4
        /*0018*/ 	.word	0x00000000
	.align		4
        /*001c*/ 	.word	0xfffffffc


//--------------------- .nv.constant4             --------------------------
	.section	.nv.constant4,"a",@progbits
	.align	8
	.align		8
.nv.constant4:
        /*0000*/ 	.dword	precalc_xorwow_matrix
	.align		8
        /*0008*/ 	.dword	precalc_xorwow_offset_matrix
	.align		8
        /*0010*/ 	.dword	mrg32k3aM1
	.align		8
        /*0018*/ 	.dword	mrg32k3aM2
	.align		8
        /*0020*/ 	.dword	mrg32k3aM1SubSeq
	.align		8
        /*0028*/ 	.dword	mrg32k3aM2SubSeq
	.align		8
        /*0030*/ 	.dword	mrg32k3aM1Seq
	.align		8
        /*0038*/ 	.dword	mrg32k3aM2Seq


//--------------------- .nv.constant3             --------------------------
	.section	.nv.constant3,"a",@progbits
	.align	8
.nv.constant3:
	.type		__cr_lgamma_table,@object
	.size		__cr_lgamma_table,(.L_8 - __cr_lgamma_table)
__cr_lgamma_table:
        /*0000*/ 	.byte	0x00, 0x00, 0x00, 0x00, 0x00, 0x00, 0x00, 0x00, 0x00, 0x00, 0x00, 0x00, 0x00, 0x00, 0x00, 0x00
        /*0010*/ 	.byte	0xef, 0x39, 0xfa, 0xfe, 0x42, 0x2e, 0xe6, 0x3f, 0x02, 0x20, 0x2a, 0xfa, 0x0b, 0xab, 0xfc, 0x3f
        /*0020*/ 	.byte	0xf9, 0x2c, 0x92, 0x7c, 0xa7, 0x6c, 0x09, 0x40, 0xc9, 0x79, 0x44, 0x3c, 0x64, 0x26, 0x13, 0x40
        /*0030*/ 	.byte	0xca, 0x01, 0xcf, 0x3a, 0x27, 0x51, 0x1a, 0x40, 0x30, 0xcc, 0x2d, 0xf3, 0xe1, 0x0c, 0x21, 0x40
        /*0040*/ 	.byte	0x0d, 0xb7, 0xfc, 0x82, 0x8e, 0x35, 0x25, 0x40
.L_8:


//--------------------- .text._ZN10layer_norm31ln_parallel_residual_fwd_kernelINS_13Kernel_traitsI13__nv_bfloat16S2_S2_S2_fjLj256ELj1ELj4ELj1ELj16ENS_18Kernel_traits_baseILj256ES2_S2_S2_S2_fjLj128EEEEELb0ELb0ELb0EEEvNS_9FwdParamsE --------------------------
	.section	.text._ZN10layer_norm31ln_parallel_residual_fwd_kernelINS_13Kernel_traitsI13__nv_bfloat16S2_S2_S2_fjLj256ELj1ELj4ELj1ELj16ENS_18Kernel_traits_baseILj256ES2_S2_S2_S2_fjLj128EEEEELb0ELb0ELb0EEEvNS_9FwdParamsE,"ax",@progbits
	.align	128
        .global         _ZN10layer_norm31ln_parallel_residual_fwd_kernelINS_13Kernel_traitsI13__nv_bfloat16S2_S2_S2_fjLj256ELj1ELj4ELj1ELj16ENS_18Kernel_traits_baseILj256ES2_S2_S2_S2_fjLj128EEEEELb0ELb0ELb0EEEvNS_9FwdParamsE
        .type           _ZN10layer_norm31ln_parallel_residual_fwd_kernelINS_13Kernel_traitsI13__nv_bfloat16S2_S2_S2_fjLj256ELj1ELj4ELj1ELj16ENS_18Kernel_traits_baseILj256ES2_S2_S2_S2_fjLj128EEEEELb0ELb0ELb0EEEvNS_9FwdParamsE,@function
        .size           _ZN10layer_norm31ln_parallel_residual_fwd_kernelINS_13Kernel_traitsI13__nv_bfloat16S2_S2_S2_fjLj256ELj1ELj4ELj1ELj16ENS_18Kernel_traits_baseILj256ES2_S2_S2_S2_fjLj128EEEEELb0ELb0ELb0EEEvNS_9FwdParamsE,(.L_x_5915 - _ZN10layer_norm31ln_parallel_residual_fwd_kernelINS_13Kernel_traitsI13__nv_bfloat16S2_S2_S2_fjLj256ELj1ELj4ELj1ELj16ENS_18Kernel_traits_baseILj256ES2_S2_S2_S2_fjLj128EEEEELb0ELb0ELb0EEEvNS_9FwdParamsE)
        .other          _ZN10layer_norm31ln_parallel_residual_fwd_kernelINS_13Kernel_traitsI13__nv_bfloat16S2_S2_S2_fjLj256ELj1ELj4ELj1ELj16ENS_18Kernel_traits_baseILj256ES2_S2_S2_S2_fjLj128EEEEELb0ELb0ELb0EEEvNS_9FwdParamsE,@"STO_CUDA_ENTRY STV_DEFAULT"
_ZN10layer_norm31ln_parallel_residual_fwd_kernelINS_13Kernel_traitsI13__nv_bfloat16S2_S2_S2_fjLj256ELj1ELj4ELj1ELj16ENS_18Kernel_traits_baseILj256ES2_S2_S2_S2_fjLj128EEEEELb0ELb0ELb0EEEvNS_9FwdParamsE:
.text._ZN10layer_norm31ln_parallel_residual_fwd_kernelINS_13Kernel_traitsI13__nv_bfloat16S2_S2_S2_fjLj256ELj1ELj4ELj1ELj16ENS_18Kernel_traits_baseILj256ES2_S2_S2_S2_fjLj128EEEEELb0ELb0ELb0EEEvNS_9FwdParamsE:
[----:B------:R-:W-:Y:S01]  /*0000*/  LDC R1, c[0x0][0x37c] ;  /* 0x0000df00ff017b82 */ /* 0x000fe20000000800 */
[----:B------:R-:W0:Y:S07]  /*0010*/  S2R R53, SR_TID.X ;  /* 0x0000000000357919 */ /* 0x000e2e0000002100 */
[----:B------:R-:W1:Y:S01]  /*0020*/  LDC R3, c[0x0][0x388] ;  /* 0x0000e200ff037b82 */ /* 0x000e620000000800 */
[----:B------:R-:W2:Y:S01]  /*0030*/  LDCU.64 UR6, c[0x0][0x358] ;  /* 0x00006b00ff0677ac */ /* 0x000ea20008000a00 */
[----:B------:R-:W-:Y:S06]  /*0040*/  BSSY.RECONVERGENT B0, `(.L_x_0) ;  /* 0x0000022000007945 */ /* 0x000fec0003800200 */
[----:B------:R-:W3:Y:S01]  /*0050*/  S2UR UR4, SR_CTAID.X ;  /* 0x00000000000479c3 */ /* 0x000ee20000002500 */
[----:B-1----:R-:W-:-:S04]  /*0060*/  SHF.R.S32.HI R0, RZ, 0x1f, R3 ;  /* 0x0000001fff007819 */ /* 0x002fc80000011403 */
[----:B------:R-:W-:Y:S02]  /*0070*/  LEA.HI R0, R0, R3, RZ, 0x3 ;  /* 0x0000000300007211 */ /* 0x000fe400078f18ff */
[----:B0-----:R-:W-:Y:S01]  /*0080*/  LOP3.LUT R55, R53, 0x1f, RZ, 0xc0, !PT ;  /* 0x0000001f35377812 */ /* 0x001fe200078ec0ff */
[----:B---3--:R-:W-:Y:S01]  /*0090*/  USHF.L.U32 UR4, UR4, 0x2, URZ ;  /* 0x0000000204047899 */ /* 0x008fe200080006ff */
[----:B------:R-:W-:Y:S02]  /*00a0*/  SHF.R.U32.HI R53, RZ, 0x5, R53 ;  /* 0x00000005ff357819 */ /* 0x000fe40000011635 */
[----:B------:R-:W-:-:S03]  /*00b0*/  LOP3.LUT R3, RZ, R55, RZ, 0x33, !PT ;  /* 0x00000037ff037212 */ /* 0x000fc600078e33ff */
[----:B------:R-:W-:Y:S02]  /*00c0*/  LOP3.LUT R53, R53, UR4, RZ, 0xfc, !PT ;  /* 0x0000000435357c12 */ /* 0x000fe4000f8efcff */
[----:B------:R-:W-:-:S04]  /*00d0*/  LEA.HI.SX32 R54, R0, R3, 0x1d ;  /* 0x0000000300367211 */ /* 0x000fc800078feaff */
[----:B------:R-:W-:-:S13]  /*00e0*/  ISETP.GT.U32.AND P2, PT, R54, -0x21, PT ;  /* 0xffffffdf3600780c */ /* 0x000fda0003f44070 */
[----:B--2---:R-:W-:Y:S05]  /*00f0*/  @P2 BRA `(.L_x_1) ;  /* 0x0000000000582947 */ /* 0x004fea0003800000 */
[----:B------:R-:W0:Y:S01]  /*0100*/  LDCU.64 UR4, c[0x0][0x438] ;  /* 0x00008700ff0477ac */ /* 0x000e220008000a00 */
[----:B------:R-:W1:Y:S01]  /*0110*/  LDC.64 R20, c[0x0][0x3d0] ;  /* 0x0000f400ff147b82 */ /* 0x000e620000000a00 */
[----:B------:R-:W2:Y:S07]  /*0120*/  LDCU.64 UR8, c[0x0][0x440] ;  /* 0x00008800ff0877ac */ /* 0x000eae0008000a00 */
[----:B------:R-:W3:Y:S01]  /*0130*/  LDC.64 R24, c[0x0][0x3d8] ;  /* 0x0000f600ff187b82 */ /* 0x000ee20000000a00 */
[----:B0-----:R-:W-:-:S02]  /*0140*/  ISETP.NE.U32.AND P0, PT, RZ, UR4, PT ;  /* 0x00000004ff007c0c */ /* 0x001fc4000bf05070 */
[----:B--2---:R-:W-:Y:S02]  /*0150*/  ISETP.NE.U32.AND P1, PT, RZ, UR8, PT ;  /* 0x00000008ff007c0c */ /* 0x004fe4000bf25070 */
[----:B------:R-:W-:Y:S01]  /*0160*/  ISETP.NE.AND.EX P0, PT, RZ, UR5, PT, P0 ;  /* 0x00000005ff007c0c */ /* 0x000fe2000bf05300 */
[----:B-1----:R-:W-:Y:S01]  /*0170*/  IMAD.WIDE.U32 R20, R55, 0x10, R20 ;  /* 0x0000001037147825 */ /* 0x002fe200078e0014 */
[----:B------:R-:W-:-:S05]  /*0180*/  ISETP.NE.AND.EX P1, PT, RZ, UR9, PT, P1 ;  /* 0x00000009ff007c0c */ /* 0x000fca000bf25310 */
[----:B------:R-:W5:Y:S01]  /*0190*/  LDG.E.128 R20, desc[UR6][R20.64] ;  /* 0x0000000614147981 */ /* 0x000f62000c1e1d00 */
[----:B---3--:R-:W-:-:S05]  /*01a0*/  IMAD.WIDE.U32 R24, R55, 0x10, R24 ;  /* 0x0000001037187825 */ /* 0x008fca00078e0018 */
[----:B------:R-:W0:Y:S01]  /*01b0*/  @P0 LDC.64 R2, c[0x0][0x438] ;  /* 0x00010e00ff020b82 */ /* 0x000e220000000a00 */
[----:B------:R-:W-:Y:S02]  /*01c0*/  @!P0 CS2R R14, SRZ ;  /* 0x00000000000e8805 */ /* 0x000fe4000001ff00 */
[----:B------:R-:W-:Y:S02]  /*01d0*/  @!P0 CS2R R12, SRZ ;  /* 0x00000000000c8805 */ /* 0x000fe4000001ff00 */
[----:B------:R-:W-:Y:S02]  /*01e0*/  @!P1 CS2R R18, SRZ ;  /* 0x0000000000129805 */ /* 0x000fe4000001ff00 */
[----:B------:R-:W-:Y:S01]  /*01f0*/  @!P1 CS2R R16, SRZ ;  /* 0x0000000000109805 */ /* 0x000fe2000001ff00 */
[----:B------:R-:W5:Y:S01]  /*0200*/  LDG.E.128 R24, desc[UR6][R24.64] ;  /* 0x0000000618187981 */ /* 0x000f62000c1e1d00 */
[----:B------:R-:W1:Y:S01]  /*0210*/  @P1 LDC.64 R4, c[0x0][0x440] ;  /* 0x00011000ff041b82 */ /* 0x000e620000000a00 */
[----:B0-----:R-:W-:-:S05]  /*0220*/  @P0 IMAD.WIDE.U32 R2, R55, 0x10, R2 ;  /* 0x0000001037020825 */ /* 0x001fca00078e0002 */
[----:B------:R0:W5:Y:S01]  /*0230*/  @P0 LDG.E.128 R12, desc[UR6][R2.64] ;  /* 0x00000006020c0981 */ /* 0x000162000c1e1d00 */
[----:B-1----:R-:W-:-:S05]  /*0240*/  @P1 IMAD.WIDE.U32 R4, R55, 0x10, R4 ;  /* 0x0000001037041825 */ /* 0x002fca00078e0004 */
[----:B------:R0:W5:Y:S02]  /*0250*/  @P1 LDG.E.128 R16, desc[UR6][R4.64] ;  /* 0x0000000604101981 */ /* 0x000164000c1e1d00 */
.L_x_1:
[----:B------:R-:W-:Y:S05]  /*0260*/  BSYNC.RECONVERGENT B0 ;  /* 0x0000000000007941 */ /* 0x000fea0003800200 */
.L_x_0:
[----:B------:R-:W1:Y:S02]  /*0270*/  LDCU UR4, c[0x0][0x384] ;  /* 0x00007080ff0477ac */ /* 0x000e640008000800 */
[----:B-1----:R-:W-:-:S13]  /*0280*/  ISETP.GE.AND P0, PT, R53, UR4, PT ;  /* 0x0000000435007c0c */ /* 0x002fda000bf06270 */
[----:B------:R-:W-:Y:S05]  /*0290*/  @P0 EXIT ;  /* 0x000000000000094d */ /* 0x000fea0003800000 */
[----:B0-----:R-:W0:Y:S01]  /*02a0*/  LDC.64 R2, c[0x0][0x398] ;  /* 0x0000e600ff027b82 */ /* 0x001e220000000a00 */
[----:B------:R-:W0:Y:S01]  /*02b0*/  LDCU.64 UR8, c[0x0][0x3a0] ;  /* 0x00007400ff0877ac */ /* 0x000e220008000a00 */
[----:B-----5:R-:W-:Y:S02]  /*02c0*/  PRMT R52, R19, 0x7632, R52 ;  /* 0x0000763213347816 */ /* 0x020fe40000000034 */
[----:B------:R-:W-:Y:S01]  /*02d0*/  PRMT R51, R15, 0x7632, R51 ;  /* 0x000076320f337816 */ /* 0x000fe20000000033 */
[----:B------:R-:W1:Y:S01]  /*02e0*/  LDCU.U8 UR4, c[0x0][0x410] ;  /* 0x00008200ff0477ac */ /* 0x000e620008000000 */
[----:B------:R-:W-:Y:S02]  /*02f0*/  PRMT R50, R18, 0x7632, R50 ;  /* 0x0000763212327816 */ /* 0x000fe40000000032 */
[----:B------:R-:W-:Y:S01]  /*0300*/  PRMT R49, R14, 0x7632, R49 ;  /* 0x000076320e317816 */ /* 0x000fe20000000031 */
[----:B------:R-:W2:Y:S01]  /*0310*/  LDCU UR5, c[0x0][0x448] ;  /* 0x00008900ff0577ac */ /* 0x000ea20008000800 */
[----:B------:R-:W-:-:S02]  /*0320*/  PRMT R48, R17, 0x7632, R48 ;  /* 0x0000763211307816 */ /* 0x000fc40000000030 */
[----:B------:R-:W-:Y:S01]  /*0330*/  PRMT R11, R13, 0x7632, R11 ;  /* 0x000076320d0b7816 */ /* 0x000fe2000000000b */
[----:B------:R-:W3:Y:S01]  /*0340*/  LDCU.64 UR10, c[0x0][0x398] ;  /* 0x00007300ff0a77ac */ /* 0x000ee20008000a00 */
[----:B------:R-:W-:Y:S02]  /*0350*/  PRMT R10, R16, 0x7632, R10 ;  /* 0x00007632100a7816 */ /* 0x000fe4000000000a */
[----:B------:R-:W-:Y:S01]  /*0360*/  PRMT R9, R12, 0x7632, R9 ;  /* 0x000076320c097816 */ /* 0x000fe20000000009 */
[----:B------:R-:W4:Y:S01]  /*0370*/  LDCU.64 UR12, c[0x0][0x3a0] ;  /* 0x00007400ff0c77ac */ /* 0x000f220008000a00 */
[----:B------:R-:W-:Y:S02]  /*0380*/  PRMT R8, R20, 0x7632, R8 ;  /* 0x0000763214087816 */ /* 0x000fe40000000008 */
[----:B------:R-:W-:Y:S02]  /*0390*/  PRMT R7, R24, 0x7632, R7 ;  /* 0x0000763218077816 */ /* 0x000fe40000000007 */
[----:B------:R-:W-:-:S02]  /*03a0*/  PRMT R6, R21, 0x7632, R6 ;  /* 0x0000763215067816 */ /* 0x000fc40000000006 */
[----:B0-----:R-:W-:Y:S01]  /*03b0*/  LOP3.LUT P0, RZ, R2, UR8, RZ, 0xfc, !PT ;  /* 0x0000000802ff7c12 */ /* 0x001fe2000f80fcff */
[----:B------:R-:W0:Y:S01]  /*03c0*/  LDCU UR8, c[0x0][0x388] ;  /* 0x00007100ff0877ac */ /* 0x000e220008000800 */
[----:B-1----:R-:W-:Y:S02]  /*03d0*/  ISETP.NE.AND P3, PT, RZ, UR4, PT ;  /* 0x00000004ff007c0c */ /* 0x002fe4000bf65270 */
[----:B------:R-:W-:Y:S02]  /*03e0*/  LOP3.LUT P0, RZ, R3, UR9, RZ, 0xfc, P0 ;  /* 0x0000000903ff7c12 */ /* 0x000fe4000800fcff */
[----:B------:R-:W-:Y:S02]  /*03f0*/  PRMT R5, R25, 0x7632, R5 ;  /* 0x0000763219057816 */ /* 0x000fe40000000005 */
[----:B------:R-:W-:Y:S02]  /*0400*/  PRMT R4, R22, 0x7632, R4 ;  /* 0x0000763216047816 */ /* 0x000fe40000000004 */
[----:B------:R-:W-:-:S02]  /*0410*/  PRMT R3, R26, 0x7632, R3 ;  /* 0x000076321a037816 */ /* 0x000fc40000000003 */
[----:B------:R-:W-:Y:S02]  /*0420*/  PRMT R2, R23, 0x7632, R2 ;  /* 0x0000763217027816 */ /* 0x000fe40000000002 */
[----:B--234-:R-:W-:-:S07]  /*0430*/  PRMT R0, R27, 0x7632, R0 ;  /* 0x000076321b007816 */ /* 0x01cfce0000000000 */
.L_x_11:
[----:B0-----:R-:W-:Y:S01]  /*0440*/  IMAD R40, R53, UR8, RZ ;  /* 0x0000000835287c24 */ /* 0x001fe2000f8e02ff */
[----:B------:R-:W-:Y:S04]  /*0450*/  BSSY.RECONVERGENT B0, `(.L_x_2) ;  /* 0x00000a3000007945 */ /* 0x000fe80003800200 */
[----:B------:R-:W-:-:S04]  /*0460*/  SHF.R.S32.HI R41, RZ, 0x1f, R40 ;  /* 0x0000001fff297819 */ /* 0x000fc80000011428 */
[----:B------:R-:W-:-:S04]  /*0470*/  LEA.HI R40, R41, R40, RZ, 0x3 ;  /* 0x0000002829287211 */ /* 0x000fc800078f18ff */
[----:B------:R-:W-:Y:S01]  /*0480*/  LEA.HI.SX32 R69, R40, R55, 0x1d ;  /* 0x0000003728457211 */ /* 0x000fe200078feaff */
[----:B------:R-:W-:Y:S06]  /*0490*/  @P2 BRA `(.L_x_3) ;  /* 0x0000000800782947 */ /* 0x000fec0003800000 */
[----:B------:R-:W-:Y:S01]  /*04a0*/  ISETP.NE.U32.AND P2, PT, RZ, UR12, PT ;  /* 0x0000000cff007c0c */ /* 0x000fe2000bf45070 */
[----:B------:R-:W0:Y:S01]  /*04b0*/  LDC.64 R42, c[0x0][0x390] ;  /* 0x0000e400ff2a7b82 */ /* 0x000e220000000a00 */
[----:B------:R-:W-:Y:S02]  /*04c0*/  ISETP.NE.U32.AND P1, PT, RZ, UR10, PT ;  /* 0x0000000aff007c0c */ /* 0x000fe4000bf25070 */
[----:B------:R-:W-:Y:S02]  /*04d0*/  ISETP.NE.AND.EX P2, PT, RZ, UR13, PT, P2 ;  /* 0x0000000dff007c0c */ /* 0x000fe4000bf45320 */
[----:B------:R-:W-:-:S11]  /*04e0*/  ISETP.NE.AND.EX P1, PT, RZ, UR11, PT, P1 ;  /* 0x0000000bff007c0c */ /* 0x000fd6000bf25310 */
[----:B------:R-:W1:Y:S08]  /*04f0*/  @P2 LDC.64 R58, c[0x0][0x3a0] ;  /* 0x0000e800ff3a2b82 */ /* 0x000e700000000a00 */
[----:B------:R-:W2:Y:S01]  /*0500*/  @P1 LDC.64 R40, c[0x0][0x398] ;  /* 0x0000e600ff281b82 */ /* 0x000ea20000000a00 */
[----:B0-----:R-:W-:-:S04]  /*0510*/  IMAD.WIDE.U32 R42, R69, 0x10, R42 ;  /* 0x00000010452a7825 */ /* 0x001fc800078e002a */
[----:B-1----:R-:W-:-:S05]  /*0520*/  @P2 IMAD.WIDE.U32 R58, R69, 0x10, R58 ;  /* 0x00000010453a2825 */ /* 0x002fca00078e003a */
[----:B------:R-:W3:Y:S01]  /*0530*/  @P2 LDG.E.128 R28, desc[UR6][R58.64] ;  /* 0x000000063a1c2981 */ /* 0x000ee2000c1e1d00 */
[----:B--2---:R-:W-:-:S03]  /*0540*/  @P1 IMAD.WIDE.U32 R56, R69, 0x10, R40 ;  /* 0x0000001045381825 */ /* 0x004fc600078e0028 */
[----:B------:R-:W5:Y:S04]  /*0550*/  LDG.E.128 R40, desc[UR6][R42.64] ;  /* 0x000000062a287981 */ /* 0x000f68000c1e1d00 */
[----:B------:R0:W5:Y:S01]  /*0560*/  @P1 LDG.E.128 R32, desc[UR6][R56.64] ;  /* 0x0000000638201981 */ /* 0x000162000c1e1d00 */
[----:B---3--:R-:W-:Y:S02]  /*0570*/  PRMT R47, R31, 0x7632, R47 ;  /* 0x000076321f2f7816 */ /* 0x008fe4000000002f */
[----:B------:R-:W-:Y:S02]  /*0580*/  PRMT R44, R30, 0x7632, R44 ;  /* 0x000076321e2c7816 */ /* 0x000fe4000000002c */
[----:B------:R-:W-:Y:S02]  /*0590*/  PRMT R45, R29, 0x7632, R45 ;  /* 0x000076321d2d7816 */ /* 0x000fe4000000002d */
[----:B------:R-:W-:Y:S01]  /*05a0*/  PRMT R46, R28, 0x7632, R46 ;  /* 0x000076321c2e7816 */ /* 0x000fe2000000002e */
[----:B0-----:R-:W-:Y:S06]  /*05b0*/  @!P1 BRA `(.L_x_4) ;  /* 0x00000004006c9947 */ /* 0x001fec0003800000 */
[----:B-----5:R-:W-:Y:S02]  /*05c0*/  PRMT R64, R35, 0x7632, R64 ;  /* 0x0000763223407816 */ /* 0x020fe40000000040 */
[----:B------:R-:W-:Y:S01]  /*05d0*/  PRMT R65, R34, 0x7632, R65 ;  /* 0x0000763222417816 */ /* 0x000fe20000000041 */
[----:B------:R-:W-:Y:S06]  /*05e0*/  @!P2 BRA `(.L_x_5) ;  /* 0x0000000000d4a947 */ /* 0x000fec0003800000 */
[----:B------:R-:W-:Y:S01]  /*05f0*/  SHF.L.U32 R60, R40, 0x10, RZ ;  /* 0x00000010283c7819 */ /* 0x000fe200000006ff */
[----:B------:R-:W-:Y:S01]  /*0600*/  IMAD.U32 R61, R41, 0x10000, RZ ;  /* 0x00010000293d7824 */ /* 0x000fe200078e00ff */
[----:B------:R-:W-:Y:S01]  /*0610*/  SHF.L.U32 R37, R32, 0x10, RZ ;  /* 0x0000001020257819 */ /* 0x000fe200000006ff */
[----:B------:R-:W-:Y:S01]  /*0620*/  IMAD.U32 R63, R43, 0x10000, RZ ;  /* 0x000100002b3f7824 */ /* 0x000fe200078e00ff */
[----:B------:R-:W-:Y:S01]  /*0630*/  PRMT R36, R40, 0x7632, R36 ;  /* 0x0000763228247816 */ /* 0x000fe20000000024 */
[----:B------:R-:W-:Y:S01]  /*0640*/  IMAD.U32 R40, R33, 0x10000, RZ ;  /* 0x0001000021287824 */ /* 0x000fe200078e00ff */
[----:B------:R-:W-:Y:S01]  /*0650*/  PRMT R38, R41, 0x7632, R38 ;  /* 0x0000763229267816 */ /* 0x000fe20000000026 */
[--C-:B------:R-:W-:Y:S01]  /*0660*/  FADD.FTZ R60, R60, R37.reuse ;  /* 0x000000253c3c7221 */ /* 0x100fe20000010000 */
[----:B------:R-:W-:Y:S01]  /*0670*/  PRMT R37, R32, 0x7632, R37 ;  /* 0x0000763220257816 */ /* 0x000fe20000000025 */
[----:B------:R-:W-:Y:S01]  /*0680*/  FADD.FTZ R61, R61, R40 ;  /* 0x000000283d3d7221 */ /* 0x000fe20000010000 */
[----:B------:R-:W-:Y:S01]  /*0690*/  SHF.L.U32 R36, R36, 0x10, RZ ;  /* 0x0000001024247819 */ /* 0x000fe200000006ff */
[----:B------:R-:W-:Y:S01]  /*06a0*/  IMAD.U32 R40, R35, 0x10000, RZ ;  /* 0x0001000023287824 */ /* 0x000fe200078e00ff */
[----:B------:R-:W-:Y:S01]  /*06b0*/  PRMT R41, R42, 0x7632, R41 ;  /* 0x000076322a297816 */ /* 0x000fe20000000029 */
[----:B------:R-:W-:Y:S01]  /*06c0*/  IMAD.U32 R37, R37, 0x10000, RZ ;  /* 0x0001000025257824 */ /* 0x000fe200078e00ff */
[----:B------:R-:W-:Y:S01]  /*06d0*/  PRMT R56, R43, 0x7632, R56 ;  /* 0x000076322b387816 */ /* 0x000fe20000000038 */
[----:B------:R-:W-:Y:S01]  /*06e0*/  FADD.FTZ R63, R63, R40 ;  /* 0x000000283f3f7221 */ /* 0x000fe20000010000 */
[----:B------:R-:W-:Y:S01]  /*06f0*/  PRMT R39, R33, 0x7632, R39 ;  /* 0x0000763221277816 */ /* 0x000fe20000000027 */
[----:B------:R-:W-:Y:S01]  /*0700*/  FADD.FTZ R67, R36, R37 ;  /* 0x0000002524437221 */ /* 0x000fe20000010000 */
[----:B------:R-:W-:Y:S01]  /*0710*/  SHF.L.U32 R42, R42, 0x10, RZ ;  /* 0x000000102a2a7819 */ /* 0x000fe200000006ff */
[----:B------:R-:W-:Y:S01]  /*0720*/  IMAD.U32 R64, R47, 0x10000, RZ ;  /* 0x000100002f407824 */ /* 0x000fe200078e00ff */
[----:B------:R-:W-:Y:S01]  /*0730*/  SHF.L.U32 R43, R34, 0x10, RZ ;  /* 0x00000010222b7819 */ /* 0x000fe200000006ff */
[----:B------:R-:W-:Y:S01]  /*0740*/  IMAD.U32 R39, R39, 0x10000, RZ ;  /* 0x0001000027277824 */ /* 0x000fe200078e00ff */
[----:B------:R-:W-:Y:S01]  /*0750*/  PRMT R36, R35, 0x7632, R36 ;  /* 0x0000763223247816 */ /* 0x000fe20000000024 */
[----:B------:R-:W-:Y:S01]  /*0760*/  IMAD.U32 R46, R46, 0x10000, RZ ;  /* 0x000100002e2e7824 */ /* 0x000fe200078e00ff */
[----:B------:R-:W-:Y:S01]  /*0770*/  SHF.L.U32 R38, R38, 0x10, RZ ;  /* 0x0000001026267819 */ /* 0x000fe200000006ff */
[----:B------:R-:W-:Y:S01]  /*0780*/  FADD.FTZ R42, R42, R43 ;  /* 0x0000002b2a2a7221 */ /* 0x000fe20000010000 */
[----:B------:R-:W-:Y:S01]  /*0790*/  PRMT R37, R34, 0x7632, R37 ;  /* 0x0000763222257816 */ /* 0x000fe20000000025 */
[----:B------:R-:W-:Y:S01]  /*07a0*/  IMAD.U32 R43, R36, 0x10000, RZ ;  /* 0x00010000242b7824 */ /* 0x000fe200078e00ff */
[----:B------:R-:W-:Y:S01]  /*07b0*/  SHF.L.U32 R41, R41, 0x10, RZ ;  /* 0x0000001029297819 */ /* 0x000fe200000006ff */
[----:B------:R-:W-:-:S02]  /*07c0*/  IMAD.U32 R36, R29, 0x10000, RZ ;  /* 0x000100001d247824 */ /* 0x000fc400078e00ff */
[----:B------:R-:W-:Y:S01]  /*07d0*/  FADD.FTZ R66, R38, R39 ;  /* 0x0000002726427221 */ /* 0x000fe20000010000 */
[----:B------:R-:W-:Y:S01]  /*07e0*/  SHF.L.U32 R56, R56, 0x10, RZ ;  /* 0x0000001038387819 */ /* 0x000fe200000006ff */
[----:B------:R-:W-:Y:S02]  /*07f0*/  IMAD.U32 R38, R37, 0x10000, RZ ;  /* 0x0001000025267824 */ /* 0x000fe400078e00ff */
[----:B------:R-:W-:Y:S01]  /*0800*/  FADD.FTZ R61, R61, R36 ;  /* 0x000000243d3d7221 */ /* 0x000fe20000010000 */
[----:B------:R-:W-:Y:S01]  /*0810*/  SHF.L.U32 R37, R28, 0x10, RZ ;  /* 0x000000101c257819 */ /* 0x000fe200000006ff */
        /* <DEDUP_REMOVED lines=9> */
[----:B------:R-:W-:Y:S01]  /*08b0*/  FADD.FTZ R63, R63, R36 ;  /* 0x000000243f3f7221 */ /* 0x000fe20000010000 */
[----:B------:R-:W-:Y:S01]  /*08c0*/  FADD.FTZ R64, R43, R64 ;  /* 0x000000402b407221 */ /* 0x000fe20000010000 */
[----:B------:R-:W-:Y:S01]  /*08d0*/  FADD.FTZ R65, R38, R65 ;  /* 0x0000004126417221 */ /* 0x000fe20000010000 */
[----:B------:R-:W-:Y:S01]  /*08e0*/  FADD.FTZ R66, R66, R45 ;  /* 0x0000002d42427221 */ /* 0x000fe20000010000 */
[----:B------:R-:W-:-:S02]  /*08f0*/  F2FP.BF16.F32.PACK_AB R36, R67, R60 ;  /* 0x0000003c4324723e */ /* 0x000fc400000010ff */
[----:B------:R-:W-:Y:S02]  /*0900*/  F2FP.BF16.F32.PACK_AB R39, R64, R63 ;  /* 0x0000003f4027723e */ /* 0x000fe400000010ff */
[----:B------:R-:W-:Y:S02]  /*0910*/  F2FP.BF16.F32.PACK_AB R38, R65, R62 ;  /* 0x0000003e4126723e */ /* 0x000fe400000010ff */
[----:B------:R-:W-:Y:S01]  /*0920*/  F2FP.BF16.F32.PACK_AB R37, R66, R61 ;  /* 0x0000003d4225723e */ /* 0x000fe200000010ff */
[----:B------:R-:W-:Y:S06]  /*0930*/  BRA `(.L_x_6) ;  /* 0x0000000400447947 */ /* 0x000fec0003800000 */
.L_x_5:
[----:B------:R-:W-:Y:S01]  /*0940*/  PRMT R36, R40, 0x7632, R36 ;  /* 0x0000763228247816 */ /* 0x000fe20000000024 */
[----:B------:R-:W-:Y:S01]  /*0950*/  IMAD.U32 R62, R42, 0x10000, RZ ;  /* 0x000100002a3e7824 */ /* 0x000fe200078e00ff */
[----:B------:R-:W-:Y:S01]  /*0960*/  SHF.L.U32 R40, R40, 0x10, RZ ;  /* 0x0000001028287819 */ /* 0x000fe200000006ff */
[----:B------:R-:W-:Y:S01]  /*0970*/  IMAD.U32 R39, R34, 0x10000, RZ ;  /* 0x0001000022277824 */ /* 0x000fe200078e00ff */
[----:B------:R-:W-:Y:S01]  /*0980*/  SHF.L.U32 R37, R32, 0x10, RZ ;  /* 0x0000001020257819 */ /* 0x000fe200000006ff */
[----:B------:R-:W-:Y:S01]  /*0990*/  IMAD.U32 R64, R64, 0x10000, RZ ;  /* 0x0001000040407824 */ /* 0x000fe200078e00ff */
[----:B------:R-:W-:Y:S01]  /*09a0*/  PRMT R38, R41, 0x7632, R38 ;  /* 0x0000763229267816 */ /* 0x000fe20000000026 */
[----:B------:R-:W-:Y:S01]  /*09b0*/  FADD.FTZ R62, R62, R39 ;  /* 0x000000273e3e7221 */ /* 0x000fe20000010000 */
[----:B------:R-:W-:Y:S01]  /*09c0*/  PRMT R44, R42, 0x7632, R44 ;  /* 0x000076322a2c7816 */ /* 0x000fe2000000002c */
[----:B------:R-:W-:Y:S01]  /*09d0*/  FADD.FTZ R60, R40, R37 ;  /* 0x00000025283c7221 */ /* 0x000fe20000010000 */
[----:B------:R-:W-:Y:S01]  /*09e0*/  PRMT R45, R43, 0x7632, R45 ;  /* 0x000076322b2d7816 */ /* 0x000fe2000000002d */
[----:B------:R-:W-:Y:S01]  /*09f0*/  IMAD.U32 R38, R38, 0x10000, RZ ;  /* 0x0001000026267824 */ /* 0x000fe200078e00ff */
[----:B------:R-:W-:-:S02]  /*0a00*/  PRMT R37, R32, 0x7632, R37 ;  /* 0x0000763220257816 */ /* 0x000fc40000000025 */
[----:B------:R-:W-:Y:S02]  /*0a10*/  PRMT R39, R33, 0x7632, R39 ;  /* 0x0000763221277816 */ /* 0x000fe40000000027 */
[----:B------:R-:W-:Y:S02]  /*0a20*/  SHF.L.U32 R41, R41, 0x10, RZ ;  /* 0x0000001029297819 */ /* 0x000fe400000006ff */
[----:B------:R-:W-:Y:S01]  /*0a30*/  SHF.L.U32 R42, R33, 0x10, RZ ;  /* 0x00000010212a7819 */ /* 0x000fe200000006ff */
[----:B------:R-:W-:Y:S01]  /*0a40*/  IMAD.U32 R39, R39, 0x10000, RZ ;  /* 0x0001000027277824 */ /* 0x000fe200078e00ff */
[----:B------:R-:W-:Y:S02]  /*0a50*/  SHF.L.U32 R43, R43, 0x10, RZ ;  /* 0x000000102b2b7819 */ /* 0x000fe400000006ff */
[----:B------:R-:W-:Y:S01]  /*0a60*/  SHF.L.U32 R65, R65, 0x10, RZ ;  /* 0x0000001041417819 */ /* 0x000fe200000006ff */
[----:B------:R-:W-:Y:S01]  /*0a70*/  FADD.FTZ R61, R41, R42 ;  /* 0x0000002a293d7221 */ /* 0x000fe20000010000 */
[----:B------:R-:W-:Y:S01]  /*0a80*/  SHF.L.U32 R40, R35, 0x10, RZ ;  /* 0x0000001023287819 */ /* 0x000fe200000006ff */
[----:B------:R-:W-:Y:S01]  /*0a90*/  FADD.FTZ R66, R38, R39 ;  /* 0x0000002726427221 */ /* 0x000fe20000010000 */
[----:B------:R-:W-:-:S02]  /*0aa0*/  SHF.L.U32 R36, R36, 0x10, RZ ;  /* 0x0000001024247819 */ /* 0x000fc400000006ff */
[----:B------:R-:W-:Y:S01]  /*0ab0*/  SHF.L.U32 R45, R45, 0x10, RZ ;  /* 0x000000102d2d7819 */ /* 0x000fe200000006ff */
[----:B------:R-:W-:Y:S01]  /*0ac0*/  FADD.FTZ R63, R43, R40 ;  /* 0x000000282b3f7221 */ /* 0x000fe20000010000 */
[----:B------:R-:W-:Y:S02]  /*0ad0*/  SHF.L.U32 R44, R44, 0x10, RZ ;  /* 0x000000102c2c7819 */ /* 0x000fe400000006ff */
[----:B------:R-:W-:Y:S01]  /*0ae0*/  SHF.L.U32 R37, R37, 0x10, RZ ;  /* 0x0000001025257819 */ /* 0x000fe200000006ff */
[----:B------:R-:W-:Y:S02]  /*0af0*/  FADD.FTZ R64, R45, R64 ;  /* 0x000000402d407221 */ /* 0x000fe40000010000 */
[----:B------:R-:W-:Y:S02]  /*0b00*/  FADD.FTZ R65, R44, R65 ;  /* 0x000000412c417221 */ /* 0x000fe40000010000 */
[----:B------:R-:W-:Y:S01]  /*0b10*/  FADD.FTZ R67, R36, R37 ;  /* 0x0000002524437221 */ /* 0x000fe20000010000 */
[----:B------:R-:W-:-:S02]  /*0b20*/  F2FP.BF16.F32.PACK_AB R39, R64, R63 ;  /* 0x0000003f4027723e */ /* 0x000fc400000010ff */
[----:B------:R-:W-:Y:S02]  /*0b30*/  F2FP.BF16.F32.PACK_AB R38, R65, R62 ;  /* 0x0000003e4126723e */ /* 0x000fe400000010ff */
[----:B------:R-:W-:Y:S02]  /*0b40*/  F2FP.BF16.F32.PACK_AB R37, R66, R61 ;  /* 0x0000003d4225723e */ /* 0x000fe400000010ff */
[----:B------:R-:W-:Y:S01]  /*0b50*/  F2FP.BF16.F32.PACK_AB R36, R67, R60 ;  /* 0x0000003c4324723e */ /* 0x000fe200000010ff */
[----:B------:R-:W-:Y:S06]  /*0b60*/  BRA `(.L_x_6) ;  /* 0x0000000000b87947 */ /* 0x000fec0003800000 */
.L_x_4:
[----:B------:R-:W-:Y:S05]  /*0b70*/  @!P2 BRA `(.L_x_7) ;  /* 0x000000000084a947 */ /* 0x000fea0003800000 */
[----:B-----5:R-:W-:Y:S01]  /*0b80*/  PRMT R36, R40, 0x7632, R36 ;  /* 0x0000763228247816 */ /* 0x020fe20000000024 */
[----:B------:R-:W-:Y:S01]  /*0b90*/  IMAD.U32 R67, R46, 0x10000, RZ ;  /* 0x000100002e437824 */ /* 0x000fe200078e00ff */
[----:B------:R-:W-:Y:S01]  /*0ba0*/  SHF.L.U32 R40, R40, 0x10, RZ ;  /* 0x0000001028287819 */ /* 0x000fe200000006ff */
[----:B------:R-:W-:Y:S01]  /*0bb0*/  IMAD.U32 R47, R47, 0x10000, RZ ;  /* 0x000100002f2f7824 */ /* 0x000fe200078e00ff */
[----:B------:R-:W-:Y:S02]  /*0bc0*/  SHF.L.U32 R37, R28, 0x10, RZ ;  /* 0x000000101c257819 */ /* 0x000fe400000006ff */
[C---:B------:R-:W-:Y:S01]  /*0bd0*/  PRMT R38, R41.reuse, 0x7632, R38 ;  /* 0x0000763229267816 */ /* 0x040fe20000000026 */
[----:B------:R-:W-:Y:S01]  /*0be0*/  IMAD.U32 R41, R41, 0x10000, RZ ;  /* 0x0001000029297824 */ /* 0x000fe200078e00ff */
[----:B------:R-:W-:Y:S01]  /*0bf0*/  PRMT R39, R42, 0x7632, R39 ;  /* 0x000076322a277816 */ /* 0x000fe20000000027 */
[----:B------:R-:W-:Y:S01]  /*0c00*/  FADD.FTZ R60, R40, R37 ;  /* 0x00000025283c7221 */ /* 0x000fe20000010000 */
[----:B------:R-:W-:-:S02]  /*0c10*/  PRMT R56, R43, 0x7632, R56 ;  /* 0x000076322b387816 */ /* 0x000fc40000000038 */
[----:B------:R-:W-:Y:S01]  /*0c20*/  SHF.L.U32 R62, R42, 0x10, RZ ;  /* 0x000000102a3e7819 */ /* 0x000fe200000006ff */
[----:B------:R-:W-:Y:S01]  /*0c30*/  IMAD.U32 R42, R29, 0x10000, RZ ;  /* 0x000100001d2a7824 */ /* 0x000fe200078e00ff */
[----:B------:R-:W-:Y:S01]  /*0c40*/  SHF.L.U32 R57, R30, 0x10, RZ ;  /* 0x000000101e397819 */ /* 0x000fe200000006ff */
[----:B------:R-:W-:Y:S01]  /*0c50*/  IMAD.U32 R39, R39, 0x10000, RZ ;  /* 0x0001000027277824 */ /* 0x000fe200078e00ff */
[----:B------:R-:W-:Y:S01]  /*0c60*/  SHF.L.U32 R43, R43, 0x10, RZ ;  /* 0x000000102b2b7819 */ /* 0x000fe200000006ff */
[----:B------:R-:W-:Y:S01]  /*0c70*/  FADD.FTZ R61, R41, R42 ;  /* 0x0000002a293d7221 */ /* 0x000fe20000010000 */
[----:B------:R-:W-:Y:S01]  /*0c80*/  SHF.L.U32 R45, R45, 0x10, RZ ;  /* 0x000000102d2d7819 */ /* 0x000fe200000006ff */
[----:B------:R-:W-:Y:S01]  /*0c90*/  FADD.FTZ R62, R62, R57 ;  /* 0x000000393e3e7221 */ /* 0x000fe20000010000 */
[----:B------:R-:W-:Y:S02]  /*0ca0*/  SHF.L.U32 R44, R44, 0x10, RZ ;  /* 0x000000102c2c7819 */ /* 0x000fe400000006ff */
[----:B------:R-:W-:-:S02]  /*0cb0*/  SHF.L.U32 R40, R31, 0x10, RZ ;  /* 0x000000101f287819 */ /* 0x000fc400000006ff */
[----:B------:R-:W-:Y:S01]  /*0cc0*/  SHF.L.U32 R56, R56, 0x10, RZ ;  /* 0x0000001038387819 */ /* 0x000fe200000006ff */
[----:B------:R-:W-:Y:S01]  /*0cd0*/  FADD.FTZ R65, R39, R44 ;  /* 0x0000002c27417221 */ /* 0x000fe20000010000 */
[----:B------:R-:W-:Y:S01]  /*0ce0*/  SHF.L.U32 R38, R38, 0x10, RZ ;  /* 0x0000001026267819 */ /* 0x000fe200000006ff */
[----:B------:R-:W-:Y:S01]  /*0cf0*/  FADD.FTZ R63, R43, R40 ;  /* 0x000000282b3f7221 */ /* 0x000fe20000010000 */
[----:B------:R-:W-:Y:S01]  /*0d00*/  SHF.L.U32 R36, R36, 0x10, RZ ;  /* 0x0000001024247819 */ /* 0x000fe200000006ff */
[----:B------:R-:W-:Y:S02]  /*0d10*/  FADD.FTZ R64, R56, R47 ;  /* 0x0000002f38407221 */ /* 0x000fe40000010000 */
[----:B------:R-:W-:Y:S01]  /*0d20*/  FADD.FTZ R66, R38, R45 ;  /* 0x0000002d26427221 */ /* 0x000fe20000010000 */
[----:B------:R-:W-:Y:S01]  /*0d30*/  F2FP.BF16.F32.PACK_AB R38, R65, R62 ;  /* 0x0000003e4126723e */ /* 0x000fe200000010ff */
[----:B------:R-:W-:Y:S01]  /*0d40*/  FADD.FTZ R67, R36, R67 ;  /* 0x0000004324437221 */ /* 0x000fe20000010000 */
[----:B------:R-:W-:-:S02]  /*0d50*/  F2FP.BF16.F32.PACK_AB R39, R64, R63 ;  /* 0x0000003f4027723e */ /* 0x000fc400000010ff */
[----:B------:R-:W-:Y:S02]  /*0d60*/  F2FP.BF16.F32.PACK_AB R37, R66, R61 ;  /* 0x0000003d4225723e */ /* 0x000fe400000010ff */
[----:B------:R-:W-:Y:S01]  /*0d70*/  F2FP.BF16.F32.PACK_AB R36, R67, R60 ;  /* 0x0000003c4324723e */ /* 0x000fe200000010ff */
[----:B------:R-:W-:Y:S06]  /*0d80*/  BRA `(.L_x_6) ;  /* 0x0000000000307947 */ /* 0x000fec0003800000 */
.L_x_7:
[----:B-----5:R-:W-:Y:S01]  /*0d90*/  PRMT R65, R42, 0x7632, R65 ;  /* 0x000076322a417816 */ /* 0x020fe20000000041 */
[C---:B------:R-:W-:Y:S01]  /*0da0*/  IMAD.U32 R60, R40.reuse, 0x10000, RZ ;  /* 0x00010000283c7824 */ /* 0x040fe200078e00ff */
[----:B------:R-:W-:Y:S01]  /*0db0*/  PRMT R67, R40, 0x7632, R67 ;  /* 0x0000763228437816 */ /* 0x000fe20000000043 */
[----:B------:R-:W-:Y:S01]  /*0dc0*/  IMAD.U32 R63, R43, 0x10000, RZ ;  /* 0x000100002b3f7824 */ /* 0x000fe200078e00ff */
[----:B------:R-:W-:Y:S01]  /*0dd0*/  PRMT R66, R41, 0x7632, R66 ;  /* 0x0000763229427816 */ /* 0x000fe20000000042 */
[----:B------:R-:W-:Y:S01]  /*0de0*/  IMAD.U32 R65, R65, 0x10000, RZ ;  /* 0x0001000041417824 */ /* 0x000fe200078e00ff */
[----:B------:R-:W-:Y:S02]  /*0df0*/  PRMT R64, R43, 0x7632, R64 ;  /* 0x000076322b407816 */ /* 0x000fe40000000040 */
[----:B------:R-:W-:Y:S02]  /*0e00*/  SHF.L.U32 R61, R41, 0x10, RZ ;  /* 0x00000010293d7819 */ /* 0x000fe400000006ff */
[----:B------:R-:W-:-:S02]  /*0e10*/  SHF.L.U32 R62, R42, 0x10, RZ ;  /* 0x000000102a3e7819 */ /* 0x000fc400000006ff */
[----:B------:R-:W-:Y:S02]  /*0e20*/  SHF.L.U32 R67, R67, 0x10, RZ ;  /* 0x0000001043437819 */ /* 0x000fe400000006ff */
[----:B------:R-:W-:Y:S02]  /*0e30*/  SHF.L.U32 R66, R66, 0x10, RZ ;  /* 0x0000001042427819 */ /* 0x000fe400000006ff */
[----:B------:R-:W-:-:S07]  /*0e40*/  SHF.L.U32 R64, R64, 0x10, RZ ;  /* 0x0000001040407819 */ /* 0x000fce00000006ff */
.L_x_6:
[----:B------:R-:W0:Y:S02]  /*0e50*/  @P0 LDC.64 R40, c[0x0][0x3a8] ;  /* 0x0000ea00ff280b82 */ /* 0x000e240000000a00 */
[----:B0-----:R-:W-:-:S05]  /*0e60*/  @P0 IMAD.WIDE.U32 R40, R69, 0x10, R40 ;  /* 0x0000001045280825 */ /* 0x001fca00078e0028 */
[----:B------:R0:W-:Y:S02]  /*0e70*/  @P0 STG.E.128 desc[UR6][R40.64], R36 ;  /* 0x0000002428000986 */ /* 0x0001e4000c101d06 */
.L_x_3:
[----:B------:R-:W-:Y:S05]  /*0e80*/  BSYNC.RECONVERGENT B0 ;  /* 0x0000000000007941 */ /* 0x000fea0003800200 */
.L_x_2:
[----:B0-----:R-:W-:Y:S01]  /*0e90*/  FADD.FTZ R40, RZ, R60 ;  /* 0x0000003cff287221 */ /* 0x001fe20000010000 */
[C---:B------:R-:W-:Y:S01]  /*0ea0*/  ISETP.GT.U32.AND P2, PT, R54.reuse, -0x21, PT ;  /* 0xffffffdf3600780c */ /* 0x040fe20003f44070 */
[----:B------:R-:W-:Y:S01]  /*0eb0*/  UMOV UR4, 0xffffffff ;  /* 0xffffffff00047882 */ /* 0x000fe20000000000 */
[----:B------:R-:W-:Y:S01]  /*0ec0*/  ISETP.GE.U32.AND P1, PT, R54, -0x20, PT ;  /* 0xffffffe03600780c */ /* 0x000fe20003f26070 */
[----:B------:R-:W-:Y:S01]  /*0ed0*/  FADD.FTZ R40, R67, R40 ;  /* 0x0000002843287221 */ /* 0x000fe20000010000 */
[----:B------:R-:W-:-:S03]  /*0ee0*/  ISETP.NE.AND P4, PT, R55, RZ, PT ;  /* 0x000000ff3700720c */ /* 0x000fc60003f85270 */
[----:B------:R-:W-:-:S04]  /*0ef0*/  FADD.FTZ R41, R61, R40 ;  /* 0x000000283d297221 */ /* 0x000fc80000010000 */
[----:B------:R-:W-:-:S04]  /*0f00*/  FADD.FTZ R41, R66, R41 ;  /* 0x0000002942297221 */ /* 0x000fc80000010000 */
[----:B------:R-:W-:-:S04]  /*0f10*/  FADD.FTZ R40, R62, R41 ;  /* 0x000000293e287221 */ /* 0x000fc80000010000 */
[----:B------:R-:W-:-:S04]  /*0f20*/  FADD.FTZ R40, R65, R40 ;  /* 0x0000002841287221 */ /* 0x000fc80000010000 */
[----:B------:R-:W-:-:S05]  /*0f30*/  FADD.FTZ R40, R63, R40 ;  /* 0x000000283f287221 */ /* 0x000fca0000010000 */
[----:B------:R-:W-:-:S05]  /*0f40*/  FSEL R41, R40, RZ, !P2 ;  /* 0x000000ff28297208 */ /* 0x000fca0005000000 */
[----:B------:R-:W-:-:S05]  /*0f50*/  FADD.FTZ R41, R64, R41 ;  /* 0x0000002940297221 */ /* 0x000fca0000010000 */
[----:B------:R-:W-:Y:S01]  /*0f60*/  FSEL R41, R41, RZ, !P1 ;  /* 0x000000ff29297208 */ /* 0x000fe20004800000 */
[----:B------:R-:W-:Y:S06]  /*0f70*/  BRA.DIV UR4, `(.L_x_8) ;  /* 0x0000000a04287947 */ /* 0x000fec000b800000 */
[----:B------:R-:W0:Y:S01]  /*0f80*/  SHFL.BFLY PT, R40, R41, 0x1, 0x1f ;  /* 0x0c201f0029287f89 */ /* 0x000e2200000e0000 */
[----:B------:R-:W1:Y:S01]  /*0f90*/  LDC R44, c[0x0][0x400] ;  /* 0x00010000ff2c7b82 */ /* 0x000e620000000800 */
[----:B0-----:R-:W-:-:S05]  /*0fa0*/  FADD.FTZ R42, R41, R40 ;  /* 0x00000028292a7221 */ /* 0x001fca0000010000 */
[----:B------:R-:W0:Y:S02]  /*0fb0*/  SHFL.BFLY PT, R43, R42, 0x2, 0x1f ;  /* 0x0c401f002a2b7f89 */ /* 0x000e2400000e0000 */
[----:B0-----:R-:W-:-:S05]  /*0fc0*/  FADD.FTZ R43, R42, R43 ;  /* 0x0000002b2a2b7221 */ /* 0x001fca0000010000 */
[----:B------:R-:W0:Y:S02]  /*0fd0*/  SHFL.BFLY PT, R40, R43, 0x4, 0x1f ;  /* 0x0c801f002b287f89 */ /* 0x000e2400000e0000 */
[----:B0-----:R-:W-:-:S05]  /*0fe0*/  FADD.FTZ R46, R43, R40 ;  /* 0x000000282b2e7221 */ /* 0x001fca0000010000 */
[----:B------:R-:W0:Y:S02]  /*0ff0*/  SHFL.BFLY PT, R45, R46, 0x8, 0x1f ;  /* 0x0d001f002e2d7f89 */ /* 0x000e2400000e0000 */
[----:B0-----:R-:W-:-:S05]  /*1000*/  FADD.FTZ R47, R46, R45 ;  /* 0x0000002d2e2f7221 */ /* 0x001fca0000010000 */
[----:B------:R-:W0:Y:S02]  /*1010*/  SHFL.BFLY PT, R40, R47, 0x10, 0x1f ;  /* 0x0e001f002f287f89 */ /* 0x000e2400000e0000 */
[----:B0-----:R-:W-:-:S04]  /*1020*/  FADD.FTZ R45, R47, R40 ;  /* 0x000000282f2d7221 */ /* 0x001fc80000010000 */
[----:B-1----:R-:W-:-:S04]  /*1030*/  FMUL.FTZ R45, R45, R44 ;  /* 0x0000002c2d2d7220 */ /* 0x002fc80000410000 */
[--C-:B------:R-:W-:Y:S01]  /*1040*/  FADD.FTZ R40, R60, -R45.reuse ;  /* 0x8000002d3c287221 */ /* 0x100fe20000010000 */
[--C-:B------:R-:W-:Y:S01]  /*1050*/  FADD.FTZ R41, R67, -R45.reuse ;  /* 0x8000002d43297221 */ /* 0x100fe20000010000 */
[----:B------:R-:W-:Y:S02]  /*1060*/  FADD.FTZ R43, R61, -R45 ;  /* 0x8000002d3d2b7221 */ /* 0x000fe40000010000 */
[----:B------:R-:W-:-:S04]  /*1070*/  FFMA.FTZ R40, R40, R40, RZ ;  /* 0x0000002828287223 */ /* 0x000fc800000100ff */
[----:B------:R-:W-:Y:S01]  /*1080*/  FFMA.FTZ R40, R41, R41, R40 ;  /* 0x0000002929287223 */ /* 0x000fe20000010028 */
[----:B------:R-:W-:-:S03]  /*1090*/  FADD.FTZ R41, R66, -R45 ;  /* 0x8000002d42297221 */ /* 0x000fc60000010000 */
        /* <DEDUP_REMOVED lines=8> */
[----:B------:R-:W-:-:S05]  /*1120*/  FFMA.FTZ R40, R43, R43, R40 ;  /* 0x0000002b2b287223 */ /* 0x000fca0000010028 */
[----:B------:R-:W-:-:S05]  /*1130*/  FSEL R40, R40, RZ, !P2 ;  /* 0x000000ff28287208 */ /* 0x000fca0005000000 */
[----:B------:R-:W-:-:S05]  /*1140*/  FFMA.FTZ R40, R41, R41, R40 ;  /* 0x0000002929287223 */ /* 0x000fca0000010028 */
[----:B------:R-:W-:-:S05]  /*1150*/  FSEL R40, R40, RZ, !P1 ;  /* 0x000000ff28287208 */ /* 0x000fca0004800000 */
[----:B------:R-:W0:Y:S02]  /*1160*/  SHFL.BFLY PT, R41, R40, 0x1, 0x1f ;  /* 0x0c201f0028297f89 */ /* 0x000e2400000e0000 */
[----:B0-----:R-:W-:-:S05]  /*1170*/  FADD.FTZ R41, R40, R41 ;  /* 0x0000002928297221 */ /* 0x001fca0000010000 */
[----:B------:R-:W0:Y:S02]  /*1180*/  SHFL.BFLY PT, R42, R41, 0x2, 0x1f ;  /* 0x0c401f00292a7f89 */ /* 0x000e2400000e0000 */
[----:B0-----:R-:W-:-:S05]  /*1190*/  FADD.FTZ R42, R41, R42 ;  /* 0x0000002a292a7221 */ /* 0x001fca0000010000 */
[----:B------:R-:W0:Y:S02]  /*11a0*/  SHFL.BFLY PT, R43, R42, 0x4, 0x1f ;  /* 0x0c801f002a2b7f89 */ /* 0x000e2400000e0000 */
[----:B0-----:R-:W-:-:S05]  /*11b0*/  FADD.FTZ R43, R42, R43 ;  /* 0x0000002b2a2b7221 */ /* 0x001fca0000010000 */
[----:B------:R-:W0:Y:S02]  /*11c0*/  SHFL.BFLY PT, R46, R43, 0x8, 0x1f ;  /* 0x0d001f002b2e7f89 */ /* 0x000e2400000e0000 */
[----:B0-----:R-:W-:-:S05]  /*11d0*/  FADD.FTZ R46, R43, R46 ;  /* 0x0000002e2b2e7221 */ /* 0x001fca0000010000 */
[----:B------:R0:W1:Y:S02]  /*11e0*/  SHFL.BFLY PT, R47, R46, 0x10, 0x1f ;  /* 0x0e001f002e2f7f89 */ /* 0x00006400000e0000 */
.L_x_23:
[----:B-1----:R-:W-:Y:S01]  /*11f0*/  FADD.FTZ R57, R46, R47 ;  /* 0x0000002f2e397221 */ /* 0x002fe20000010000 */
[----:B0-----:R-:W-:Y:S01]  /*1200*/  FMUL.FTZ R46, R45, R45 ;  /* 0x0000002d2d2e7220 */ /* 0x001fe20000410000 */
[----:B------:R-:W0:Y:S01]  /*1210*/  @!P4 LDC.64 R40, c[0x0][0x3c0] ;  /* 0x0000f000ff28cb82 */ /* 0x000e220000000a00 */
[----:B------:R-:W-:Y:S01]  /*1220*/  BSSY.RECONVERGENT B0, `(.L_x_9) ;  /* 0x000005a000007945 */ /* 0x000fe20003800200 */
[----:B------:R-:W-:Y:S02]  /*1230*/  FFMA.FTZ R44, R57, R44, UR5 ;  /* 0x00000005392c7e23 */ /* 0x000fe4000801002c */
[----:B------:R-:W-:-:S04]  /*1240*/  FSEL R47, R46, RZ, P3 ;  /* 0x000000ff2e2f7208 */ /* 0x000fc80001800000 */
[----:B------:R-:W1:Y:S01]  /*1250*/  @!P4 LDC.64 R42, c[0x0][0x3c8] ;  /* 0x0000f200ff2acb82 */ /* 0x000e620000000a00 */
[----:B------:R-:W-:-:S04]  /*1260*/  FADD.FTZ R44, R44, R47 ;  /* 0x0000002f2c2c7221 */ /* 0x000fc80000010000 */
[----:B------:R-:W2:Y:S01]  /*1270*/  MUFU.RSQ R57, R44 ;  /* 0x0000002c00397308 */ /* 0x000ea20000001400 */
[----:B0-----:R-:W-:-:S05]  /*1280*/  @!P4 IMAD.WIDE R40, R53, 0x4, R40 ;  /* 0x000000043528c825 */ /* 0x001fca00078e0228 */
[----:B------:R0:W-:Y:S01]  /*1290*/  @!P4 STG.E desc[UR6][R40.64], R45 ;  /* 0x0000002d2800c986 */ /* 0x0001e2000c101906 */
[----:B-1----:R-:W-:-:S05]  /*12a0*/  @!P4 IMAD.WIDE R42, R53, 0x4, R42 ;  /* 0x00000004352ac825 */ /* 0x002fca00078e022a */
[----:B--2---:R0:W-:Y:S01]  /*12b0*/  @!P4 STG.E desc[UR6][R42.64], R57 ;  /* 0x000000392a00c986 */ /* 0x0041e2000c101906 */
[----:B------:R-:W-:Y:S05]  /*12c0*/  @P2 BRA `(.L_x_10) ;  /* 0x00000004003c2947 */ /* 0x000fea0003800000 */
[----:B0-----:R-:W-:Y:S01]  /*12d0*/  FSEL R41, R45, RZ, !P3 ;  /* 0x000000ff2d297208 */ /* 0x001fe20005800000 */
[----:B------:R-:W-:Y:S01]  /*12e0*/  IMAD.U32 R44, R12, 0x10000, RZ ;  /* 0x000100000c2c7824 */ /* 0x000fe200078e00ff */
[----:B------:R-:W-:Y:S01]  /*12f0*/  SHF.L.U32 R42, R20, 0x10, RZ ;  /* 0x00000010142a7819 */ /* 0x000fe200000006ff */
[----:B------:R-:W-:Y:S01]  /*1300*/  IMAD.U32 R59, R8, 0x10000, RZ ;  /* 0x00010000083b7824 */ /* 0x000fe200078e00ff */
[----:B------:R-:W-:Y:S01]  /*1310*/  SHF.L.U32 R46, R24, 0x10, RZ ;  /* 0x00000010182e7819 */ /* 0x000fe200000006ff */
[--C-:B------:R-:W-:Y:S01]  /*1320*/  FADD.FTZ R40, R60, -R41.reuse ;  /* 0x800000293c287221 */ /* 0x100fe20000010000 */
[--C-:B------:R-:W-:Y:S01]  /*1330*/  FADD.FTZ R56, R67, -R41.reuse ;  /* 0x8000002943387221 */ /* 0x100fe20000010000 */
[----:B------:R-:W-:Y:S01]  /*1340*/  SHF.L.U32 R43, R16, 0x10, RZ ;  /* 0x00000010102b7819 */ /* 0x000fe200000006ff */
[----:B------:R-:W-:Y:S02]  /*1350*/  IMAD.U32 R75, R25, 0x10000, RZ ;  /* 0x00010000194b7824 */ /* 0x000fe400078e00ff */
[----:B------:R-:W-:Y:S01]  /*1360*/  FMUL.FTZ R71, R57, R40 ;  /* 0x0000002839477220 */ /* 0x000fe20000410000 */
[----:B------:R-:W-:Y:S01]  /*1370*/  SHF.L.U32 R45, R9, 0x10, RZ ;  /* 0x00000010092d7819 */ /* 0x000fe200000006ff */
[----:B------:R-:W-:Y:S01]  /*1380*/  FMUL.FTZ R56, R57, R56 ;  /* 0x0000003839387220 */ /* 0x000fe20000410000 */
[----:B------:R-:W-:Y:S01]  /*1390*/  SHF.L.U32 R47, R21, 0x10, RZ ;  /* 0x00000010152f7819 */ /* 0x000fe200000006ff */
[----:B------:R-:W-:Y:S01]  /*13a0*/  FFMA.FTZ R40, R71, R42, R44 ;  /* 0x0000002a47287223 */ /* 0x000fe2000001002c */
[----:B------:R-:W-:Y:S01]  /*13b0*/  FADD.FTZ R42, R61, -R41 ;  /* 0x800000293d2a7221 */ /* 0x000fe20000010000 */
[----:B------:R-:W-:Y:S01]  /*13c0*/  FFMA.FTZ R71, R71, R46, R43 ;  /* 0x0000002e47477223 */ /* 0x000fe2000001002b */
[----:B------:R-:W-:Y:S01]  /*13d0*/  FFMA.FTZ R59, R56, R59, R45 ;  /* 0x0000003b383b7223 */ /* 0x000fe2000001002d */
[----:B------:R-:W-:Y:S01]  /*13e0*/  SHF.L.U32 R43, R7, 0x10, RZ ;  /* 0x00000010072b7819 */ /* 0x000fe200000006ff */
[----:B------:R-:W-:Y:S01]  /*13f0*/  IMAD.U32 R45, R10, 0x10000, RZ ;  /* 0x000100000a2d7824 */ /* 0x000fe200078e00ff */
[----:B------:R-:W-:Y:S01]  /*1400*/  SHF.L.U32 R73, R13, 0x10, RZ ;  /* 0x000000100d497819 */ /* 0x000fe200000006ff */
[----:B------:R-:W-:Y:S01]  /*1410*/  FMUL.FTZ R42, R57, R42 ;  /* 0x0000002a392a7220 */ /* 0x000fe20000410000 */
[----:B------:R-:W-:Y:S01]  /*1420*/  SHF.L.U32 R46, R17, 0x10, RZ ;  /* 0x00000010112e7819 */ /* 0x000fe200000006ff */
[----:B------:R-:W-:Y:S01]  /*1430*/  FADD.FTZ R58, R66, -R41 ;  /* 0x80000029423a7221 */ /* 0x000fe20000010000 */
[----:B------:R-:W-:Y:S01]  /*1440*/  FFMA.FTZ R44, R56, R43, R45 ;  /* 0x0000002b382c7223 */ /* 0x000fe2000001002d */
[C---:B------:R-:W-:Y:S01]  /*1450*/  FFMA.FTZ R56, R42.reuse, R47, R73 ;  /* 0x0000002f2a387223 */ /* 0x040fe20000010049 */
[----:B------:R-:W-:Y:S01]  /*1460*/  SHF.L.U32 R47, R5, 0x10, RZ ;  /* 0x00000010052f7819 */ /* 0x000fe200000006ff */
[----:B------:R-:W-:Y:S01]  /*1470*/  FFMA.FTZ R45, R42, R75, R46 ;  /* 0x0000004b2a2d7223 */ /* 0x000fe2000001002e */
[----:B------:R-:W-:Y:S01]  /*1480*/  SHF.L.U32 R68, R48, 0x10, RZ ;  /* 0x0000001030447819 */ /* 0x000fe200000006ff */
[----:B------:R-:W-:Y:S01]  /*1490*/  FMUL.FTZ R58, R57, R58 ;  /* 0x0000003a393a7220 */ /* 0x000fe20000410000 */
[----:B------:R-:W-:Y:S01]  /*14a0*/  SHF.L.U32 R75, R6, 0x10, RZ ;  /* 0x00000010064b7819 */ /* 0x000fe200000006ff */
[----:B------:R-:W-:-:S02]  /*14b0*/  IMAD.U32 R43, R11, 0x10000, RZ ;  /* 0x000100000b2b7824 */ /* 0x000fc400078e00ff */
[----:B------:R-:W-:Y:S01]  /*14c0*/  FADD.FTZ R42, R62, -R41 ;  /* 0x800000293e2a7221 */ /* 0x000fe20000010000 */
[----:B------:R-:W-:Y:S01]  /*14d0*/  FFMA.FTZ R68, R58, R47, R68 ;  /* 0x0000002f3a447223 */ /* 0x000fe20000010044 */
[----:B------:R-:W-:Y:S01]  /*14e0*/  SHF.L.U32 R47, R14, 0x10, RZ ;  /* 0x000000100e2f7819 */ /* 0x000fe200000006ff */
[----:B------:R-:W-:Y:S01]  /*14f0*/  FFMA.FTZ R75, R58, R75, R43 ;  /* 0x0000004b3a4b7223 */ /* 0x000fe2000001002b */
[----:B------:R-:W-:Y:S02]  /*1500*/  IMAD.U32 R43, R22, 0x10000, RZ ;  /* 0x00010000162b7824 */ /* 0x000fe400078e00ff */
[----:B------:R-:W-:Y:S01]  /*1510*/  FMUL.FTZ R46, R57, R42 ;  /* 0x0000002a392e7220 */ /* 0x000fe20000410000 */
[----:B------:R-:W-:Y:S01]  /*1520*/  SHF.L.U32 R73, R26, 0x10, RZ ;  /* 0x000000101a497819 */ /* 0x000fe200000006ff */
[----:B------:R-:W-:Y:S01]  /*1530*/  IMAD.U32 R58, R18, 0x10000, RZ ;  /* 0x00010000123a7824 */ /* 0x000fe200078e00ff */
[----:B------:R-:W-:Y:S01]  /*1540*/  SHF.L.U32 R77, R4, 0x10, RZ ;  /* 0x00000010044d7819 */ /* 0x000fe200000006ff */
[C---:B------:R-:W-:Y:S01]  /*1550*/  FFMA.FTZ R42, R46.reuse, R43, R47 ;  /* 0x0000002b2e2a7223 */ /* 0x040fe2000001002f */
[----:B------:R-:W-:Y:S01]  /*1560*/  SHF.L.U32 R43, R49, 0x10, RZ ;  /* 0x00000010312b7819 */ /* 0x000fe200000006ff */
[----:B------:R-:W-:Y:S01]  /*1570*/  FFMA.FTZ R46, R46, R73, R58 ;  /* 0x000000492e2e7223 */ /* 0x000fe2000001003a */
[----:B------:R-:W-:Y:S01]  /*1580*/  FADD.FTZ R58, R65, -R41 ;  /* 0x80000029413a7221 */ /* 0x000fe20000010000 */
[----:B------:R-:W-:Y:S01]  /*1590*/  SHF.L.U32 R70, R50, 0x10, RZ ;  /* 0x0000001032467819 */ /* 0x000fe200000006ff */
[----:B------:R-:W-:Y:S01]  /*15a0*/  IMAD.U32 R73, R3, 0x10000, RZ ;  /* 0x0001000003497824 */ /* 0x000fe200078e00ff */
[----:B------:R-:W-:Y:S01]  /*15b0*/  F2FP.BF16.F32.PACK_AB R40, R59, R40 ;  /* 0x000000283b28723e */ /* 0x000fe200000010ff */
[----:B------:R-:W-:Y:S01]  /*15c0*/  FMUL.FTZ R58, R57, R58 ;  /* 0x0000003a393a7220 */ /* 0x000fe20000410000 */
[----:B------:R-:W-:Y:S01]  /*15d0*/  IMAD.U32 R47, R15, 0x10000, RZ ;  /* 0x000100000f2f7824 */ /* 0x000fe200078e00ff */
[----:B------:R-:W-:-:S02]  /*15e0*/  F2FP.BF16.F32.PACK_AB R45, R68, R45 ;  /* 0x0000002d442d723e */ /* 0x000fc400000010ff */
[C---:B------:R-:W-:Y:S01]  /*15f0*/  FFMA.FTZ R77, R58.reuse, R77, R43 ;  /* 0x0000004d3a4d7223 */ /* 0x040fe2000001002b */
[----:B------:R-:W-:Y:S01]  /*1600*/  FFMA.FTZ R73, R58, R73, R70 ;  /* 0x000000493a497223 */ /* 0x000fe20000010046 */
[----:B------:R-:W-:Y:S01]  /*1610*/  FADD.FTZ R58, R63, -R41 ;  /* 0x800000293f3a7221 */ /* 0x000fe20000010000 */
[----:B------:R-:W-:Y:S02]  /*1620*/  SHF.L.U32 R43, R23, 0x10, RZ ;  /* 0x00000010172b7819 */ /* 0x000fe400000006ff */
[----:B------:R-:W-:Y:S01]  /*1630*/  SHF.L.U32 R70, R19, 0x10, RZ ;  /* 0x0000001013467819 */ /* 0x000fe200000006ff */
[----:B------:R-:W-:Y:S01]  /*1640*/  FMUL.FTZ R58, R57, R58 ;  /* 0x0000003a393a7220 */ /* 0x000fe20000410000 */
[----:B------:R-:W-:Y:S02]  /*1650*/  F2FP.BF16.F32.PACK_AB R42, R77, R42 ;  /* 0x0000002a4d2a723e */ /* 0x000fe400000010ff */
[----:B------:R-:W-:Y:S01]  /*1660*/  F2FP.BF16.F32.PACK_AB R46, R73, R46 ;  /* 0x0000002e492e723e */ /* 0x000fe200000010ff */
[----:B------:R-:W-:Y:S01]  /*1670*/  FFMA.FTZ R43, R58, R43, R47 ;  /* 0x0000002b3a2b7223 */ /* 0x000fe2000001002f */
[----:B------:R-:W-:-:S02]  /*1680*/  SHF.L.U32 R47, R27, 0x10, RZ ;  /* 0x000000101b2f7819 */ /* 0x000fc400000006ff */
[----:B------:R-:W-:-:S03]  /*1690*/  F2FP.BF16.F32.PACK_AB R44, R44, R71 ;  /* 0x000000472c2c723e */ /* 0x000fc600000010ff */
[----:B------:R-:W-:Y:S01]  /*16a0*/  FFMA.FTZ R47, R58, R47, R70 ;  /* 0x0000002f3a2f7223 */ /* 0x000fe20000010046 */
[----:B------:R-:W-:Y:S01]  /*16b0*/  FADD.FTZ R58, R64, -R41 ;  /* 0x80000029403a7221 */ /* 0x000fe20000010000 */
[----:B------:R-:W-:Y:S02]  /*16c0*/  IMAD.U32 R41, R2, 0x10000, RZ ;  /* 0x0001000002297824 */ /* 0x000fe400078e00ff */
[----:B------:R-:W-:Y:S02]  /*16d0*/  IMAD.U32 R70, R52, 0x10000, RZ ;  /* 0x0001000034467824 */ /* 0x000fe400078e00ff */
[----:B------:R-:W-:Y:S01]  /*16e0*/  FMUL.FTZ R58, R57, R58 ;  /* 0x0000003a393a7220 */ /* 0x000fe20000410000 */
[----:B------:R-:W-:-:S05]  /*16f0*/  SHF.L.U32 R57, R51, 0x10, RZ ;  /* 0x0000001033397819 */ /* 0x000fca00000006ff */
[----:B------:R-:W-:Y:S01]  /*1700*/  FFMA.FTZ R72, R58, R41, R57 ;  /* 0x000000293a487223 */ /* 0x000fe20000010039 */
[----:B------:R-:W-:-:S04]  /*1710*/  SHF.L.U32 R41, R0, 0x10, RZ ;  /* 0x0000001000297819 */ /* 0x000fc800000006ff */
[----:B------:R-:W-:Y:S01]  /*1720*/  F2FP.BF16.F32.PACK_AB R43, R72, R43 ;  /* 0x0000002b482b723e */ /* 0x000fe200000010ff */
[----:B------:R-:W-:Y:S01]  /*1730*/  FFMA.FTZ R70, R58, R41, R70 ;  /* 0x000000293a467223 */ /* 0x000fe20000010046 */
[----:B------:R-:W-:Y:S01]  /*1740*/  F2FP.BF16.F32.PACK_AB R41, R75, R56 ;  /* 0x000000384b29723e */ /* 0x000fe200000010ff */
[----:B------:R-:W0:Y:S03]  /*1750*/  LDC.64 R58, c[0x0][0x428] ;  /* 0x00010a00ff3a7b82 */ /* 0x000e260000000a00 */
[----:B------:R-:W-:-:S05]  /*1760*/  F2FP.BF16.F32.PACK_AB R47, R70, R47 ;  /* 0x0000002f462f723e */ /* 0x000fca00000010ff */
[----:B------:R-:W1:Y:S01]  /*1770*/  LDC.64 R56, c[0x0][0x430] ;  /* 0x00010c00ff387b82 */ /* 0x000e620000000a00 */
[----:B0-----:R-:W-:-:S05]  /*1780*/  IMAD.WIDE.U32 R58, R69, 0x10, R58 ;  /* 0x00000010453a7825 */ /* 0x001fca00078e003a */
[----:B------:R2:W-:Y:S01]  /*1790*/  STG.E.128 desc[UR6][R58.64], R40 ;  /* 0x000000283a007986 */ /* 0x0005e2000c101d06 */
[----:B-1----:R-:W-:-:S05]  /*17a0*/  IMAD.WIDE.U32 R56, R69, 0x10, R56 ;  /* 0x0000001045387825 */ /* 0x002fca00078e0038 */
[----:B------:R2:W-:Y:S02]  /*17b0*/  STG.E.128 desc[UR6][R56.64], R44 ;  /* 0x0000002c38007986 */ /* 0x0005e4000c101d06 */
.L_x_10:
[----:B------:R-:W-:Y:S05]  /*17c0*/  BSYNC.RECONVERGENT B0 ;  /* 0x0000000000007941 */ /* 0x000fea0003800200 */
.L_x_9:
[----:B0-2---:R-:W0:Y:S02]  /*17d0*/  LDC.64 R40, c[0x0][0x380] ;  /* 0x0000e000ff287b82 */ /* 0x005e240000000a00 */
[----:B0-----:R-:W-:-:S04]  /*17e0*/  LEA R53, R40, R53, 0x2 ;  /* 0x0000003528357211 */ /* 0x001fc800078e10ff */
[----:B------:R-:W-:-:S13]  /*17f0*/  ISETP.GE.AND P1, PT, R53, R41, PT ;  /* 0x000000293500720c */ /* 0x000fda0003f26270 */
[----:B------:R-:W-:Y:S05]  /*1800*/  @!P1 BRA `(.L_x_11) ;  /* 0xffffffec000c9947 */ /* 0x000fea000383ffff */
[----:B------:R-:W-:Y:S05]  /*1810*/  EXIT ;  /* 0x000000000000794d */ /* 0x000fea0003800000 */
.L_x_8:
[----:B------:R-:W-:Y:S01]  /*1820*/  HFMA2 R71, -RZ, RZ, 0, 1.847743988037109375e-06 ;  /* 0x0000001fff477431 */ /* 0x000fe200000001ff */
[----:B------:R-:W-:Y:S01]  /*1830*/  BSSY B0, `(.L_x_12) ;  /* 0x0000007000007945 */ /* 0x000fe20003800000 */
[----:B------:R-:W-:Y:S01]  /*1840*/  MOV R59, R41 ;  /* 0x00000029003b7202 */ /* 0x000fe20000000f00 */
[----:B------:R-:W-:Y:S01]  /*1850*/  IMAD.MOV.U32 R58, RZ, RZ, 0x1 ;  /* 0x00000001ff3a7424 */ /* 0x000fe200078e00ff */
[----:B------:R-:W-:-:S07]  /*1860*/  MOV R56, 0xffffffff ;  /* 0xffffffff00387802 */ /* 0x000fce0000000f00 */
[----:B------:R-:W-:Y:S05]  /*1870*/  WARPSYNC.COLLECTIVE R56, `(.L_x_13) ;  /* 0x0000000038087348 */ /* 0x000fea0003c00000 */
[----:B------:R0:W1:Y:S02]  /*1880*/  SHFL.BFLY P5, R57, R59, R58, R71 ;  /* 0x0c00003a3b397389 */ /* 0x00006400000a0047 */
[----:B01----:R-:W-:Y:S05]  /*1890*/  ENDCOLLECTIVE ;  /* 0x000000000000791b */ /* 0x003fea0003800000 */
.L_x_13:
[----:B------:R-:W-:Y:S05]  /*18a0*/  BSYNC B0 ;  /* 0x0000000000007941 */ /* 0x000fea0003800000 */
.L_x_12:
[----:B------:R-:W-:Y:S02]  /*18b0*/  IMAD.MOV.U32 R40, RZ, RZ, R57 ;  /* 0x000000ffff287224 */ /* 0x000fe400078e0039 */
[----:B------:R-:W-:Y:S02]  /*18c0*/  HFMA2 R58, -RZ, RZ, 0, 1.1920928955078125e-07 ;  /* 0x00000002ff3a7431 */ /* 0x000fe400000001ff */
[----:B------:R-:W-:Y:S01]  /*18d0*/  IMAD.MOV.U32 R71, RZ, RZ, 0x1f ;  /* 0x0000001fff477424 */ /* 0x000fe200078e00ff */
[----:B------:R-:W-:Y:S01]  /*18e0*/  MOV R56, 0xffffffff ;  /* 0xffffffff00387802 */ /* 0x000fe20000000f00 */
[----:B------:R-:W-:Y:S01]  /*18f0*/  FADD.FTZ R42, R41, R40 ;  /* 0x00000028292a7221 */ /* 0x000fe20000010000 */
[----:B------:R-:W0:Y:S04]  /*1900*/  LDC R44, c[0x0][0x400] ;  /* 0x00010000ff2c7b82 */ /* 0x000e280000000800 */
[----:B------:R-:W-:-:S07]  /*1910*/  MOV R59, R42 ;  /* 0x0000002a003b7202 */ /* 0x000fce0000000f00 */
[----:B0-----:R-:W-:Y:S05]  /*1920*/  WARPSYNC.COLLECTIVE R56, `(.L_x_14) ;  /* 0x0000000038087348 */ /* 0x001fea0003c00000 */
[----:B------:R1:W2:Y:S02]  /*1930*/  SHFL.BFLY P5, R57, R59, R58, R71 ;  /* 0x0c00003a3b397389 */ /* 0x0002a400000a0047 */
[----:B012---:R-:W-:Y:S05]  /*1940*/  ENDCOLLECTIVE ;  /* 0x000000000000791b */ /* 0x007fea0003800000 */
.L_x_14:
[----:B------:R-:W-:Y:S01]  /*1950*/  HFMA2 R58, -RZ, RZ, 0, 2.384185791015625e-07 ;  /* 0x00000004ff3a7431 */ /* 0x000fe200000001ff */
[----:B------:R-:W-:-:S05]  /*1960*/  MOV R43, R57 ;  /* 0x00000039002b7202 */ /* 0x000fca0000000f00 */
[----:B------:R-:W-:-:S04]  /*1970*/  FADD.FTZ R43, R42, R43 ;  /* 0x0000002b2a2b7221 */ /* 0x000fc80000010000 */
[----:B------:R-:W-:-:S07]  /*1980*/  IMAD.MOV.U32 R59, RZ, RZ, R43 ;  /* 0x000000ffff3b7224 */ /* 0x000fce00078e002b */
[----:B------:R-:W-:Y:S05]  /*1990*/  WARPSYNC.COLLECTIVE R56, `(.L_x_15) ;  /* 0x0000000038087348 */ /* 0x000fea0003c00000 */
[----:B------:R0:W1:Y:S02]  /*19a0*/  SHFL.BFLY P5, R57, R59, R58, R71 ;  /* 0x0c00003a3b397389 */ /* 0x00006400000a0047 */
[----:B01----:R-:W-:Y:S05]  /*19b0*/  ENDCOLLECTIVE ;  /* 0x000000000000791b */ /* 0x003fea0003800000 */
.L_x_15:
[----:B------:R-:W-:Y:S01]  /*19c0*/  HFMA2 R58, -RZ, RZ, 0, 4.76837158203125e-07 ;  /* 0x00000008ff3a7431 */ /* 0x000fe200000001ff */
[----:B------:R-:W-:-:S05]  /*19d0*/  MOV R40, R57 ;  /* 0x0000003900287202 */ /* 0x000fca0000000f00 */
[----:B------:R-:W-:-:S04]  /*19e0*/  FADD.FTZ R46, R43, R40 ;  /* 0x000000282b2e7221 */ /* 0x000fc80000010000 */
[----:B------:R-:W-:-:S07]  /*19f0*/  IMAD.MOV.U32 R59, RZ, RZ, R46 ;  /* 0x000000ffff3b7224 */ /* 0x000fce00078e002e */
[----:B------:R-:W-:Y:S05]  /*1a00*/  WARPSYNC.COLLECTIVE R56, `(.L_x_16) ;  /* 0x0000000038087348 */ /* 0x000fea0003c00000 */
[----:B------:R0:W1:Y:S02]  /*1a10*/  SHFL.BFLY P5, R57, R59, R58, R71 ;  /* 0x0c00003a3b397389 */ /* 0x00006400000a0047 */
[----:B01----:R-:W-:Y:S05]  /*1a20*/  ENDCOLLECTIVE ;  /* 0x000000000000791b */ /* 0x003fea0003800000 */
.L_x_16:
[----:B------:R-:W-:Y:S01]  /*1a30*/  HFMA2 R58, -RZ, RZ, 0, 9.5367431640625e-07 ;  /* 0x00000010ff3a7431 */ /* 0x000fe200000001ff */
[----:B------:R-:W-:-:S05]  /*1a40*/  MOV R45, R57 ;  /* 0x00000039002d7202 */ /* 0x000fca0000000f00 */
[----:B------:R-:W-:-:S04]  /*1a50*/  FADD.FTZ R47, R46, R45 ;  /* 0x0000002d2e2f7221 */ /* 0x000fc80000010000 */
[----:B------:R-:W-:-:S07]  /*1a60*/  IMAD.MOV.U32 R59, RZ, RZ, R47 ;  /* 0x000000ffff3b7224 */ /* 0x000fce00078e002f */
[----:B------:R-:W-:Y:S05]  /*1a70*/  WARPSYNC.COLLECTIVE R56, `(.L_x_17) ;  /* 0x0000000038087348 */ /* 0x000fea0003c00000 */
[----:B------:R0:W1:Y:S02]  /*1a80*/  SHFL.BFLY P5, R57, R59, R58, R71 ;  /* 0x0c00003a3b397389 */ /* 0x00006400000a0047 */
[----:B01----:R-:W-:Y:S05]  /*1a90*/  ENDCOLLECTIVE ;  /* 0x000000000000791b */ /* 0x003fea0003800000 */
.L_x_17:
[----:B------:R-:W-:Y:S01]  /*1aa0*/  HFMA2 R58, -RZ, RZ, 0, 5.9604644775390625e-08 ;  /* 0x00000001ff3a7431 */ /* 0x000fe200000001ff */
[----:B------:R-:W-:-:S05]  /*1ab0*/  MOV R40, R57 ;  /* 0x0000003900287202 */ /* 0x000fca0000000f00 */
[----:B------:R-:W-:-:S04]  /*1ac0*/  FADD.FTZ R45, R47, R40 ;  /* 0x000000282f2d7221 */ /* 0x000fc80000010000 */
[----:B------:R-:W-:-:S04]  /*1ad0*/  FMUL.FTZ R45, R45, R44 ;  /* 0x0000002c2d2d7220 */ /* 0x000fc80000410000 */
[--C-:B------:R-:W-:Y:S01]  /*1ae0*/  FADD.FTZ R40, R60, -R45.reuse ;  /* 0x8000002d3c287221 */ /* 0x100fe20000010000 */
[----:B------:R-:W-:-:S03]  /*1af0*/  FADD.FTZ R41, R67, -R45 ;  /* 0x8000002d43297221 */ /* 0x000fc60000010000 */
[----:B------:R-:W-:-:S04]  /*1b00*/  FFMA.FTZ R40, R40, R40, RZ ;  /* 0x0000002828287223 */ /* 0x000fc800000100ff */
[----:B------:R-:W-:Y:S01]  /*1b10*/  FFMA.FTZ R40, R41, R41, R40 ;  /* 0x0000002929287223 */ /* 0x000fe20000010028 */
[----:B------:R-:W-:-:S04]  /*1b20*/  FADD.FTZ R41, R61, -R45 ;  /* 0x8000002d3d297221 */ /* 0x000fc80000010000 */
        /* <DEDUP_REMOVED lines=10> */
[----:B------:R-:W-:-:S05]  /*1bd0*/  FSEL R40, R40, RZ, !P2 ;  /* 0x000000ff28287208 */ /* 0x000fca0005000000 */
[----:B------:R-:W-:-:S05]  /*1be0*/  FFMA.FTZ R40, R41, R41, R40 ;  /* 0x0000002929287223 */ /* 0x000fca0000010028 */
[----:B------:R-:W-:-:S05]  /*1bf0*/  FSEL R40, R40, RZ, !P1 ;  /* 0x000000ff28287208 */ /* 0x000fca0004800000 */
[----:B------:R-:W-:-:S07]  /*1c00*/  IMAD.MOV.U32 R59, RZ, RZ, R40 ;  /* 0x000000ffff3b7224 */ /* 0x000fce00078e0028 */
[----:B------:R-:W-:Y:S05]  /*1c10*/  WARPSYNC.COLLECTIVE R56, `(.L_x_18) ;  /* 0x0000000038087348 */ /* 0x000fea0003c00000 */
[----:B------:R0:W1:Y:S02]  /*1c20*/  SHFL.BFLY P5, R57, R59, R58, R71 ;  /* 0x0c00003a3b397389 */ /* 0x00006400000a0047 */
[----:B01----:R-:W-:Y:S05]  /*1c30*/  ENDCOLLECTIVE ;  /* 0x000000000000791b */ /* 0x003fea0003800000 */
.L_x_18:
[----:B------:R-:W-:Y:S01]  /*1c40*/  HFMA2 R58, -RZ, RZ, 0, 1.1920928955078125e-07 ;  /* 0x00000002ff3a7431 */ /* 0x000fe200000001ff */
[----:B------:R-:W-:-:S05]  /*1c50*/  MOV R41, R57 ;  /* 0x0000003900297202 */ /* 0x000fca0000000f00 */
[----:B------:R-:W-:-:S04]  /*1c60*/  FADD.FTZ R41, R40, R41 ;  /* 0x0000002928297221 */ /* 0x000fc80000010000 */
[----:B------:R-:W-:-:S07]  /*1c70*/  IMAD.MOV.U32 R59, RZ, RZ, R41 ;  /* 0x000000ffff3b7224 */ /* 0x000fce00078e0029 */
[----:B------:R-:W-:Y:S05]  /*1c80*/  WARPSYNC.COLLECTIVE R56, `(.L_x_19) ;  /* 0x0000000038087348 */ /* 0x000fea0003c00000 */
[----:B------:R0:W1:Y:S02]  /*1c90*/  SHFL.BFLY P5, R57, R59, R58, R71 ;  /* 0x0c00003a3b397389 */ /* 0x00006400000a0047 */
[----:B01----:R-:W-:Y:S05]  /*1ca0*/  ENDCOLLECTIVE ;  /* 0x000000000000791b */ /* 0x003fea0003800000 */
.L_x_19:
[----:B------:R-:W-:Y:S01]  /*1cb0*/  HFMA2 R58, -RZ, RZ, 0, 2.384185791015625e-07 ;  /* 0x00000004ff3a7431 */ /* 0x000fe200000001ff */
[----:B------:R-:W-:-:S05]  /*1cc0*/  MOV R42, R57 ;  /* 0x00000039002a7202 */ /* 0x000fca0000000f00 */
[----:B------:R-:W-:-:S04]  /*1cd0*/  FADD.FTZ R42, R41, R42 ;  /* 0x0000002a292a7221 */ /* 0x000fc80000010000 */
[----:B------:R-:W-:-:S07]  /*1ce0*/  IMAD.MOV.U32 R59, RZ, RZ, R42 ;  /* 0x000000ffff3b7224 */ /* 0x000fce00078e002a */
[----:B------:R-:W-:Y:S05]  /*1cf0*/  WARPSYNC.COLLECTIVE R56, `(.L_x_20) ;  /* 0x0000000038087348 */ /* 0x000fea0003c00000 */
[----:B------:R0:W1:Y:S02]  /*1d00*/  SHFL.BFLY P5, R57, R59, R58, R71 ;  /* 0x0c00003a3b397389 */ /* 0x00006400000a0047 */
[----:B01----:R-:W-:Y:S05]  /*1d10*/  ENDCOLLECTIVE ;  /* 0x000000000000791b */ /* 0x003fea0003800000 */
.L_x_20:
[----:B------:R-:W-:Y:S01]  /*1d20*/  HFMA2 R58, -RZ, RZ, 0, 4.76837158203125e-07 ;  /* 0x00000008ff3a7431 */ /* 0x000fe200000001ff */
[----:B------:R-:W-:-:S05]  /*1d30*/  MOV R43, R57 ;  /* 0x00000039002b7202 */ /* 0x000fca0000000f00 */
[----:B------:R-:W-:-:S04]  /*1d40*/  FADD.FTZ R43, R42, R43 ;  /* 0x0000002b2a2b7221 */ /* 0x000fc80000010000 */
[----:B------:R-:W-:-:S07]  /*1d50*/  IMAD.MOV.U32 R59, RZ, RZ, R43 ;  /* 0x000000ffff3b7224 */ /* 0x000fce00078e002b */
[----:B------:R-:W-:Y:S05]  /*1d60*/  WARPSYNC.COLLECTIVE R56, `(.L_x_21) ;  /* 0x0000000038087348 */ /* 0x000fea0003c00000 */
[----:B------:R0:W1:Y:S02]  /*1d70*/  SHFL.BFLY P5, R57, R59, R58, R71 ;  /* 0x0c00003a3b397389 */ /* 0x00006400000a0047 */
[----:B01----:R-:W-:Y:S05]  /*1d80*/  ENDCOLLECTIVE ;  /* 0x000000000000791b */ /* 0x003fea0003800000 */
.L_x_21:
[----:B------:R-:W-:Y:S01]  /*1d90*/  HFMA2 R58, -RZ, RZ, 0, 9.5367431640625e-07 ;  /* 0x00000010ff3a7431 */ /* 0x000fe200000001ff */
[----:B------:R-:W-:-:S05]  /*1da0*/  MOV R46, R57 ;  /* 0x00000039002e7202 */ /* 0x000fca0000000f00 */
[----:B------:R-:W-:-:S04]  /*1db0*/  FADD.FTZ R46, R43, R46 ;  /* 0x0000002e2b2e7221 */ /* 0x000fc80000010000 */
[----:B------:R-:W-:-:S07]  /*1dc0*/  IMAD.MOV.U32 R59, RZ, RZ, R46 ;  /* 0x000000ffff3b7224 */ /* 0x000fce00078e002e */
[----:B------:R-:W-:Y:S05]  /*1dd0*/  WARPSYNC.COLLECTIVE R56, `(.L_x_22) ;  /* 0x0000000038087348 */ /* 0x000fea0003c00000 */
[----:B------:R0:W1:Y:S02]  /*1de0*/  SHFL.BFLY P5, R57, R59, R58, R71 ;  /* 0x0c00003a3b397389 */ /* 0x00006400000a0047 */
[----:B01----:R-:W-:Y:S05]  /*1df0*/  ENDCOLLECTIVE ;  /* 0x000000000000791b */ /* 0x003fea0003800000 */
.L_x_22:
[----:B------:R-:W-:Y:S01]  /*1e00*/  MOV R47, R57 ;  /* 0x00000039002f7202 */ /* 0x000fe20000000f00 */
[----:B------:R-:W-:Y:S06]  /*1e10*/  BRA `(.L_x_23) ;  /* 0xfffffff000f47947 */ /* 0x000fec000383ffff */
.L_x_24:
[----:B------:R-:W-:-:S00]  /*1e20*/  BRA `(.L_x_24) ;  /* 0xfffffffc00fc7947 */ /* 0x000fc0000383ffff */
[----:B------:R-:W-:-:S00]  /*1e30*/  NOP ;  /* 0x0000000000007918 */ /* 0x000fc00000000000 */
        /* <DEDUP_REMOVED lines=12> */
.L_x_5915:


//--------------------- .text._ZN10layer_norm31ln_parallel_residual_fwd_kernelINS_13Kernel_traitsI13__nv_bfloat16S2_S2_S2_fjLj256ELj1ELj4ELj1ELj16ENS_18Kernel_traits_baseILj256ES2_S2_S2_S2_fjLj128EEEEELb0ELb0ELb1EEEvNS_9FwdParamsE --------------------------
	.section	.text._ZN10layer_norm31ln_parallel_residual_fwd_kernelINS_13Kernel_traitsI13__nv_bfloat16S2_S2_S2_fjLj256ELj1ELj4ELj1ELj16ENS_18Kernel_traits_baseILj256ES2_S2_S2_S2_fjLj128EEEEELb0ELb0ELb1EEEvNS_9FwdParamsE,"ax",@progbits
	.align	128
        .global         _ZN10layer_norm31ln_parallel_residual_fwd_kernelINS_13Kernel_traitsI13__nv_bfloat16S2_S2_S2_fjLj256ELj1ELj4ELj1ELj16ENS_18Kernel_traits_baseILj256ES2_S2_S2_S2_fjLj128EEEEELb0ELb0ELb1EEEvNS_9FwdParamsE
        .type           _ZN10layer_norm31ln_parallel_residual_fwd_kernelINS_13Kernel_traitsI13__nv_bfloat16S2_S2_S2_fjLj256ELj1ELj4ELj1ELj16ENS_18Kernel_traits_baseILj256ES2_S2_S2_S2_fjLj128EEEEELb0ELb0ELb1EEEvNS_9FwdParamsE,@function
        .size           _ZN10layer_norm31ln_parallel_residual_fwd_kernelINS_13Kernel_traitsI13__nv_bfloat16S2_S2_S2_fjLj256ELj1ELj4ELj1ELj16ENS_18Kernel_traits_baseILj256ES2_S2_S2_S2_fjLj128EEEEELb0ELb0ELb1EEEvNS_9FwdParamsE,(.L_x_5916 - _ZN10layer_norm31ln_parallel_residual_fwd_kernelINS_13Kernel_traitsI13__nv_bfloat16S2_S2_S2_fjLj256ELj1ELj4ELj1ELj16ENS_18Kernel_traits_baseILj256ES2_S2_S2_S2_fjLj128EEEEELb0ELb0ELb1EEEvNS_9FwdParamsE)
        .other          _ZN10layer_norm31ln_parallel_residual_fwd_kernelINS_13Kernel_traitsI13__nv_bfloat16S2_S2_S2_fjLj256ELj1ELj4ELj1ELj16ENS_18Kernel_traits_baseILj256ES2_S2_S2_S2_fjLj128EEEEELb0ELb0ELb1EEEvNS_9FwdParamsE,@"STO_CUDA_ENTRY STV_DEFAULT"
_ZN10layer_norm31ln_parallel_residual_fwd_kernelINS_13Kernel_traitsI13__nv_bfloat16S2_S2_S2_fjLj256ELj1ELj4ELj1ELj16ENS_18Kernel_traits_baseILj256ES2_S2_S2_S2_fjLj128EEEEELb0ELb0ELb1EEEvNS_9FwdParamsE:
.text._ZN10layer_norm31ln_parallel_residual_fwd_kernelINS_13Kernel_traitsI13__nv_bfloat16S2_S2_S2_fjLj256ELj1ELj4ELj1ELj16ENS_18Kernel_traits_baseILj256ES2_S2_S2_S2_fjLj128EEEEELb0ELb0ELb1EEEvNS_9FwdParamsE:
[----:B------:R-:W-:Y:S01]  /*0000*/  LDC R1, c[0x0][0x37c] ;  /* 0x0000df00ff017b82 */ /* 0x000fe20000000800 */
[----:B------:R-:W0:Y:S01]  /*0010*/  LDCU.64 UR6, c[0x0][0x438] ;  /* 0x00008700ff0677ac */ /* 0x000e220008000a00 */
[----:B------:R-:W1:Y:S06]  /*0020*/  S2R R7, SR_TID.X ;  /* 0x0000000000077919 */ /* 0x000e6c0000002100 */
[----:B------:R-:W2:Y:S01]  /*0030*/  S2UR UR4, SR_CTAID.X ;  /* 0x00000000000479c3 */ /* 0x000ea20000002500 */
[----:B------:R-:W3:Y:S01]  /*0040*/  LDCU.64 UR8, c[0x0][0x440] ;  /* 0x00008800ff0877ac */ /* 0x000ee20008000a00 */
[----:B------:R-:W4:Y:S01]  /*0050*/  LDCU UR5, c[0x0][0x384] ;  /* 0x00007080ff0577ac */ /* 0x000f220008000800 */
[----:B0-----:R-:W-:-:S02]  /*0060*/  ISETP.NE.U32.AND P0, PT, RZ, UR6, PT ;  /* 0x00000006ff007c0c */ /* 0x001fc4000bf05070 */
[----:B---3--:R-:W-:Y:S02]  /*0070*/  ISETP.NE.U32.AND P1, PT, RZ, UR8, PT ;  /* 0x00000008ff007c0c */ /* 0x008fe4000bf25070 */
[----:B------:R-:W-:Y:S01]  /*0080*/  ISETP.NE.AND.EX P0, PT, RZ, UR7, PT, P0 ;  /* 0x00000007ff007c0c */ /* 0x000fe2000bf05300 */
[----:B------:R-:W0:Y:S01]  /*0090*/  LDCU.64 UR6, c[0x0][0x358] ;  /* 0x00006b00ff0677ac */ /* 0x000e220008000a00 */
[----:B------:R-:W-:Y:S01]  /*00a0*/  ISETP.NE.AND.EX P1, PT, RZ, UR9, PT, P1 ;  /* 0x00000009ff007c0c */ /* 0x000fe2000bf25310 */
[----:B------:R-:W3:Y:S01]  /*00b0*/  LDCU.64 UR8, c[0x0][0x3d0] ;  /* 0x00007a00ff0877ac */ /* 0x000ee20008000a00 */
[----:B-1----:R-:W-:Y:S01]  /*00c0*/  LOP3.LUT R20, R7, 0x1f, RZ, 0xc0, !PT ;  /* 0x0000001f07147812 */ /* 0x002fe200078ec0ff */
[----:B--2---:R-:W-:Y:S01]  /*00d0*/  USHF.L.U32 UR4, UR4, 0x2, URZ ;  /* 0x0000000204047899 */ /* 0x004fe200080006ff */
[----:B------:R-:W-:-:S07]  /*00e0*/  SHF.R.U32.HI R0, RZ, 0x5, R7 ;  /* 0x00000005ff007819 */ /* 0x000fce0000011607 */
[----:B------:R-:W1:Y:S01]  /*00f0*/  @P0 LDC.64 R2, c[0x0][0x438] ;  /* 0x00010e00ff020b82 */ /* 0x000e620000000a00 */
[----:B------:R-:W-:Y:S02]  /*0100*/  @!P0 CS2R R8, SRZ ;  /* 0x0000000000088805 */ /* 0x000fe4000001ff00 */
[----:B------:R-:W-:Y:S02]  /*0110*/  @!P0 CS2R R10, SRZ ;  /* 0x00000000000a8805 */ /* 0x000fe4000001ff00 */
[----:B------:R-:W-:Y:S02]  /*0120*/  @!P1 CS2R R18, SRZ ;  /* 0x0000000000129805 */ /* 0x000fe4000001ff00 */
[----:B------:R-:W-:Y:S02]  /*0130*/  @!P1 CS2R R16, SRZ ;  /* 0x0000000000109805 */ /* 0x000fe4000001ff00 */
[----:B------:R-:W-:Y:S02]  /*0140*/  LOP3.LUT R0, R0, UR4, RZ, 0xfc, !PT ;  /* 0x0000000400007c12 */ /* 0x000fe4000f8efcff */
[----:B------:R-:W-:Y:S01]  /*0150*/  SHF.L.U32 R6, R7, 0x4, RZ ;  /* 0x0000000407067819 */ /* 0x000fe200000006ff */
[----:B------:R-:W2:Y:S01]  /*0160*/  @P1 LDC.64 R4, c[0x0][0x440] ;  /* 0x00011000ff041b82 */ /* 0x000ea20000000a00 */
[----:B----4-:R-:W-:-:S02]  /*0170*/  ISETP.GE.AND P2, PT, R0, UR5, PT ;  /* 0x0000000500007c0c */ /* 0x010fc4000bf46270 */
[----:B------:R-:W-:-:S04]  /*0180*/  LOP3.LUT R6, R6, 0x1f0, RZ, 0xc0, !PT ;  /* 0x000001f006067812 */ /* 0x000fc800078ec0ff */
[----:B---3--:R-:W-:-:S04]  /*0190*/  IADD3 R12, P3, PT, R6, UR8, RZ ;  /* 0x00000008060c7c10 */ /* 0x008fc8000ff7e0ff */
[----:B------:R-:W-:Y:S01]  /*01a0*/  IADD3.X R13, PT, PT, RZ, UR9, RZ, P3, !PT ;  /* 0x00000009ff0d7c10 */ /* 0x000fe20009ffe4ff */
[----:B-1----:R-:W-:-:S05]  /*01b0*/  @P0 IMAD.WIDE.U32 R2, R20, 0x10, R2 ;  /* 0x0000001014020825 */ /* 0x002fca00078e0002 */
[----:B0-----:R0:W5:Y:S01]  /*01c0*/  @P0 LDG.E.128 R8, desc[UR6][R2.64] ;  /* 0x0000000602080981 */ /* 0x001162000c1e1d00 */
[----:B--2---:R-:W-:-:S05]  /*01d0*/  @P1 IMAD.WIDE.U32 R4, R20, 0x10, R4 ;  /* 0x0000001014041825 */ /* 0x004fca00078e0004 */
[----:B------:R0:W5:Y:S01]  /*01e0*/  @P1 LDG.E.128 R16, desc[UR6][R4.64] ;  /* 0x0000000604101981 */ /* 0x000162000c1e1d00 */
[----:B------:R-:W-:Y:S05]  /*01f0*/  @P2 EXIT ;  /* 0x000000000000294d */ /* 0x000fea0003800000 */
[----:B------:R-:W1:Y:S01]  /*0200*/  LDC.64 R48, c[0x0][0x3d8] ;  /* 0x0000f600ff307b82 */ /* 0x000e620000000a00 */
[----:B------:R-:W2:Y:S01]  /*0210*/  LDG.E.128 R12, desc[UR6][R12.64] ;  /* 0x000000060c0c7981 */ /* 0x000ea2000c1e1d00 */
[----:B------:R-:W3:Y:S01]  /*0220*/  LDCU.64 UR4, c[0x0][0x3a0] ;  /* 0x00007400ff0477ac */ /* 0x000ee20008000a00 */
[----:B-----5:R-:W-:Y:S02]  /*0230*/  PRMT R34, R9, 0x7632, R34 ;  /* 0x0000763209227816 */ /* 0x020fe40000000022 */
[----:B------:R-:W-:Y:S02]  /*0240*/  PRMT R37, R18, 0x7632, R37 ;  /* 0x0000763212257816 */ /* 0x000fe40000000025 */
[C---:B------:R-:W-:Y:S02]  /*0250*/  PRMT R32, R11.reuse, 0x7632, R32 ;  /* 0x000076320b207816 */ /* 0x040fe40000000020 */
[----:B------:R-:W-:Y:S02]  /*0260*/  PRMT R33, R10, 0x7632, R33 ;  /* 0x000076320a217816 */ /* 0x000fe40000000021 */
[C---:B------:R-:W-:Y:S01]  /*0270*/  PRMT R35, R8.reuse, 0x7632, R35 ;  /* 0x0000763208237816 */ /* 0x040fe20000000023 */
[----:B0-----:R-:W-:Y:S01]  /*0280*/  IMAD.U32 R2, R11, 0x10000, RZ ;  /* 0x000100000b027824 */ /* 0x001fe200078e00ff */
[----:B------:R-:W-:Y:S01]  /*0290*/  PRMT R36, R19, 0x7632, R36 ;  /* 0x0000763213247816 */ /* 0x000fe20000000024 */
[----:B------:R-:W-:Y:S01]  /*02a0*/  IMAD.U32 R5, R8, 0x10000, RZ ;  /* 0x0001000008057824 */ /* 0x000fe200078e00ff */
[----:B------:R-:W-:Y:S01]  /*02b0*/  PRMT R44, R17, 0x7632, R44 ;  /* 0x00007632112c7816 */ /* 0x000fe2000000002c */
[----:B------:R-:W0:Y:S01]  /*02c0*/  LDCU UR8, c[0x0][0x448] ;  /* 0x00008900ff0877ac */ /* 0x000e220008000800 */
[----:B------:R-:W-:-:S02]  /*02d0*/  PRMT R45, R16, 0x7632, R45 ;  /* 0x00007632102d7816 */ /* 0x000fc4000000002d */
[----:B------:R-:W-:Y:S01]  /*02e0*/  SHF.L.U32 R3, R10, 0x10, RZ ;  /* 0x000000100a037819 */ /* 0x000fe200000006ff */
[----:B------:R-:W4:Y:S01]  /*02f0*/  LDCU.64 UR10, c[0x0][0x3a0] ;  /* 0x00007400ff0a77ac */ /* 0x000f220008000a00 */
[----:B-1----:R-:W-:Y:S02]  /*0300*/  IMAD.WIDE.U32 R48, R20, 0x10, R48 ;  /* 0x0000001014307825 */ /* 0x002fe400078e0030 */
[----:B------:R-:W3:Y:S04]  /*0310*/  LDC.64 R20, c[0x0][0x398] ;  /* 0x0000e600ff147b82 */ /* 0x000ee80000000a00 */
[----:B------:R-:W4:Y:S01]  /*0320*/  LDG.E.128 R48, desc[UR6][R48.64] ;  /* 0x0000000630307981 */ /* 0x000f22000c1e1d00 */
[----:B------:R-:W-:Y:S01]  /*0330*/  SHF.L.U32 R4, R9, 0x10, RZ ;  /* 0x0000001009047819 */ /* 0x000fe200000006ff */
[----:B------:R-:W-:Y:S01]  /*0340*/  IMAD.U32 R8, R17, 0x10000, RZ ;  /* 0x0001000011087824 */ /* 0x000fe200078e00ff */
[----:B------:R-:W-:Y:S01]  /*0350*/  SHF.L.U32 R6, R19, 0x10, RZ ;  /* 0x0000001013067819 */ /* 0x000fe200000006ff */
[----:B------:R-:W-:Y:S01]  /*0360*/  IMAD.U32 R34, R34, 0x10000, RZ ;  /* 0x0001000022227824 */ /* 0x000fe200078e00ff */
[----:B------:R-:W-:Y:S01]  /*0370*/  SHF.L.U32 R7, R18, 0x10, RZ ;  /* 0x0000001012077819 */ /* 0x000fe200000006ff */
[----:B------:R-:W-:Y:S01]  /*0380*/  IMAD.U32 R37, R37, 0x10000, RZ ;  /* 0x0001000025257824 */ /* 0x000fe200078e00ff */
[----:B------:R-:W-:-:S02]  /*0390*/  SHF.L.U32 R9, R16, 0x10, RZ ;  /* 0x0000001010097819 */ /* 0x000fc400000006ff */
[----:B------:R-:W-:Y:S02]  /*03a0*/  SHF.L.U32 R32, R32, 0x10, RZ ;  /* 0x0000001020207819 */ /* 0x000fe400000006ff */
[----:B------:R-:W-:Y:S02]  /*03b0*/  SHF.L.U32 R33, R33, 0x10, RZ ;  /* 0x0000001021217819 */ /* 0x000fe400000006ff */
[----:B------:R-:W-:Y:S02]  /*03c0*/  SHF.L.U32 R35, R35, 0x10, RZ ;  /* 0x0000001023237819 */ /* 0x000fe400000006ff */
[----:B------:R-:W-:Y:S02]  /*03d0*/  SHF.L.U32 R36, R36, 0x10, RZ ;  /* 0x0000001024247819 */ /* 0x000fe400000006ff */
[----:B------:R-:W-:Y:S02]  /*03e0*/  SHF.L.U32 R44, R44, 0x10, RZ ;  /* 0x000000102c2c7819 */ /* 0x000fe400000006ff */
[----:B------:R-:W-:-:S02]  /*03f0*/  SHF.L.U32 R45, R45, 0x10, RZ ;  /* 0x000000102d2d7819 */ /* 0x000fc400000006ff */
[C---:B---3--:R-:W-:Y:S01]  /*0400*/  LOP3.LUT P0, RZ, R20.reuse, UR4, RZ, 0xfc, !PT ;  /* 0x0000000414ff7c12 */ /* 0x048fe2000f80fcff */
[----:B------:R-:W1:Y:S01]  /*0410*/  LDCU.U8 UR4, c[0x0][0x410] ;  /* 0x00008200ff0477ac */ /* 0x000e620008000000 */
[----:B------:R-:W-:Y:S02]  /*0420*/  ISETP.NE.U32.AND P1, PT, R20, RZ, PT ;  /* 0x000000ff1400720c */ /* 0x000fe40003f25070 */
[C---:B------:R-:W-:Y:S01]  /*0430*/  LOP3.LUT P0, RZ, R21.reuse, UR5, RZ, 0xfc, P0 ;  /* 0x0000000515ff7c12 */ /* 0x040fe2000800fcff */
[----:B------:R-:W3:Y:S01]  /*0440*/  LDCU UR5, c[0x0][0x388] ;  /* 0x00007100ff0577ac */ /* 0x000ee20008000800 */
[----:B------:R-:W-:Y:S02]  /*0450*/  ISETP.NE.AND.EX P1, PT, R21, RZ, PT, P1 ;  /* 0x000000ff1500720c */ /* 0x000fe40003f25310 */
[----:B-1----:R-:W-:Y:S02]  /*0460*/  ISETP.NE.AND P3, PT, RZ, UR4, PT ;  /* 0x00000004ff007c0c */ /* 0x002fe4000bf65270 */
[C---:B--2---:R-:W-:Y:S01]  /*0470*/  PRMT R55, R12.reuse, 0x7632, R55 ;  /* 0x000076320c377816 */ /* 0x044fe20000000037 */
[----:B------:R-:W-:Y:S01]  /*0480*/  IMAD.U32 R60, R13, 0x10000, RZ ;  /* 0x000100000d3c7824 */ /* 0x000fe200078e00ff */
[----:B------:R-:W-:-:S02]  /*0490*/  SHF.L.U32 R61, R12, 0x10, RZ ;  /* 0x000000100c3d7819 */ /* 0x000fc400000006ff */
[----:B------:R-:W-:Y:S01]  /*04a0*/  PRMT R52, R13, 0x7632, R52 ;  /* 0x000076320d347816 */ /* 0x000fe20000000034 */
[----:B------:R-:W-:Y:S01]  /*04b0*/  IMAD.U32 R55, R55, 0x10000, RZ ;  /* 0x0001000037377824 */ /* 0x000fe200078e00ff */
[C---:B------:R-:W-:Y:S02]  /*04c0*/  PRMT R46, R15.reuse, 0x7632, R46 ;  /* 0x000076320f2e7816 */ /* 0x040fe4000000002e */
[C---:B------:R-:W-:Y:S02]  /*04d0*/  PRMT R13, R14.reuse, 0x7632, R13 ;  /* 0x000076320e0d7816 */ /* 0x040fe4000000000d */
[----:B------:R-:W-:Y:S01]  /*04e0*/  SHF.L.U32 R57, R14, 0x10, RZ ;  /* 0x000000100e397819 */ /* 0x000fe200000006ff */
[----:B------:R-:W-:Y:S01]  /*04f0*/  IMAD.U32 R46, R46, 0x10000, RZ ;  /* 0x000100002e2e7824 */ /* 0x000fe200078e00ff */
[----:B------:R-:W-:Y:S02]  /*0500*/  SHF.L.U32 R10, R15, 0x10, RZ ;  /* 0x000000100f0a7819 */ /* 0x000fe400000006ff */
[----:B------:R-:W-:-:S02]  /*0510*/  SHF.L.U32 R52, R52, 0x10, RZ ;  /* 0x0000001034347819 */ /* 0x000fc400000006ff */
[C---:B----4-:R-:W-:Y:S01]  /*0520*/  PRMT R54, R48.reuse, 0x7632, R54 ;  /* 0x0000763230367816 */ /* 0x050fe20000000036 */
[----:B------:R-:W-:Y:S01]  /*0530*/  IMAD.U32 R56, R48, 0x10000, RZ ;  /* 0x0001000030387824 */ /* 0x000fe200078e00ff */
[----:B------:R-:W-:Y:S01]  /*0540*/  PRMT R48, R50, 0x7632, R48 ;  /* 0x0000763232307816 */ /* 0x000fe20000000030 */
[----:B------:R-:W-:Y:S01]  /*0550*/  IMAD.U32 R11, R51, 0x10000, RZ ;  /* 0x00010000330b7824 */ /* 0x000fe200078e00ff */
[----:B------:R-:W-:Y:S02]  /*0560*/  PRMT R12, R49, 0x7632, R12 ;  /* 0x00007632310c7816 */ /* 0x000fe4000000000c */
[----:B------:R-:W-:Y:S01]  /*0570*/  PRMT R47, R51, 0x7632, R47 ;  /* 0x00007632332f7816 */ /* 0x000fe2000000002f */
[----:B------:R-:W-:Y:S01]  /*0580*/  IMAD.U32 R48, R48, 0x10000, RZ ;  /* 0x0001000030307824 */ /* 0x000fe200078e00ff */
[----:B------:R-:W-:Y:S02]  /*0590*/  SHF.L.U32 R53, R49, 0x10, RZ ;  /* 0x0000001031357819 */ /* 0x000fe400000006ff */
[----:B------:R-:W-:-:S02]  /*05a0*/  SHF.L.U32 R50, R50, 0x10, RZ ;  /* 0x0000001032327819 */ /* 0x000fc400000006ff */
[----:B------:R-:W-:Y:S02]  /*05b0*/  SHF.L.U32 R49, R13, 0x10, RZ ;  /* 0x000000100d317819 */ /* 0x000fe400000006ff */
[----:B------:R-:W-:Y:S02]  /*05c0*/  SHF.L.U32 R54, R54, 0x10, RZ ;  /* 0x0000001036367819 */ /* 0x000fe400000006ff */
[----:B------:R-:W-:Y:S02]  /*05d0*/  SHF.L.U32 R51, R12, 0x10, RZ ;  /* 0x000000100c337819 */ /* 0x000fe400000006ff */
[----:B0--3--:R-:W-:-:S07]  /*05e0*/  SHF.L.U32 R47, R47, 0x10, RZ ;  /* 0x000000102f2f7819 */ /* 0x009fce00000006ff */
.L_x_30:
[----:B------:R-:W-:Y:S01]  /*05f0*/  ISETP.NE.U32.AND P2, PT, RZ, UR10, PT ;  /* 0x0000000aff007c0c */ /* 0x000fe2000bf45070 */
[----:B0-----:R-:W0:Y:S01]  /*0600*/  S2R R43, SR_TID.X ;  /* 0x00000000002b7919 */ /* 0x001e220000002100 */
[----:B------:R-:W-:Y:S01]  /*0610*/  IMAD R30, R0, UR5, RZ ;  /* 0x00000005001e7c24 */ /* 0x000fe2000f8e02ff */
[----:B------:R-:W1:Y:S01]  /*0620*/  @P1 LDC.64 R24, c[0x0][0x398] ;  /* 0x0000e600ff181b82 */ /* 0x000e620000000a00 */
[----:B------:R-:W-:-:S03]  /*0630*/  ISETP.NE.AND.EX P2, PT, RZ, UR11, PT, P2 ;  /* 0x0000000bff007c0c */ /* 0x000fc6000bf45320 */
[----:B------:R-:W-:-:S04]  /*0640*/  SHF.R.S32.HI R31, RZ, 0x1f, R30 ;  /* 0x0000001fff1f7819 */ /* 0x000fc8000001141e */
[----:B------:R-:W2:Y:S01]  /*0650*/  LDC.64 R28, c[0x0][0x390] ;  /* 0x0000e400ff1c7b82 */ /* 0x000ea20000000a00 */
[----:B------:R-:W-:-:S07]  /*0660*/  LEA.HI R31, R31, R30, RZ, 0x3 ;  /* 0x0000001e1f1f7211 */ /* 0x000fce00078f18ff */
[----:B------:R-:W3:Y:S01]  /*0670*/  @P2 LDC.64 R26, c[0x0][0x3a0] ;  /* 0x0000e800ff1a2b82 */ /* 0x000ee20000000a00 */
[----:B0-----:R-:W-:-:S04]  /*0680*/  LOP3.LUT R43, R43, 0x1f, RZ, 0xc0, !PT ;  /* 0x0000001f2b2b7812 */ /* 0x001fc800078ec0ff */
[----:B------:R-:W-:-:S05]  /*0690*/  LEA.HI.SX32 R42, R31, R43, 0x1d ;  /* 0x0000002b1f2a7211 */ /* 0x000fca00078feaff */
[----:B---3--:R-:W-:-:S04]  /*06a0*/  @P2 IMAD.WIDE.U32 R26, R42, 0x10, R26 ;  /* 0x000000102a1a2825 */ /* 0x008fc800078e001a */
[C---:B-1----:R-:W-:Y:S01]  /*06b0*/  @P1 IMAD.WIDE.U32 R24, R42.reuse, 0x10, R24 ;  /* 0x000000102a181825 */ /* 0x042fe200078e0018 */
[----:B------:R2:W3:Y:S04]  /*06c0*/  @P2 LDG.E.128 R12, desc[UR6][R26.64] ;  /* 0x000000061a0c2981 */ /* 0x0004e8000c1e1d00 */
[----:B------:R0:W5:Y:S01]  /*06d0*/  @P1 LDG.E.128 R16, desc[UR6][R24.64] ;  /* 0x0000000618101981 */ /* 0x000162000c1e1d00 */
[----:B--2---:R-:W-:-:S06]  /*06e0*/  IMAD.WIDE.U32 R26, R42, 0x10, R28 ;  /* 0x000000102a1a7825 */ /* 0x004fcc00078e001c */
[----:B------:R-:W5:Y:S01]  /*06f0*/  LDG.E.128 R24, desc[UR6][R26.64] ;  /* 0x000000061a187981 */ /* 0x000f62000c1e1d00 */
[----:B---3--:R-:W-:Y:S02]  /*0700*/  PRMT R40, R15, 0x7632, R40 ;  /* 0x000076320f287816 */ /* 0x008fe40000000028 */
[----:B------:R-:W-:Y:S02]  /*0710*/  PRMT R30, R14, 0x7632, R30 ;  /* 0x000076320e1e7816 */ /* 0x000fe4000000001e */
[----:B------:R-:W-:Y:S02]  /*0720*/  PRMT R31, R13, 0x7632, R31 ;  /* 0x000076320d1f7816 */ /* 0x000fe4000000001f */
[----:B------:R-:W-:Y:S01]  /*0730*/  PRMT R38, R12, 0x7632, R38 ;  /* 0x000076320c267816 */ /* 0x000fe20000000026 */
[----:B0-----:R-:W-:Y:S06]  /*0740*/  @!P1 BRA `(.L_x_25) ;  /* 0x00000004006c9947 */ /* 0x001fec0003800000 */
[----:B-----5:R-:W-:Y:S01]  /*0750*/  PRMT R20, R18, 0x7632, R20 ;  /* 0x0000763212147816 */ /* 0x020fe20000000014 */
[----:B------:R-:W-:Y:S06]  /*0760*/  @!P2 BRA `(.L_x_26) ;  /* 0x0000000000d4a947 */ /* 0x000fec0003800000 */
[C---:B------:R-:W-:Y:S01]  /*0770*/  PRMT R41, R24.reuse, 0x7632, R41 ;  /* 0x0000763218297816 */ /* 0x040fe20000000029 */
[----:B------:R-:W-:Y:S01]  /*0780*/  IMAD.U32 R39, R25, 0x10000, RZ ;  /* 0x0001000019277824 */ /* 0x000fe200078e00ff */
[----:B------:R-:W-:Y:S01]  /*0790*/  SHF.L.U32 R28, R24, 0x10, RZ ;  /* 0x00000010181c7819 */ /* 0x000fe200000006ff */
[----:B------:R-:W-:Y:S01]  /*07a0*/  IMAD.U32 R29, R26, 0x10000, RZ ;  /* 0x000100001a1d7824 */ /* 0x000fe200078e00ff */
[----:B------:R-:W-:Y:S02]  /*07b0*/  SHF.L.U32 R24, R17, 0x10, RZ ;  /* 0x0000001011187819 */ /* 0x000fe400000006ff */
[----:B------:R-:W-:Y:S02]  /*07c0*/  SHF.L.U32 R23, R16, 0x10, RZ ;  /* 0x0000001010177819 */ /* 0x000fe400000006ff */
[----:B------:R-:W-:Y:S01]  /*07d0*/  PRMT R22, R25, 0x7632, R22 ;  /* 0x0000763219167816 */ /* 0x000fe20000000016 */
[----:B------:R-:W-:Y:S01]  /*07e0*/  FADD.FTZ R39, R39, R24 ;  /* 0x0000001827277221 */ /* 0x000fe20000010000 */
[----:B------:R-:W-:Y:S01]  /*07f0*/  PRMT R21, R27, 0x7632, R21 ;  /* 0x000076321b157816 */ /* 0x000fe20000000015 */
[----:B------:R-:W-:Y:S01]  /*0800*/  IMAD.U32 R24, R19, 0x10000, RZ ;  /* 0x0001000013187824 */ /* 0x000fe200078e00ff */
[----:B------:R-:W-:Y:S01]  /*0810*/  PRMT R20, R26, 0x7632, R20 ;  /* 0x000076321a147816 */ /* 0x000fe20000000014 */
[----:B------:R-:W-:Y:S01]  /*0820*/  FADD.FTZ R28, R28, R23 ;  /* 0x000000171c1c7221 */ /* 0x000fe20000010000 */
[----:B------:R-:W-:Y:S01]  /*0830*/  SHF.L.U32 R27, R27, 0x10, RZ ;  /* 0x000000101b1b7819 */ /* 0x000fe200000006ff */
[----:B------:R-:W-:Y:S01]  /*0840*/  IMAD.U32 R23, R22, 0x10000, RZ ;  /* 0x0001000016177824 */ /* 0x000fe200078e00ff */
[----:B------:R-:W-:-:S02]  /*0850*/  PRMT R58, R17, 0x7632, R58 ;  /* 0x00007632113a7816 */ /* 0x000fc4000000003a */
[----:B------:R-:W-:Y:S01]  /*0860*/  PRMT R26, R16, 0x7632, R26 ;  /* 0x00007632101a7816 */ /* 0x000fe2000000001a */
[----:B------:R-:W-:Y:S01]  /*0870*/  FADD.FTZ R22, R27, R24 ;  /* 0x000000181b167221 */ /* 0x000fe20000010000 */
[----:B------:R-:W-:Y:S01]  /*0880*/  SHF.L.U32 R25, R18, 0x10, RZ ;  /* 0x0000001012197819 */ /* 0x000fe200000006ff */
[----:B------:R-:W-:Y:S01]  /*0890*/  IMAD.U32 R27, R12, 0x10000, RZ ;  /* 0x000100000c1b7824 */ /* 0x000fe200078e00ff */
[----:B------:R-:W-:Y:S02]  /*08a0*/  SHF.L.U32 R58, R58, 0x10, RZ ;  /* 0x000000103a3a7819 */ /* 0x000fe400000006ff */
[----:B------:R-:W-:Y:S01]  /*08b0*/  SHF.L.U32 R41, R41, 0x10, RZ ;  /* 0x0000001029297819 */ /* 0x000fe200000006ff */
[----:B------:R-:W-:Y:S01]  /*08c0*/  FADD.FTZ R29, R29, R25 ;  /* 0x000000191d1d7221 */ /* 0x000fe20000010000 */
[----:B------:R-:W-:Y:S01]  /*08d0*/  SHF.L.U32 R26, R26, 0x10, RZ ;  /* 0x000000101a1a7819 */ /* 0x000fe200000006ff */
[----:B------:R-:W-:Y:S01]  /*08e0*/  FADD.FTZ R23, R23, R58 ;  /* 0x0000003a17177221 */ /* 0x000fe20000010000 */
        /* <DEDUP_REMOVED lines=8> */
[----:B------:R-:W-:-:S02]  /*0970*/  SHF.L.U32 R26, R13, 0x10, RZ ;  /* 0x000000100d1a7819 */ /* 0x000fc400000006ff */
        /* <DEDUP_REMOVED lines=9> */
[----:B------:R-:W-:Y:S02]  /*0a10*/  IMAD.U32 R40, R31, 0x10000, RZ ;  /* 0x000100001f287824 */ /* 0x000fe400078e00ff */
[----:B------:R-:W-:Y:S01]  /*0a20*/  FADD.FTZ R38, R22, R27 ;  /* 0x0000001b16267221 */ /* 0x000fe20000010000 */
[----:B------:R-:W-:Y:S01]  /*0a30*/  FADD.FTZ R31, R21, R26 ;  /* 0x0000001a151f7221 */ /* 0x000fe20000010000 */
[----:B------:R-:W-:Y:S01]  /*0a40*/  FADD.FTZ R30, R20, R25 ;  /* 0x00000019141e7221 */ /* 0x000fe20000010000 */
[----:B------:R-:W-:Y:S01]  /*0a50*/  FADD.FTZ R40, R23, R40 ;  /* 0x0000002817287221 */ /* 0x000fe20000010000 */
[----:B------:R-:W-:-:S02]  /*0a60*/  FADD.FTZ R41, R41, R24 ;  /* 0x0000001829297221 */ /* 0x000fc40000010000 */
[----:B------:R-:W-:Y:S02]  /*0a70*/  F2FP.BF16.F32.PACK_AB R23, R31, R38 ;  /* 0x000000261f17723e */ /* 0x000fe400000010ff */
[----:B------:R-:W-:Y:S02]  /*0a80*/  F2FP.BF16.F32.PACK_AB R22, R30, R29 ;  /* 0x0000001d1e16723e */ /* 0x000fe400000010ff */
[----:B------:R-:W-:Y:S02]  /*0a90*/  F2FP.BF16.F32.PACK_AB R21, R40, R39 ;  /* 0x000000272815723e */ /* 0x000fe400000010ff */
[----:B------:R-:W-:Y:S01]  /*0aa0*/  F2FP.BF16.F32.PACK_AB R20, R41, R28 ;  /* 0x0000001c2914723e */ /* 0x000fe200000010ff */
[----:B------:R-:W-:Y:S06]  /*0ab0*/  BRA `(.L_x_27) ;  /* 0x0000000400487947 */ /* 0x000fec0003800000 */
.L_x_26:
[----:B------:R-:W-:Y:S01]  /*0ac0*/  SHF.L.U32 R29, R26, 0x10, RZ ;  /* 0x000000101a1d7819 */ /* 0x000fe200000006ff */
[C---:B------:R-:W-:Y:S01]  /*0ad0*/  IMAD.U32 R39, R25.reuse, 0x10000, RZ ;  /* 0x0001000019277824 */ /* 0x040fe200078e00ff */
[----:B------:R-:W-:Y:S01]  /*0ae0*/  SHF.L.U32 R30, R18, 0x10, RZ ;  /* 0x00000010121e7819 */ /* 0x000fe200000006ff */
[----:B------:R-:W-:Y:S01]  /*0af0*/  IMAD.U32 R20, R20, 0x10000, RZ ;  /* 0x0001000014147824 */ /* 0x000fe200078e00ff */
[----:B------:R-:W-:Y:S02]  /*0b00*/  PRMT R22, R25, 0x7632, R22 ;  /* 0x0000763219167816 */ /* 0x000fe40000000016 */
[----:B------:R-:W-:Y:S01]  /*0b10*/  SHF.L.U32 R28, R24, 0x10, RZ ;  /* 0x00000010181c7819 */ /* 0x000fe200000006ff */
[----:B------:R-:W-:Y:S01]  /*0b20*/  FADD.FTZ R29, R29, R30 ;  /* 0x0000001e1d1d7221 */ /* 0x000fe20000010000 */
[----:B------:R-:W-:Y:S01]  /*0b30*/  PRMT R23, R26, 0x7632, R23 ;  /* 0x000076321a177816 */ /* 0x000fe20000000017 */
[----:B------:R-:W-:Y:S01]  /*0b40*/  IMAD.U32 R26, R17, 0x10000, RZ ;  /* 0x00010000111a7824 */ /* 0x000fe200078e00ff */
[----:B------:R-:W-:Y:S01]  /*0b50*/  SHF.L.U32 R25, R16, 0x10, RZ ;  /* 0x0000001010197819 */ /* 0x000fe200000006ff */
[----:B------:R-:W-:Y:S01]  /*0b60*/  IMAD.U32 R22, R22, 0x10000, RZ ;  /* 0x0001000016167824 */ /* 0x000fe200078e00ff */
[----:B------:R-:W-:Y:S01]  /*0b70*/  PRMT R21, R24, 0x7632, R21 ;  /* 0x0000763218157816 */ /* 0x000fe20000000015 */
[----:B------:R-:W-:Y:S01]  /*0b80*/  FADD.FTZ R39, R39, R26 ;  /* 0x0000001a27277221 */ /* 0x000fe20000010000 */
[----:B------:R-:W-:Y:S01]  /*0b90*/  PRMT R24, R27, 0x7632, R24 ;  /* 0x000076321b187816 */ /* 0x000fe20000000018 */
[--C-:B------:R-:W-:Y:S01]  /*0ba0*/  FADD.FTZ R28, R28, R25.reuse ;  /* 0x000000191c1c7221 */ /* 0x100fe20000010000 */
[----:B------:R-:W-:Y:S01]  /*0bb0*/  PRMT R30, R19, 0x7632, R30 ;  /* 0x00007632131e7816 */ /* 0x000fe2000000001e */
[----:B------:R-:W-:Y:S01]  /*0bc0*/  IMAD.U32 R41, R23, 0x10000, RZ ;  /* 0x0001000017297824 */ /* 0x000fe200078e00ff */
[----:B------:R-:W-:-:S02]  /*0bd0*/  PRMT R25, R16, 0x7632, R25 ;  /* 0x0000763210197816 */ /* 0x000fc40000000019 */
[----:B------:R-:W-:Y:S02]  /*0be0*/  PRMT R26, R17, 0x7632, R26 ;  /* 0x00007632111a7816 */ /* 0x000fe4000000001a */
[----:B------:R-:W-:Y:S02]  /*0bf0*/  SHF.L.U32 R31, R24, 0x10, RZ ;  /* 0x00000010181f7819 */ /* 0x000fe400000006ff */
[----:B------:R-:W-:Y:S02]  /*0c00*/  SHF.L.U32 R30, R30, 0x10, RZ ;  /* 0x000000101e1e7819 */ /* 0x000fe400000006ff */
[----:B------:R-:W-:Y:S02]  /*0c10*/  SHF.L.U32 R27, R27, 0x10, RZ ;  /* 0x000000101b1b7819 */ /* 0x000fe400000006ff */
[----:B------:R-:W-:Y:S01]  /*0c20*/  SHF.L.U32 R38, R19, 0x10, RZ ;  /* 0x0000001013267819 */ /* 0x000fe200000006ff */
[----:B------:R-:W-:Y:S01]  /*0c30*/  FADD.FTZ R31, R31, R30 ;  /* 0x0000001e1f1f7221 */ /* 0x000fe20000010000 */
[----:B------:R-:W-:Y:S01]  /*0c40*/  SHF.L.U32 R21, R21, 0x10, RZ ;  /* 0x0000001015157819 */ /* 0x000fe200000006ff */
[----:B------:R-:W-:Y:S01]  /*0c50*/  FADD.FTZ R30, R41, R20 ;  /* 0x00000014291e7221 */ /* 0x000fe20000010000 */
[----:B------:R-:W-:Y:S01]  /*0c60*/  SHF.L.U32 R23, R26, 0x10, RZ ;  /* 0x000000101a177819 */ /* 0x000fe200000006ff */
[----:B------:R-:W-:Y:S01]  /*0c70*/  FADD.FTZ R38, R27, R38 ;  /* 0x000000261b267221 */ /* 0x000fe20000010000 */
[----:B------:R-:W-:-:S03]  /*0c80*/  SHF.L.U32 R24, R25, 0x10, RZ ;  /* 0x0000001019187819 */ /* 0x000fc600000006ff */
[----:B------:R-:W-:Y:S01]  /*0c90*/  FADD.FTZ R40, R22, R23 ;  /* 0x0000001716287221 */ /* 0x000fe20000010000 */
[----:B------:R-:W-:Y:S01]  /*0ca0*/  F2FP.BF16.F32.PACK_AB R23, R31, R38 ;  /* 0x000000261f17723e */ /* 0x000fe200000010ff */
[----:B------:R-:W-:Y:S01]  /*0cb0*/  FADD.FTZ R41, R21, R24 ;  /* 0x0000001815297221 */ /* 0x000fe20000010000 */
[----:B------:R-:W-:Y:S02]  /*0cc0*/  F2FP.BF16.F32.PACK_AB R22, R30, R29 ;  /* 0x0000001d1e16723e */ /* 0x000fe400000010ff */
[----:B------:R-:W-:Y:S02]  /*0cd0*/  F2FP.BF16.F32.PACK_AB R21, R40, R39 ;  /* 0x000000272815723e */ /* 0x000fe400000010ff */
[----:B------:R-:W-:Y:S01]  /*0ce0*/  F2FP.BF16.F32.PACK_AB R20, R41, R28 ;  /* 0x0000001c2914723e */ /* 0x000fe200000010ff */
[----:B------:R-:W-:Y:S06]  /*0cf0*/  BRA `(.L_x_27) ;  /* 0x0000000000b87947 */ /* 0x000fec0003800000 */
.L_x_25:
[----:B------:R-:W-:Y:S05]  /*0d00*/  @!P2 BRA `(.L_x_28) ;  /* 0x000000000084a947 */ /* 0x000fea0003800000 */
[C---:B-----5:R-:W-:Y:S01]  /*0d10*/  PRMT R20, R24.reuse, 0x7632, R20 ;  /* 0x0000763218147816 */ /* 0x060fe20000000014 */
[----:B------:R-:W-:Y:S01]  /*0d20*/  IMAD.U32 R24, R24, 0x10000, RZ ;  /* 0x0001000018187824 */ /* 0x000fe200078e00ff */
[C---:B------:R-:W-:Y:S01]  /*0d30*/  PRMT R21, R25.reuse, 0x7632, R21 ;  /* 0x0000763219157816 */ /* 0x040fe20000000015 */
[----:B------:R-:W-:Y:S01]  /*0d40*/  IMAD.U32 R30, R30, 0x10000, RZ ;  /* 0x000100001e1e7824 */ /* 0x000fe200078e00ff */
[----:B------:R-:W-:Y:S01]  /*0d50*/  SHF.L.U32 R39, R25, 0x10, RZ ;  /* 0x0000001019277819 */ /* 0x000fe200000006ff */
[----:B------:R-:W-:Y:S01]  /*0d60*/  IMAD.U32 R25, R12, 0x10000, RZ ;  /* 0x000100000c197824 */ /* 0x000fe200078e00ff */
[C---:B------:R-:W-:Y:S01]  /*0d70*/  PRMT R23, R27.reuse, 0x7632, R23 ;  /* 0x000076321b177816 */ /* 0x040fe20000000017 */
[----:B------:R-:W-:Y:S01]  /*0d80*/  IMAD.U32 R27, R27, 0x10000, RZ ;  /* 0x000100001b1b7824 */ /* 0x000fe200078e00ff */
[----:B------:R-:W-:Y:S01]  /*0d90*/  PRMT R22, R26, 0x7632, R22 ;  /* 0x000076321a167816 */ /* 0x000fe20000000016 */
[----:B------:R-:W-:Y:S01]  /*0da0*/  FADD.FTZ R28, R24, R25 ;  /* 0x00000019181c7221 */ /* 0x000fe20000010000 */
[----:B------:R-:W-:Y:S01]  /*0db0*/  SHF.L.U32 R24, R31, 0x10, RZ ;  /* 0x000000101f187819 */ /* 0x000fe200000006ff */
[----:B------:R-:W-:Y:S01]  /*0dc0*/  IMAD.U32 R31, R23, 0x10000, RZ ;  /* 0x00010000171f7824 */ /* 0x000fe200078e00ff */
[----:B------:R-:W-:Y:S01]  /*0dd0*/  SHF.L.U32 R29, R26, 0x10, RZ ;  /* 0x000000101a1d7819 */ /* 0x000fe200000006ff */
[----:B------:R-:W-:Y:S01]  /*0de0*/  IMAD.U32 R20, R20, 0x10000, RZ ;  /* 0x0001000014147824 */ /* 0x000fe200078e00ff */
[----:B------:R-:W-:-:S02]  /*0df0*/  SHF.L.U32 R41, R38, 0x10, RZ ;  /* 0x0000001026297819 */ /* 0x000fc400000006ff */
[----:B------:R-:W-:Y:S02]  /*0e00*/  SHF.L.U32 R40, R40, 0x10, RZ ;  /* 0x0000001028287819 */ /* 0x000fe400000006ff */
        /* <DEDUP_REMOVED lines=10> */
[----:B------:R-:W-:Y:S01]  /*0eb0*/  F2FP.BF16.F32.PACK_AB R20, R41, R28 ;  /* 0x0000001c2914723e */ /* 0x000fe200000010ff */
[----:B------:R-:W-:-:S02]  /*0ec0*/  FADD.FTZ R30, R23, R30 ;  /* 0x0000001e171e7221 */ /* 0x000fc40000010000 */
[----:B------:R-:W-:Y:S01]  /*0ed0*/  FADD.FTZ R40, R21, R24 ;  /* 0x0000001815287221 */ /* 0x000fe20000010000 */
[----:B------:R-:W-:Y:S02]  /*0ee0*/  F2FP.BF16.F32.PACK_AB R23, R31, R38 ;  /* 0x000000261f17723e */ /* 0x000fe400000010ff */
[----:B------:R-:W-:Y:S02]  /*0ef0*/  F2FP.BF16.F32.PACK_AB R22, R30, R29 ;  /* 0x0000001d1e16723e */ /* 0x000fe400000010ff */
[----:B------:R-:W-:Y:S01]  /*0f00*/  F2FP.BF16.F32.PACK_AB R21, R40, R39 ;  /* 0x000000272815723e */ /* 0x000fe200000010ff */
[----:B------:R-:W-:Y:S06]  /*0f10*/  BRA `(.L_x_27) ;  /* 0x0000000000307947 */ /* 0x000fec0003800000 */
.L_x_28:
[----:B-----5:R-:W-:Y:S01]  /*0f20*/  PRMT R40, R25, 0x7632, R40 ;  /* 0x0000763219287816 */ /* 0x020fe20000000028 */
[----:B------:R-:W-:Y:S01]  /*0f30*/  IMAD.U32 R29, R26, 0x10000, RZ ;  /* 0x000100001a1d7824 */ /* 0x000fe200078e00ff */
[----:B------:R-:W-:Y:S02]  /*0f40*/  PRMT R41, R24, 0x7632, R41 ;  /* 0x0000763218297816 */ /* 0x000fe40000000029 */
[----:B------:R-:W-:Y:S01]  /*0f50*/  PRMT R30, R26, 0x7632, R30 ;  /* 0x000076321a1e7816 */ /* 0x000fe2000000001e */
[----:B------:R-:W-:Y:S01]  /*0f60*/  IMAD.U32 R40, R40, 0x10000, RZ ;  /* 0x0001000028287824 */ /* 0x000fe200078e00ff */
[----:B------:R-:W-:Y:S02]  /*0f70*/  PRMT R31, R27, 0x7632, R31 ;  /* 0x000076321b1f7816 */ /* 0x000fe4000000001f */
[----:B------:R-:W-:Y:S02]  /*0f80*/  SHF.L.U32 R28, R24, 0x10, RZ ;  /* 0x00000010181c7819 */ /* 0x000fe400000006ff */
[----:B------:R-:W-:-:S02]  /*0f90*/  SHF.L.U32 R39, R25, 0x10, RZ ;  /* 0x0000001019277819 */ /* 0x000fc400000006ff */
[----:B------:R-:W-:Y:S02]  /*0fa0*/  SHF.L.U32 R38, R27, 0x10, RZ ;  /* 0x000000101b267819 */ /* 0x000fe400000006ff */
[----:B------:R-:W-:Y:S02]  /*0fb0*/  SHF.L.U32 R41, R41, 0x10, RZ ;  /* 0x0000001029297819 */ /* 0x000fe400000006ff */
[----:B------:R-:W-:Y:S02]  /*0fc0*/  SHF.L.U32 R30, R30, 0x10, RZ ;  /* 0x000000101e1e7819 */ /* 0x000fe400000006ff */
[----:B------:R-:W-:-:S07]  /*0fd0*/  SHF.L.U32 R31, R31, 0x10, RZ ;  /* 0x000000101f1f7819 */ /* 0x000fce00000006ff */
.L_x_27:
[----:B------:R-:W0:Y:S01]  /*0fe0*/  @P0 LDC.64 R24, c[0x0][0x3a8] ;  /* 0x0000ea00ff180b82 */ /* 0x000e220000000a00 */
[----:B------:R-:W-:Y:S01]  /*0ff0*/  FADD.FTZ R26, RZ, R28 ;  /* 0x0000001cff1a7221 */ /* 0x000fe20000010000 */
[----:B------:R-:W-:Y:S01]  /*1000*/  UMOV UR4, 0xffffffff ;  /* 0xffffffff00047882 */ /* 0x000fe20000000000 */
[----:B------:R-:W-:Y:S02]  /*1010*/  ISETP.NE.AND P2, PT, R43, RZ, PT ;  /* 0x000000ff2b00720c */ /* 0x000fe40003f45270 */
[----:B------:R-:W-:-:S04]  /*1020*/  FADD.FTZ R26, R26, R41 ;  /* 0x000000291a1a7221 */ /* 0x000fc80000010000 */
[----:B------:R-:W-:-:S04]  /*1030*/  FADD.FTZ R27, R26, R39 ;  /* 0x000000271a1b7221 */ /* 0x000fc80000010000 */
[----:B------:R-:W-:-:S04]  /*1040*/  FADD.FTZ R26, R27, R40 ;  /* 0x000000281b1a7221 */ /* 0x000fc80000010000 */
[----:B------:R-:W-:-:S04]  /*1050*/  FADD.FTZ R27, R26, R29 ;  /* 0x0000001d1a1b7221 */ /* 0x000fc80000010000 */
[----:B------:R-:W-:Y:S01]  /*1060*/  FADD.FTZ R27, R27, R30 ;  /* 0x0000001e1b1b7221 */ /* 0x000fe20000010000 */
[----:B0-----:R-:W-:-:S04]  /*1070*/  @P0 IMAD.WIDE.U32 R24, R42, 0x10, R24 ;  /* 0x000000102a180825 */ /* 0x001fc800078e0018 */
[----:B------:R-:W-:Y:S01]  /*1080*/  FADD.FTZ R26, R27, R38 ;  /* 0x000000261b1a7221 */ /* 0x000fe20000010000 */
[----:B------:R0:W-:Y:S03]  /*1090*/  @P0 STG.E.128 desc[UR6][R24.64], R20 ;  /* 0x0000001418000986 */ /* 0x0001e6000c101d06 */
[----:B------:R-:W-:Y:S01]  /*10a0*/  FADD.FTZ R58, R26, R31 ;  /* 0x0000001f1a3a7221 */ /* 0x000fe20000010000 */
[----:B------:R-:W-:Y:S06]  /*10b0*/  BRA.DIV UR4, `(.L_x_29) ;  /* 0x0000000604947947 */ /* 0x000fec000b800000 */
[----:B------:R-:W0:Y:S02]  /*10c0*/  SHFL.BFLY PT, R26, R58, 0x1, 0x1f ;  /* 0x0c201f003a1a7f89 */ /* 0x000e2400000e0000 */
[----:B0-----:R-:W-:-:S05]  /*10d0*/  FADD.FTZ R24, R58, R26 ;  /* 0x0000001a3a187221 */ /* 0x001fca0000010000 */
[----:B------:R-:W0:Y:S02]  /*10e0*/  SHFL.BFLY PT, R25, R24, 0x2, 0x1f ;  /* 0x0c401f0018197f89 */ /* 0x000e2400000e0000 */
[----:B0-----:R-:W-:-:S05]  /*10f0*/  FADD.FTZ R25, R24, R25 ;  /* 0x0000001918197221 */ /* 0x001fca0000010000 */
[----:B------:R-:W0:Y:S02]  /*1100*/  SHFL.BFLY PT, R59, R25, 0x4, 0x1f ;  /* 0x0c801f00193b7f89 */ /* 0x000e2400000e0000 */
[----:B0-----:R-:W-:-:S05]  /*1110*/  FADD.FTZ R59, R25, R59 ;  /* 0x0000003b193b7221 */ /* 0x001fca0000010000 */
[----:B------:R-:W0:Y:S02]  /*1120*/  SHFL.BFLY PT, R24, R59, 0x8, 0x1f ;  /* 0x0d001f003b187f89 */ /* 0x000e2400000e0000 */
[----:B0-----:R-:W-:Y:S02]  /*1130*/  FADD.FTZ R59, R59, R24 ;  /* 0x000000183b3b7221 */ /* 0x001fe40000010000 */
[----:B------:R-:W0:Y:S03]  /*1140*/  LDC R24, c[0x0][0x400] ;  /* 0x00010000ff187b82 */ /* 0x000e260000000800 */
[----:B------:R-:W1:Y:S02]  /*1150*/  SHFL.BFLY PT, R58, R59, 0x10, 0x1f ;  /* 0x0e001f003b3a7f89 */ /* 0x000e6400000e0000 */
[----:B-1----:R-:W-:-:S04]  /*1160*/  FADD.FTZ R27, R59, R58 ;  /* 0x0000003a3b1b7221 */ /* 0x002fc80000010000 */
[----:B0-----:R-:W-:-:S04]  /*1170*/  FMUL.FTZ R58, R27, R24 ;  /* 0x000000181b3a7220 */ /* 0x001fc80000410000 */
[C---:B------:R-:W-:Y:S01]  /*1180*/  FADD.FTZ R25, -R58.reuse, R28 ;  /* 0x0000001c3a197221 */ /* 0x040fe20000010100 */
[----:B------:R-:W-:-:S03]  /*1190*/  FADD.FTZ R27, -R58, R41 ;  /* 0x000000293a1b7221 */ /* 0x000fc60000010100 */
[----:B------:R-:W-:Y:S01]  /*11a0*/  FFMA.FTZ R26, R25, R25, RZ ;  /* 0x00000019191a7223 */ /* 0x000fe200000100ff */
[----:B------:R-:W-:-:S03]  /*11b0*/  FADD.FTZ R25, -R58, R39 ;  /* 0x000000273a197221 */ /* 0x000fc60000010100 */
[----:B------:R-:W-:Y:S01]  /*11c0*/  FFMA.FTZ R27, R27, R27, R26 ;  /* 0x0000001b1b1b7223 */ /* 0x000fe2000001001a */
        /* <DEDUP_REMOVED lines=9> */
[----:B------:R-:W-:-:S04]  /*1260*/  FFMA.FTZ R25, R25, R25, R26 ;  /* 0x0000001919197223 */ /* 0x000fc8000001001a */
[----:B------:R-:W-:-:S05]  /*1270*/  FFMA.FTZ R25, R27, R27, R25 ;  /* 0x0000001b1b197223 */ /* 0x000fca0000010019 */
        /* <DEDUP_REMOVED lines=9> */
.L_x_42:
[----:B-1----:R-:W-:Y:S01]  /*1310*/  FADD.FTZ R43, R25, R59 ;  /* 0x0000003b192b7221 */ /* 0x002fe20000010000 */
[----:B------:R-:W-:Y:S01]  /*1320*/  FMUL.FTZ R59, R58, R58 ;  /* 0x0000003a3a3b7220 */ /* 0x000fe20000410000 */
[----:B------:R-:W1:Y:S02]  /*1330*/  @!P2 LDC.64 R26, c[0x0][0x3c0] ;  /* 0x0000f000ff1aab82 */ /* 0x000e640000000a00 */
[----:B------:R-:W-:Y:S02]  /*1340*/  FFMA.FTZ R43, R43, R24, UR8 ;  /* 0x000000082b2b7e23 */ /* 0x000fe40008010018 */
[----:B------:R-:W-:-:S04]  /*1350*/  FSEL R59, R59, RZ, P3 ;  /* 0x000000ff3b3b7208 */ /* 0x000fc80001800000 */
[----:B0-----:R-:W0:Y:S01]  /*1360*/  @!P2 LDC.64 R24, c[0x0][0x3c8] ;  /* 0x0000f200ff18ab82 */ /* 0x001e220000000a00 */
[----:B------:R-:W-:Y:S01]  /*1370*/  FADD.FTZ R43, R43, R59 ;  /* 0x0000003b2b2b7221 */ /* 0x000fe20000010000 */
[----:B------:R-:W-:-:S05]  /*1380*/  FSEL R59, R58, RZ, !P3 ;  /* 0x000000ff3a3b7208 */ /* 0x000fca0005800000 */
[----:B------:R-:W2:Y:S01]  /*1390*/  MUFU.RSQ R43, R43 ;  /* 0x0000002b002b7308 */ /* 0x000ea20000001400 */
[C---:B------:R-:W-:Y:S01]  /*13a0*/  FADD.FTZ R38, -R59.reuse, R38 ;  /* 0x000000263b267221 */ /* 0x040fe20000010100 */
[C---:B------:R-:W-:Y:S01]  /*13b0*/  FADD.FTZ R31, -R59.reuse, R31 ;  /* 0x0000001f3b1f7221 */ /* 0x040fe20000010100 */
[C---:B------:R-:W-:Y:S01]  /*13c0*/  FADD.FTZ R28, -R59.reuse, R28 ;  /* 0x0000001c3b1c7221 */ /* 0x040fe20000010100 */
[C---:B------:R-:W-:Y:S01]  /*13d0*/  FADD.FTZ R41, -R59.reuse, R41 ;  /* 0x000000293b297221 */ /* 0x040fe20000010100 */
[C---:B------:R-:W-:Y:S01]  /*13e0*/  FADD.FTZ R39, -R59.reuse, R39 ;  /* 0x000000273b277221 */ /* 0x040fe20000010100 */
[C---:B------:R-:W-:Y:S01]  /*13f0*/  FADD.FTZ R40, -R59.reuse, R40 ;  /* 0x000000283b287221 */ /* 0x040fe20000010100 */
[C---:B------:R-:W-:Y:S01]  /*1400*/  FADD.FTZ R29, -R59.reuse, R29 ;  /* 0x0000001d3b1d7221 */ /* 0x040fe20000010100 */
[----:B------:R-:W-:Y:S01]  /*1410*/  FADD.FTZ R30, -R59, R30 ;  /* 0x0000001e3b1e7221 */ /* 0x000fe20000010100 */
[----:B-1----:R-:W-:-:S05]  /*1420*/  @!P2 IMAD.WIDE R26, R0, 0x4, R26 ;  /* 0x00000004001aa825 */ /* 0x002fca00078e021a */
[----:B------:R1:W-:Y:S01]  /*1430*/  @!P2 STG.E desc[UR6][R26.64], R58 ;  /* 0x0000003a1a00a986 */ /* 0x0003e2000c101906 */
[----:B0-----:R-:W-:-:S04]  /*1440*/  @!P2 IMAD.WIDE R24, R0, 0x4, R24 ;  /* 0x000000040018a825 */ /* 0x001fc800078e0218 */
[C---:B--2---:R-:W-:Y:S01]  /*1450*/  FMUL.FTZ R59, R43.reuse, R38 ;  /* 0x000000262b3b7220 */ /* 0x044fe20000410000 */
[C---:B------:R-:W-:Y:S01]  /*1460*/  FMUL.FTZ R28, R43.reuse, R28 ;  /* 0x0000001c2b1c7220 */ /* 0x040fe20000410000 */
[C---:B------:R-:W-:Y:S01]  /*1470*/  FMUL.FTZ R41, R43.reuse, R41 ;  /* 0x000000292b297220 */ /* 0x040fe20000410000 */
[C---:B------:R-:W-:Y:S01]  /*1480*/  FMUL.FTZ R39, R43.reuse, R39 ;  /* 0x000000272b277220 */ /* 0x040fe20000410000 */
[----:B------:R0:W-:Y:S01]  /*1490*/  @!P2 STG.E desc[UR6][R24.64], R43 ;  /* 0x0000002b1800a986 */ /* 0x0001e2000c101906 */
[----:B------:R-:W-:Y:S01]  /*14a0*/  FMUL.FTZ R40, R43, R40 ;  /* 0x000000282b287220 */ /* 0x000fe20000410000 */
[----:B------:R-:W-:Y:S01]  /*14b0*/  FFMA.FTZ R38, R41, R55, R35 ;  /* 0x0000003729267223 */ /* 0x000fe20000010023 */
[C---:B------:R-:W-:Y:S01]  /*14c0*/  FMUL.FTZ R29, R43.reuse, R29 ;  /* 0x0000001d2b1d7220 */ /* 0x040fe20000410000 */
[----:B-1----:R-:W-:Y:S01]  /*14d0*/  FMUL.FTZ R58, R43, R31 ;  /* 0x0000001f2b3a7220 */ /* 0x002fe20000410000 */
[C---:B------:R-:W-:Y:S01]  /*14e0*/  FFMA.FTZ R27, R59.reuse, R10, R2 ;  /* 0x0000000a3b1b7223 */ /* 0x040fe20000010002 */
[----:B------:R-:W-:Y:S01]  /*14f0*/  FFMA.FTZ R31, R59, R11, R6 ;  /* 0x0000000b3b1f7223 */ /* 0x000fe20000010006 */
[----:B------:R-:W-:Y:S01]  /*1500*/  FMUL.FTZ R30, R43, R30 ;  /* 0x0000001e2b1e7220 */ /* 0x000fe20000410000 */
[C---:B------:R-:W-:Y:S01]  /*1510*/  FFMA.FTZ R26, R58.reuse, R46, R32 ;  /* 0x0000002e3a1a7223 */ /* 0x040fe20000010020 */
[----:B------:R-:W-:Y:S01]  /*1520*/  FFMA.FTZ R41, R41, R54, R45 ;  /* 0x0000003629297223 */ /* 0x000fe2000001002d */
[----:B0-----:R-:W-:Y:S01]  /*1530*/  FFMA.FTZ R25, R58, R47, R36 ;  /* 0x0000002f3a197223 */ /* 0x001fe20000010024 */
[----:B------:R-:W-:Y:S01]  /*1540*/  FFMA.FTZ R24, R28, R61, R5 ;  /* 0x0000003d1c187223 */ /* 0x000fe20000010005 */
[----:B------:R-:W0:Y:S01]  /*1550*/  LDC.64 R58, c[0x0][0x428] ;  /* 0x00010a00ff3a7b82 */ /* 0x000e220000000a00 */
[----:B------:R-:W-:Y:S01]  /*1560*/  FFMA.FTZ R43, R40, R52, R34 ;  /* 0x00000034282b7223 */ /* 0x000fe20000010022 */
[----:B------:R-:W-:Y:S01]  /*1570*/  F2FP.BF16.F32.PACK_AB R27, R26, R27 ;  /* 0x0000001b1a1b723e */ /* 0x000fe200000010ff */
[----:B------:R-:W-:Y:S01]  /*1580*/  FFMA.FTZ R26, R29, R57, R3 ;  /* 0x000000391d1a7223 */ /* 0x000fe20000010003 */
[----:B------:R-:W-:Y:S01]  /*1590*/  F2FP.BF16.F32.PACK_AB R31, R25, R31 ;  /* 0x0000001f191f723e */ /* 0x000fe200000010ff */
[----:B------:R-:W-:Y:S01]  /*15a0*/  FFMA.FTZ R25, R39, R60, R4 ;  /* 0x0000003c27197223 */ /* 0x000fe20000010004 */
[----:B------:R-:W-:Y:S01]  /*15b0*/  F2FP.BF16.F32.PACK_AB R24, R38, R24 ;  /* 0x000000182618723e */ /* 0x000fe200000010ff */
[C---:B------:R-:W-:Y:S01]  /*15c0*/  FFMA.FTZ R38, R30.reuse, R49, R33 ;  /* 0x000000311e267223 */ /* 0x040fe20000010021 */
[----:B------:R-:W-:Y:S01]  /*15d0*/  FFMA.FTZ R29, R29, R50, R7 ;  /* 0x000000321d1d7223 */ /* 0x000fe20000010007 */
[----:B------:R-:W-:Y:S01]  /*15e0*/  FFMA.FTZ R30, R30, R48, R37 ;  /* 0x000000301e1e7223 */ /* 0x000fe20000010025 */
[----:B------:R-:W-:Y:S01]  /*15f0*/  F2FP.BF16.F32.PACK_AB R25, R43, R25 ;  /* 0x000000192b19723e */ /* 0x000fe200000010ff */
[----:B------:R-:W-:Y:S01]  /*1600*/  FFMA.FTZ R28, R28, R56, R9 ;  /* 0x000000381c1c7223 */ /* 0x000fe20000010009 */
[----:B------:R-:W-:Y:S01]  /*1610*/  FFMA.FTZ R43, R39, R53, R8 ;  /* 0x00000035272b7223 */ /* 0x000fe20000010008 */
[----:B------:R-:W-:Y:S01]  /*1620*/  FFMA.FTZ R40, R40, R51, R44 ;  /* 0x0000003328287223 */ /* 0x000fe2000001002c */
[----:B------:R-:W-:-:S02]  /*1630*/  F2FP.BF16.F32.PACK_AB R30, R30, R29 ;  /* 0x0000001d1e1e723e */ /* 0x000fc400000010ff */
[----:B------:R-:W-:Y:S02]  /*1640*/  F2FP.BF16.F32.PACK_AB R28, R41, R28 ;  /* 0x0000001c291c723e */ /* 0x000fe400000010ff */
[----:B------:R-:W-:Y:S02]  /*1650*/  F2FP.BF16.F32.PACK_AB R29, R40, R43 ;  /* 0x0000002b281d723e */ /* 0x000fe400000010ff */
[----:B------:R-:W-:Y:S02]  /*1660*/  F2FP.BF16.F32.PACK_AB R26, R38, R26 ;  /* 0x0000001a261a723e */ /* 0x000fe400000010ff */
[----:B------:R-:W1:Y:S01]  /*1670*/  LDC.64 R38, c[0x0][0x380] ;  /* 0x0000e000ff267b82 */ /* 0x000e620000000a00 */
[----:B0-----:R-:W-:-:S05]  /*1680*/  IMAD.WIDE.U32 R40, R42, 0x10, R58 ;  /* 0x000000102a287825 */ /* 0x001fca00078e003a */
[----:B------:R0:W-:Y:S02]  /*1690*/  STG.E.128 desc[UR6][R40.64], R24 ;  /* 0x0000001828007986 */ /* 0x0001e4000c101d06 */
[----:B------:R-:W2:Y:S01]  /*16a0*/  LDC.64 R58, c[0x0][0x430] ;  /* 0x00010c00ff3a7b82 */ /* 0x000ea20000000a00 */
[----:B-1----:R-:W-:-:S05]  /*16b0*/  IMAD R0, R38, 0x4, R0 ;  /* 0x0000000426007824 */ /* 0x002fca00078e0200 */
[----:B------:R-:W-:Y:S01]  /*16c0*/  ISETP.GE.AND P2, PT, R0, R39, PT ;  /* 0x000000270000720c */ /* 0x000fe20003f46270 */
[----:B--2---:R-:W-:-:S05]  /*16d0*/  IMAD.WIDE.U32 R42, R42, 0x10, R58 ;  /* 0x000000102a2a7825 */ /* 0x004fca00078e003a */
[----:B------:R0:W-:Y:S07]  /*16e0*/  STG.E.128 desc[UR6][R42.64], R28 ;  /* 0x0000001c2a007986 */ /* 0x0001ee000c101d06 */
[----:B------:R-:W-:Y:S05]  /*16f0*/  @!P2 BRA `(.L_x_30) ;  /* 0xffffffec00bca947 */ /* 0x000fea000383ffff */
[----:B------:R-:W-:Y:S05]  /*1700*/  EXIT ;  /* 0x000000000000794d */ /* 0x000fea0003800000 */
.L_x_29:
[----:B------:R-:W-:Y:S01]  /*1710*/  HFMA2 R43, -RZ, RZ, 0, 5.9604644775390625e-08 ;  /* 0x00000001ff2b7431 */ /* 0x000fe200000001ff */
[----:B------:R-:W-:Y:S01]  /*1720*/  BSSY B0, `(.L_x_31) ;  /* 0x0000007000007945 */ /* 0x000fe20003800000 */
[----:B0-----:R-:W-:Y:S01]  /*1730*/  MOV R25, R58 ;  /* 0x0000003a00197202 */ /* 0x001fe20000000f00 */
[----:B------:R-:W-:Y:S01]  /*1740*/  IMAD.MOV.U32 R27, RZ, RZ, 0x1f ;  /* 0x0000001fff1b7424 */ /* 0x000fe200078e00ff */
[----:B------:R-:W-:-:S07]  /*1750*/  MOV R26, 0xffffffff ;  /* 0xffffffff001a7802 */ /* 0x000fce0000000f00 */
[----:B------:R-:W-:Y:S05]  /*1760*/  WARPSYNC.COLLECTIVE R26, `(.L_x_32) ;  /* 0x000000001a087348 */ /* 0x000fea0003c00000 */
[----:B------:R0:W1:Y:S02]  /*1770*/  SHFL.BFLY P4, R26, R25, R43, R27 ;  /* 0x0c00002b191a7389 */ /* 0x000064000008001b */
[----:B01----:R-:W-:Y:S05]  /*1780*/  ENDCOLLECTIVE ;  /* 0x000000000000791b */ /* 0x003fea0003800000 */
.L_x_32:
[----:B------:R-:W-:Y:S05]  /*1790*/  BSYNC B0 ;  /* 0x0000000000007941 */ /* 0x000fea0003800000 */
.L_x_31:
[----:B------:R-:W-:Y:S01]  /*17a0*/  FADD.FTZ R24, R58, R26 ;  /* 0x0000001a3a187221 */ /* 0x000fe20000010000 */
[----:B------:R-:W-:Y:S01]  /*17b0*/  HFMA2 R27, -RZ, RZ, 0, 1.847743988037109375e-06 ;  /* 0x0000001fff1b7431 */ /* 0x000fe200000001ff */
[----:B------:R-:W-:Y:S01]  /*17c0*/  MOV R26, 0xffffffff ;  /* 0xffffffff001a7802 */ /* 0x000fe20000000f00 */
[----:B------:R-:W-:Y:S02]  /*17d0*/  IMAD.MOV.U32 R43, RZ, RZ, 0x2 ;  /* 0x00000002ff2b7424 */ /* 0x000fe400078e00ff */
[----:B------:R-:W-:-:S07]  /*17e0*/  MOV R25, R24 ;  /* 0x0000001800197202 */ /* 0x000fce0000000f00 */
[----:B------:R-:W-:Y:S05]  /*17f0*/  WARPSYNC.COLLECTIVE R26, `(.L_x_33) ;  /* 0x000000001a087348 */ /* 0x000fea0003c00000 */
[----:B------:R0:W1:Y:S02]  /*1800*/  SHFL.BFLY P4, R26, R25, R43, R27 ;  /* 0x0c00002b191a7389 */ /* 0x000064000008001b */
[----:B01----:R-:W-:Y:S05]  /*1810*/  ENDCOLLECTIVE ;  /* 0x000000000000791b */ /* 0x003fea0003800000 */
.L_x_33:
[----:B------:R-:W-:Y:S02]  /*1820*/  HFMA2 R43, -RZ, RZ, 0, 2.384185791015625e-07 ;  /* 0x00000004ff2b7431 */ /* 0x000fe400000001ff */
[----:B------:R-:W-:Y:S01]  /*1830*/  IMAD.MOV.U32 R25, RZ, RZ, R26 ;  /* 0x000000ffff197224 */ /* 0x000fe200078e001a */
[----:B------:R-:W-:-:S03]  /*1840*/  MOV R26, 0xffffffff ;  /* 0xffffffff001a7802 */ /* 0x000fc60000000f00 */
[----:B------:R-:W-:-:S07]  /*1850*/  FADD.FTZ R25, R24, R25 ;  /* 0x0000001918197221 */ /* 0x000fce0000010000 */
[----:B------:R-:W-:Y:S05]  /*1860*/  WARPSYNC.COLLECTIVE R26, `(.L_x_34) ;  /* 0x000000001a087348 */ /* 0x000fea0003c00000 */
[----:B------:R0:W1:Y:S02]  /*1870*/  SHFL.BFLY P4, R26, R25, R43, R27 ;  /* 0x0c00002b191a7389 */ /* 0x000064000008001b */
[----:B01----:R-:W-:Y:S05]  /*1880*/  ENDCOLLECTIVE ;  /* 0x000000000000791b */ /* 0x003fea0003800000 */
.L_x_34:
[----:B------:R-:W-:Y:S02]  /*1890*/  HFMA2 R43, -RZ, RZ, 0, 4.76837158203125e-07 ;  /* 0x00000008ff2b7431 */ /* 0x000fe400000001ff */
[----:B------:R-:W-:Y:S02]  /*18a0*/  IMAD.MOV.U32 R59, RZ, RZ, R26 ;  /* 0x000000ffff3b7224 */ /* 0x000fe400078e001a */
[----:B------:R-:W-:Y:S02]  /*18b0*/  IMAD.MOV.U32 R26, RZ, RZ, -0x1 ;  /* 0xffffffffff1a7424 */ /* 0x000fe400078e00ff */
[----:B------:R-:W-:-:S05]  /*18c0*/  FADD.FTZ R59, R25, R59 ;  /* 0x0000003b193b7221 */ /* 0x000fca0000010000 */
[----:B------:R-:W-:-:S07]  /*18d0*/  MOV R25, R59 ;  /* 0x0000003b00197202 */ /* 0x000fce0000000f00 */
[----:B------:R-:W-:Y:S05]  /*18e0*/  WARPSYNC.COLLECTIVE R26, `(.L_x_35) ;  /* 0x000000001a087348 */ /* 0x000fea0003c00000 */
[----:B------:R0:W1:Y:S02]  /*18f0*/  SHFL.BFLY P4, R26, R25, R43, R27 ;  /* 0x0c00002b191a7389 */ /* 0x000064000008001b */
[----:B01----:R-:W-:Y:S05]  /*1900*/  ENDCOLLECTIVE ;  /* 0x000000000000791b */ /* 0x003fea0003800000 */
.L_x_35:
[----:B------:R-:W-:Y:S01]  /*1910*/  IMAD.MOV.U32 R43, RZ, RZ, 0x10 ;  /* 0x00000010ff2b7424 */ /* 0x000fe200078e00ff */
[----:B------:R-:W-:Y:S02]  /*1920*/  MOV R24, R26 ;  /* 0x0000001a00187202 */ /* 0x000fe40000000f00 */
[----:B------:R-:W-:-:S03]  /*1930*/  MOV R26, 0xffffffff ;  /* 0xffffffff001a7802 */ /* 0x000fc60000000f00 */
[----:B------:R-:W-:Y:S02]  /*1940*/  FADD.FTZ R59, R59, R24 ;  /* 0x000000183b3b7221 */ /* 0x000fe40000010000 */
[----:B------:R-:W0:Y:S03]  /*1950*/  LDC R24, c[0x0][0x400] ;  /* 0x00010000ff187b82 */ /* 0x000e260000000800 */
[----:B------:R-:W-:-:S07]  /*1960*/  MOV R25, R59 ;  /* 0x0000003b00197202 */ /* 0x000fce0000000f00 */
[----:B0-----:R-:W-:Y:S05]  /*1970*/  WARPSYNC.COLLECTIVE R26, `(.L_x_36) ;  /* 0x000000001a087348 */ /* 0x001fea0003c00000 */
[----:B------:R1:W2:Y:S02]  /*1980*/  SHFL.BFLY P4, R26, R25, R43, R27 ;  /* 0x0c00002b191a7389 */ /* 0x0002a4000008001b */
[----:B012---:R-:W-:Y:S05]  /*1990*/  ENDCOLLECTIVE ;  /* 0x000000000000791b */ /* 0x007fea0003800000 */
.L_x_36:
[----:B------:R-:W-:Y:S01]  /*19a0*/  IMAD.MOV.U32 R43, RZ, RZ, 0x1 ;  /* 0x00000001ff2b7424 */ /* 0x000fe200078e00ff */
[----:B------:R-:W-:-:S05]  /*19b0*/  MOV R58, R26 ;  /* 0x0000001a003a7202 */ /* 0x000fca0000000f00 */
[----:B------:R-:W-:-:S04]  /*19c0*/  FADD.FTZ R59, R59, R58 ;  /* 0x0000003a3b3b7221 */ /* 0x000fc80000010000 */
[----:B------:R-:W-:-:S04]  /*19d0*/  FMUL.FTZ R58, R59, R24 ;  /* 0x000000183b3a7220 */ /* 0x000fc80000410000 */
[C---:B------:R-:W-:Y:S01]  /*19e0*/  FADD.FTZ R25, -R58.reuse, R28 ;  /* 0x0000001c3a197221 */ /* 0x040fe20000010100 */
[C---:B------:R-:W-:Y:S01]  /*19f0*/  FADD.FTZ R59, -R58.reuse, R41 ;  /* 0x000000293a3b7221 */ /* 0x040fe20000010100 */
[----:B------:R-:W-:Y:S02]  /*1a00*/  FADD.FTZ R26, -R58, R40 ;  /* 0x000000283a1a7221 */ /* 0x000fe40000010100 */
[----:B------:R-:W-:-:S04]  /*1a10*/  FFMA.FTZ R25, R25, R25, RZ ;  /* 0x0000001919197223 */ /* 0x000fc800000100ff */
[----:B------:R-:W-:Y:S01]  /*1a20*/  FFMA.FTZ R25, R59, R59, R25 ;  /* 0x0000003b3b197223 */ /* 0x000fe20000010019 */
[----:B------:R-:W-:-:S04]  /*1a30*/  FADD.FTZ R59, -R58, R39 ;  /* 0x000000273a3b7221 */ /* 0x000fc80000010100 */
[----:B------:R-:W-:-:S04]  /*1a40*/  FFMA.FTZ R25, R59, R59, R25 ;  /* 0x0000003b3b197223 */ /* 0x000fc80000010019 */
[----:B------:R-:W-:Y:S01]  /*1a50*/  FFMA.FTZ R25, R26, R26, R25 ;  /* 0x0000001a1a197223 */ /* 0x000fe20000010019 */
[----:B------:R-:W-:-:S04]  /*1a60*/  FADD.FTZ R26, -R58, R29 ;  /* 0x0000001d3a1a7221 */ /* 0x000fc80000010100 */
[----:B------:R-:W-:Y:S01]  /*1a70*/  FFMA.FTZ R25, R26, R26, R25 ;  /* 0x0000001a1a197223 */ /* 0x000fe20000010019 */
[----:B------:R-:W-:-:S04]  /*1a80*/  FADD.FTZ R26, -R58, R30 ;  /* 0x0000001e3a1a7221 */ /* 0x000fc80000010100 */
[----:B------:R-:W-:Y:S01]  /*1a90*/  FFMA.FTZ R25, R26, R26, R25 ;  /* 0x0000001a1a197223 */ /* 0x000fe20000010019 */
[----:B------:R-:W-:-:S04]  /*1aa0*/  FADD.FTZ R26, -R58, R38 ;  /* 0x000000263a1a7221 */ /* 0x000fc80000010100 */
[----:B------:R-:W-:Y:S01]  /*1ab0*/  FFMA.FTZ R25, R26, R26, R25 ;  /* 0x0000001a1a197223 */ /* 0x000fe20000010019 */
[----:B------:R-:W-:-:S04]  /*1ac0*/  FADD.FTZ R26, -R58, R31 ;  /* 0x0000001f3a1a7221 */ /* 0x000fc80000010100 */
[----:B------:R-:W-:Y:S01]  /*1ad0*/  FFMA.FTZ R25, R26, R26, R25 ;  /* 0x0000001a1a197223 */ /* 0x000fe20000010019 */
[----:B------:R-:W-:-:S07]  /*1ae0*/  MOV R26, 0xffffffff ;  /* 0xffffffff001a7802 */ /* 0x000fce0000000f00 */
[----:B------:R-:W-:Y:S05]  /*1af0*/  WARPSYNC.COLLECTIVE R26, `(.L_x_37) ;  /* 0x000000001a087348 */ /* 0x000fea0003c00000 */
[----:B------:R0:W1:Y:S02]  /*1b00*/  SHFL.BFLY P4, R26, R25, R43, R27 ;  /* 0x0c00002b191a7389 */ /* 0x000064000008001b */
[----:B01----:R-:W-:Y:S05]  /*1b10*/  ENDCOLLECTIVE ;  /* 0x000000000000791b */ /* 0x003fea0003800000 */
.L_x_37:
[----:B------:R-:W-:Y:S02]  /*1b20*/  HFMA2 R43, -RZ, RZ, 0, 1.1920928955078125e-07 ;  /* 0x00000002ff2b7431 */ /* 0x000fe400000001ff */
[----:B------:R-:W-:Y:S01]  /*1b30*/  FADD.FTZ R25, R25, R26 ;  /* 0x0000001a19197221 */ /* 0x000fe20000010000 */
[----:B------:R-:W-:-:S07]  /*1b40*/  IMAD.MOV.U32 R26, RZ, RZ, -0x1 ;  /* 0xffffffffff1a7424 */ /* 0x000fce00078e00ff */
[----:B------:R-:W-:Y:S05]  /*1b50*/  WARPSYNC.COLLECTIVE R26, `(.L_x_38) ;  /* 0x000000001a087348 */ /* 0x000fea0003c00000 */
[----:B------:R0:W1:Y:S02]  /*1b60*/  SHFL.BFLY P4, R26, R25, R43, R27 ;  /* 0x0c00002b191a7389 */ /* 0x000064000008001b */
[----:B01----:R-:W-:Y:S05]  /*1b70*/  ENDCOLLECTIVE ;  /* 0x000000000000791b */ /* 0x003fea0003800000 */
.L_x_38:
[----:B------:R-:W-:Y:S01]  /*1b80*/  HFMA2 R43, -RZ, RZ, 0, 2.384185791015625e-07 ;  /* 0x00000004ff2b7431 */ /* 0x000fe200000001ff */
[----:B------:R-:W-:Y:S01]  /*1b90*/  MOV R59, R26 ;  /* 0x0000001a003b7202 */ /* 0x000fe20000000f00 */
[----:B------:R-:W-:-:S04]  /*1ba0*/  IMAD.MOV.U32 R26, RZ, RZ, -0x1 ;  /* 0xffffffffff1a7424 */ /* 0x000fc800078e00ff */
[----:B------:R-:W-:-:S07]  /*1bb0*/  FADD.FTZ R25, R25, R59 ;  /* 0x0000003b19197221 */ /* 0x000fce0000010000 */
[----:B------:R-:W-:Y:S05]  /*1bc0*/  WARPSYNC.COLLECTIVE R26, `(.L_x_39) ;  /* 0x000000001a087348 */ /* 0x000fea0003c00000 */
[----:B------:R0:W1:Y:S02]  /*1bd0*/  SHFL.BFLY P4, R26, R25, R43, R27 ;  /* 0x0c00002b191a7389 */ /* 0x000064000008001b */
[----:B01----:R-:W-:Y:S05]  /*1be0*/  ENDCOLLECTIVE ;  /* 0x000000000000791b */ /* 0x003fea0003800000 */
.L_x_39:
[----:B------:R-:W-:Y:S01]  /*1bf0*/  HFMA2 R43, -RZ, RZ, 0, 4.76837158203125e-07 ;  /* 0x00000008ff2b7431 */ /* 0x000fe200000001ff */
[----:B------:R-:W-:Y:S02]  /*1c00*/  MOV R59, R26 ;  /* 0x0000001a003b7202 */ /* 0x000fe40000000f00 */
[----:B------:R-:W-:-:S03]  /*1c10*/  MOV R26, 0xffffffff ;  /* 0xffffffff001a7802 */ /* 0x000fc60000000f00 */
[----:B------:R-:W-:-:S07]  /*1c20*/  FADD.FTZ R25, R25, R59 ;  /* 0x0000003b19197221 */ /* 0x000fce0000010000 */
[----:B------:R-:W-:Y:S05]  /*1c30*/  WARPSYNC.COLLECTIVE R26, `(.L_x_40) ;  /* 0x000000001a087348 */ /* 0x000fea0003c00000 */
[----:B------:R0:W1:Y:S02]  /*1c40*/  SHFL.BFLY P4, R26, R25, R43, R27 ;  /* 0x0c00002b191a7389 */ /* 0x000064000008001b */
[----:B01----:R-:W-:Y:S05]  /*1c50*/  ENDCOLLECTIVE ;  /* 0x000000000000791b */ /* 0x003fea0003800000 */
.L_x_40:
[----:B------:R-:W-:Y:S02]  /*1c60*/  HFMA2 R43, -RZ, RZ, 0, 9.5367431640625e-07 ;  /* 0x00000010ff2b7431 */ /* 0x000fe400000001ff */
[----:B------:R-:W-:Y:S01]  /*1c70*/  IMAD.MOV.U32 R59, RZ, RZ, R26 ;  /* 0x000000ffff3b7224 */ /* 0x000fe200078e001a */
[----:B------:R-:W-:-:S03]  /*1c80*/  MOV R26, 0xffffffff ;  /* 0xffffffff001a7802 */ /* 0x000fc60000000f00 */
[----:B------:R-:W-:-:S07]  /*1c90*/  FADD.FTZ R25, R25, R59 ;  /* 0x0000003b19197221 */ /* 0x000fce0000010000 */
[----:B------:R-:W-:Y:S05]  /*1ca0*/  WARPSYNC.COLLECTIVE R26, `(.L_x_41) ;  /* 0x000000001a087348 */ /* 0x000fea0003c00000 */
[----:B------:R0:W1:Y:S02]  /*1cb0*/  SHFL.BFLY P4, R26, R25, R43, R27 ;  /* 0x0c00002b191a7389 */ /* 0x000064000008001b */
[----:B01----:R-:W-:Y:S05]  /*1cc0*/  ENDCOLLECTIVE ;  /* 0x000000000000791b */ /* 0x003fea0003800000 */
.L_x_41:
[----:B------:R-:W-:Y:S01]  /*1cd0*/  MOV R59, R26 ;  /* 0x0000001a003b7202 */ /* 0x000fe20000000f00 */
[----:B------:R-:W-:Y:S06]  /*1ce0*/  BRA `(.L_x_42) ;  /* 0xfffffff400887947 */ /* 0x000fec000383ffff */
.L_x_43:
        /* <DEDUP_REMOVED lines=9> */
.L_x_5916:


//--------------------- .text._ZN10layer_norm31ln_parallel_residual_fwd_kernelINS_13Kernel_traitsI13__nv_bfloat16S2_S2_S2_fjLj256ELj1ELj4ELj1ELj16ENS_18Kernel_traits_baseILj256ES2_S2_S2_S2_fjLj128EEEEELb0ELb1ELb0EEEvNS_9FwdParamsE --------------------------
	.section	.text._ZN10layer_norm31ln_parallel_residual_fwd_kernelINS_13Kernel_traitsI13__nv_bfloat16S2_S2_S2_fjLj256ELj1ELj4ELj1ELj16ENS_18Kernel_traits_baseILj256ES2_S2_S2_S2_fjLj128EEEEELb0ELb1ELb0EEEvNS_9FwdParamsE,"ax",@progbits
	.align	128
        .global         _ZN10layer_norm31ln_parallel_residual_fwd_kernelINS_13Kernel_traitsI13__nv_bfloat16S2_S2_S2_fjLj256ELj1ELj4ELj1ELj16ENS_18Kernel_traits_baseILj256ES2_S2_S2_S2_fjLj128EEEEELb0ELb1ELb0EEEvNS_9FwdParamsE
        .type           _ZN10layer_norm31ln_parallel_residual_fwd_kernelINS_13Kernel_traitsI13__nv_bfloat16S2_S2_S2_fjLj256ELj1ELj4ELj1ELj16ENS_18Kernel_traits_baseILj256ES2_S2_S2_S2_fjLj128EEEEELb0ELb1ELb0EEEvNS_9FwdParamsE,@function
        .size           _ZN10layer_norm31ln_parallel_residual_fwd_kernelINS_13Kernel_traitsI13__nv_bfloat16S2_S2_S2_fjLj256ELj1ELj4ELj1ELj16ENS_18Kernel_traits_baseILj256ES2_S2_S2_S2_fjLj128EEEEELb0ELb1ELb0EEEvNS_9FwdParamsE,(.L_x_5917 - _ZN10layer_norm31ln_parallel_residual_fwd_kernelINS_13Kernel_traitsI13__nv_bfloat16S2_S2_S2_fjLj256ELj1ELj4ELj1ELj16ENS_18Kernel_traits_baseILj256ES2_S2_S2_S2_fjLj128EEEEELb0ELb1ELb0EEEvNS_9FwdParamsE)
        .other          _ZN10layer_norm31ln_parallel_residual_fwd_kernelINS_13Kernel_traitsI13__nv_bfloat16S2_S2_S2_fjLj256ELj1ELj4ELj1ELj16ENS_18Kernel_traits_baseILj256ES2_S2_S2_S2_fjLj128EEEEELb0ELb1ELb0EEEvNS_9FwdParamsE,@"STO_CUDA_ENTRY STV_DEFAULT"
_ZN10layer_norm31ln_parallel_residual_fwd_kernelINS_13Kernel_traitsI13__nv_bfloat16S2_S2_S2_fjLj256ELj1ELj4ELj1ELj16ENS_18Kernel_traits_baseILj256ES2_S2_S2_S2_fjLj128EEEEELb0ELb1ELb0EEEvNS_9FwdParamsE:
.text._ZN10layer_norm31ln_parallel_residual_fwd_kernelINS_13Kernel_traitsI13__nv_bfloat16S2_S2_S2_fjLj256ELj1ELj4ELj1ELj16ENS_18Kernel_traits_baseILj256ES2_S2_S2_S2_fjLj128EEEEELb0ELb1ELb0EEEvNS_9FwdParamsE:
        /* <DEDUP_REMOVED lines=18> */
[----:B0-----:R-:W-:-:S04]  /*0120*/  ISETP.NE.U32.AND P0, PT, RZ, UR4, PT ;  /* 0x00000004ff007c0c */ /* 0x001fc8000bf05070 */
[----:B------:R-:W-:Y:S01]  /*0130*/  ISETP.NE.AND.EX P0, PT, RZ, UR5, PT, P0 ;  /* 0x00000005ff007c0c */ /* 0x000fe2000bf05300 */
[----:B-1----:R-:W-:-:S06]  /*0140*/  IMAD.WIDE.U32 R8, R0, 0x10, R8 ;  /* 0x0000001000087825 */ /* 0x002fcc00078e0008 */
[----:B------:R-:W5:Y:S06]  /*0150*/  LDG.E.128 R8, desc[UR6][R8.64] ;  /* 0x0000000608087981 */ /* 0x000f6c000c1e1d00 */
[----:B------:R-:W0:Y:S01]  /*0160*/  @P0 LDC.64 R2, c[0x0][0x438] ;  /* 0x00010e00ff020b82 */ /* 0x000e220000000a00 */
[----:B------:R-:W-:Y:S02]  /*0170*/  @!P0 CS2R R6, SRZ ;  /* 0x0000000000068805 */ /* 0x000fe4000001ff00 */
[----:B------:R-:W-:Y:S01]  /*0180*/  @!P0 CS2R R4, SRZ ;  /* 0x0000000000048805 */ /* 0x000fe2000001ff00 */
[----:B0-----:R-:W-:-:S05]  /*0190*/  @P0 IMAD.WIDE.U32 R2, R0, 0x10, R2 ;  /* 0x0000001000020825 */ /* 0x001fca00078e0002 */
[----:B------:R0:W5:Y:S02]  /*01a0*/  @P0 LDG.E.128 R4, desc[UR6][R2.64] ;  /* 0x0000000602040981 */ /* 0x000164000c1e1d00 */
.L_x_45:
[----:B------:R-:W-:Y:S05]  /*01b0*/  BSYNC.RECONVERGENT B0 ;  /* 0x0000000000007941 */ /* 0x000fea0003800200 */
.L_x_44:
        /* <DEDUP_REMOVED lines=11> */
[----:B------:R-:W3:Y:S01]  /*0270*/  LDCU UR5, c[0x0][0x448] ;  /* 0x00008900ff0577ac */ /* 0x000ee20008000800 */
[----:B------:R-:W4:Y:S01]  /*0280*/  LDCU.64 UR12, c[0x0][0x398] ;  /* 0x00007300ff0c77ac */ /* 0x000f220008000a00 */
[----:B------:R-:W0:Y:S01]  /*0290*/  LDCU.64 UR14, c[0x0][0x3a0] ;  /* 0x00007400ff0e77ac */ /* 0x000e220008000a00 */
[----:B-1----:R-:W-:-:S02]  /*02a0*/  ISETP.NE.AND P3, PT, RZ, UR4, PT ;  /* 0x00000004ff007c0c */ /* 0x002fc4000bf65270 */
[----:B0-----:R-:W-:-:S04]  /*02b0*/  LOP3.LUT P0, RZ, R2, UR8, RZ, 0xfc, !PT ;  /* 0x0000000802ff7c12 */ /* 0x001fc8000f80fcff */
[----:B--234-:R-:W-:-:S13]  /*02c0*/  LOP3.LUT P0, RZ, R3, UR9, RZ, 0xfc, P0 ;  /* 0x0000000903ff7c12 */ /* 0x01cfda000800fcff */
.L_x_55:
[----:B------:R-:W-:Y:S01]  /*02d0*/  IMAD R2, R29, UR10, RZ ;  /* 0x0000000a1d027c24 */ /* 0x000fe2000f8e02ff */
[----:B------:R-:W-:Y:S04]  /*02e0*/  BSSY.RECONVERGENT B0, `(.L_x_46) ;  /* 0x00000a3000007945 */ /* 0x000fe80003800200 */
[----:B------:R-:W-:-:S04]  /*02f0*/  SHF.R.S32.HI R3, RZ, 0x1f, R2 ;  /* 0x0000001fff037819 */ /* 0x000fc80000011402 */
[----:B------:R-:W-:-:S04]  /*0300*/  LEA.HI R3, R3, R2, RZ, 0x3 ;  /* 0x0000000203037211 */ /* 0x000fc800078f18ff */
[----:B------:R-:W-:Y:S01]  /*0310*/  LEA.HI.SX32 R43, R3, R0, 0x1d ;  /* 0x00000000032b7211 */ /* 0x000fe200078feaff */
[----:B0-----:R-:W-:Y:S06]  /*0320*/  @P1 BRA `(.L_x_47) ;  /* 0x0000000800781947 */ /* 0x001fec0003800000 */
[----:B------:R-:W-:Y:S01]  /*0330*/  ISETP.NE.U32.AND P2, PT, RZ, UR14, PT ;  /* 0x0000000eff007c0c */ /* 0x000fe2000bf45070 */
[----:B------:R-:W0:Y:S01]  /*0340*/  LDC.64 R24, c[0x0][0x390] ;  /* 0x0000e400ff187b82 */ /* 0x000e220000000a00 */
[----:B------:R-:W-:Y:S02]  /*0350*/  ISETP.NE.U32.AND P1, PT, RZ, UR12, PT ;  /* 0x0000000cff007c0c */ /* 0x000fe4000bf25070 */
[----:B------:R-:W-:Y:S02]  /*0360*/  ISETP.NE.AND.EX P2, PT, RZ, UR15, PT, P2 ;  /* 0x0000000fff007c0c */ /* 0x000fe4000bf45320 */
[----:B------:R-:W-:-:S11]  /*0370*/  ISETP.NE.AND.EX P1, PT, RZ, UR13, PT, P1 ;  /* 0x0000000dff007c0c */ /* 0x000fd6000bf25310 */
[----:B------:R-:W1:Y:S08]  /*0380*/  @P2 LDC.64 R40, c[0x0][0x3a0] ;  /* 0x0000e800ff282b82 */ /* 0x000e700000000a00 */
[----:B------:R-:W2:Y:S01]  /*0390*/  @P1 LDC.64 R34, c[0x0][0x398] ;  /* 0x0000e600ff221b82 */ /* 0x000ea20000000a00 */
[----:B0-----:R-:W-:-:S06]  /*03a0*/  IMAD.WIDE.U32 R24, R43, 0x10, R24 ;  /* 0x000000102b187825 */ /* 0x001fcc00078e0018 */
[----:B------:R-:W5:Y:S01]  /*03b0*/  LDG.E.128 R24, desc[UR6][R24.64] ;  /* 0x0000000618187981 */ /* 0x000f62000c1e1d00 */
[----:B-1----:R-:W-:-:S05]  /*03c0*/  @P2 IMAD.WIDE.U32 R40, R43, 0x10, R40 ;  /* 0x000000102b282825 */ /* 0x002fca00078e0028 */
[----:B------:R-:W3:Y:S01]  /*03d0*/  @P2 LDG.E.128 R12, desc[UR6][R40.64] ;  /* 0x00000006280c2981 */ /* 0x000ee2000c1e1d00 */
[----:B--2---:R-:W-:-:S05]  /*03e0*/  @P1 IMAD.WIDE.U32 R34, R43, 0x10, R34 ;  /* 0x000000102b221825 */ /* 0x004fca00078e0022 */
[----:B------:R0:W5:Y:S01]  /*03f0*/  @P1 LDG.E.128 R16, desc[UR6][R34.64] ;  /* 0x0000000622101981 */ /* 0x000162000c1e1d00 */
[----:B---3--:R-:W-:Y:S02]  /*0400*/  PRMT R38, R15, 0x7632, R38 ;  /* 0x000076320f267816 */ /* 0x008fe40000000026 */
[----:B------:R-:W-:Y:S02]  /*0410*/  PRMT R2, R14, 0x7632, R2 ;  /* 0x000076320e027816 */ /* 0x000fe40000000002 */
[----:B------:R-:W-:Y:S02]  /*0420*/  PRMT R3, R13, 0x7632, R3 ;  /* 0x000076320d037816 */ /* 0x000fe40000000003 */
[----:B------:R-:W-:Y:S01]  /*0430*/  PRMT R37, R12, 0x7632, R37 ;  /* 0x000076320c257816 */ /* 0x000fe20000000025 */
[----:B0-----:R-:W-:Y:S06]  /*0440*/  @!P1 BRA `(.L_x_48) ;  /* 0x00000004006c9947 */ /* 0x001fec0003800000 */
[----:B-----5:R-:W-:Y:S02]  /*0450*/  PRMT R21, R19, 0x7632, R21 ;  /* 0x0000763213157816 */ /* 0x020fe40000000015 */
[----:B------:R-:W-:Y:S02]  /*0460*/  PRMT R39, R18, 0x7632, R39 ;  /* 0x0000763212277816 */ /* 0x000fe40000000027 */
[----:B------:R-:W-:Y:S01]  /*0470*/  PRMT R20, R16, 0x7632, R20 ;  /* 0x0000763210147816 */ /* 0x000fe20000000014 */
[----:B------:R-:W-:Y:S06]  /*0480*/  @!P2 BRA `(.L_x_49) ;  /* 0x0000000000d4a947 */ /* 0x000fec0003800000 */
[----:B------:R-:W-:Y:S01]  /*0490*/  PRMT R21, R24, 0x7632, R21 ;  /* 0x0000763218157816 */ /* 0x000fe20000000015 */
[----:B------:R-:W-:Y:S01]  /*04a0*/  IMAD.U32 R23, R16, 0x10000, RZ ;  /* 0x0001000010177824 */ /* 0x000fe200078e00ff */
[----:B------:R-:W-:Y:S02]  /*04b0*/  SHF.L.U32 R34, R24, 0x10, RZ ;  /* 0x0000001018227819 */ /* 0x000fe400000006ff */
[----:B------:R-:W-:Y:S01]  /*04c0*/  SHF.L.U32 R35, R25, 0x10, RZ ;  /* 0x0000001019237819 */ /* 0x000fe200000006ff */
[----:B------:R-:W-:Y:S01]  /*04d0*/  IMAD.U32 R41, R21, 0x10000, RZ ;  /* 0x0001000015297824 */ /* 0x000fe200078e00ff */
[----:B------:R-:W-:Y:S01]  /*04e0*/  SHF.L.U32 R24, R17, 0x10, RZ ;  /* 0x0000001011187819 */ /* 0x000fe200000006ff */
[--C-:B------:R-:W-:Y:S01]  /*04f0*/  FADD.FTZ R34, R34, R23.reuse ;  /* 0x0000001722227221 */ /* 0x100fe20000010000 */
[----:B------:R-:W-:Y:S02]  /*0500*/  PRMT R36, R25, 0x7632, R36 ;  /* 0x0000763219247816 */ /* 0x000fe40000000024 */
[----:B------:R-:W-:Y:S01]  /*0510*/  PRMT R23, R17, 0x7632, R23 ;  /* 0x0000763211177816 */ /* 0x000fe20000000017 */
[--C-:B------:R-:W-:Y:S01]  /*0520*/  FADD.FTZ R35, R35, R24.reuse ;  /* 0x0000001823237221 */ /* 0x100fe20000010000 */
[----:B------:R-:W-:-:S02]  /*0530*/  PRMT R24, R16, 0x7632, R24 ;  /* 0x0000763210187816 */ /* 0x000fc40000000018 */
[----:B------:R-:W-:Y:S01]  /*0540*/  SHF.L.U32 R40, R36, 0x10, RZ ;  /* 0x0000001024287819 */ /* 0x000fe200000006ff */
[----:B------:R-:W-:Y:S01]  /*0550*/  IMAD.U32 R23, R23, 0x10000, RZ ;  /* 0x0001000017177824 */ /* 0x000fe200078e00ff */
[----:B------:R-:W-:Y:S02]  /*0560*/  SHF.L.U32 R24, R24, 0x10, RZ ;  /* 0x0000001018187819 */ /* 0x000fe400000006ff */
[C---:B------:R-:W-:Y:S01]  /*0570*/  PRMT R20, R27.reuse, 0x7632, R20 ;  /* 0x000076321b147816 */ /* 0x040fe20000000014 */
[----:B------:R-:W-:Y:S01]  /*0580*/  IMAD.U32 R27, R27, 0x10000, RZ ;  /* 0x000100001b1b7824 */ /* 0x000fe200078e00ff */
[----:B------:R-:W-:Y:S01]  /*0590*/  SHF.L.U32 R42, R19, 0x10, RZ ;  /* 0x00000010132a7819 */ /* 0x000fe200000006ff */
[--C-:B------:R-:W-:Y:S01]  /*05a0*/  FADD.FTZ R41, R41, R24.reuse ;  /* 0x0000001829297221 */ /* 0x100fe20000010000 */
[----:B------:R-:W-:Y:S01]  /*05b0*/  PRMT R24, R18, 0x7632, R24 ;  /* 0x0000763212187816 */ /* 0x000fe20000000018 */
[--C-:B------:R-:W-:Y:S01]  /*05c0*/  FADD.FTZ R40, R40, R23.reuse ;  /* 0x0000001728287221 */ /* 0x100fe20000010000 */
[----:B------:R-:W-:Y:S01]  /*05d0*/  PRMT R23, R19, 0x7632, R23 ;  /* 0x0000763213177816 */ /* 0x000fe20000000017 */
[----:B------:R-:W-:Y:S01]  /*05e0*/  FADD.FTZ R21, R27, R42 ;  /* 0x0000002a1b157221 */ /* 0x000fe20000010000 */
[----:B------:R-:W-:-:S02]  /*05f0*/  PRMT R22, R26, 0x7632, R22 ;  /* 0x000076321a167816 */ /* 0x000fc40000000016 */
[----:B------:R-:W-:Y:S01]  /*0600*/  SHF.L.U32 R27, R24, 0x10, RZ ;  /* 0x00000010181b7819 */ /* 0x000fe200000006ff */
[----:B------:R-:W-:Y:S01]  /*0610*/  IMAD.U32 R24, R20, 0x10000, RZ ;  /* 0x0001000014187824 */ /* 0x000fe200078e00ff */
[----:B------:R-:W-:Y:S01]  /*0620*/  SHF.L.U32 R26, R26, 0x10, RZ ;  /* 0x000000101a1a7819 */ /* 0x000fe200000006ff */
[----:B------:R-:W-:Y:S01]  /*0630*/  IMAD.U32 R20, R13, 0x10000, RZ ;  /* 0x000100000d147824 */ /* 0x000fe200078e00ff */
        /* <DEDUP_REMOVED lines=12> */
[----:B------:R-:W-:Y:S01]  /*0700*/  IMAD.U32 R23, R38, 0x10000, RZ ;  /* 0x0001000026177824 */ /* 0x000fe200078e00ff */
[----:B------:R-:W-:Y:S01]  /*0710*/  SHF.L.U32 R3, R3, 0x10, RZ ;  /* 0x0000001003037819 */ /* 0x000fe200000006ff */
[----:B------:R-:W-:-:S02]  /*0720*/  IMAD.U32 R2, R37, 0x10000, RZ ;  /* 0x0001000025027824 */ /* 0x000fc400078e00ff */
[----:B------:R-:W-:Y:S01]  /*0730*/  FADD.FTZ R36, R36, R25 ;  /* 0x0000001924247221 */ /* 0x000fe20000010000 */
[----:B------:R-:W-:Y:S01]  /*0740*/  FADD.FTZ R37, R21, R20 ;  /* 0x0000001415257221 */ /* 0x000fe20000010000 */
[----:B------:R-:W-:Y:S01]  /*0750*/  FADD.FTZ R38, R24, R23 ;  /* 0x0000001718267221 */ /* 0x000fe20000010000 */
[----:B------:R-:W-:Y:S01]  /*0760*/  FADD.FTZ R39, R22, R39 ;  /* 0x0000002716277221 */ /* 0x000fe20000010000 */
[----:B------:R-:W-:Y:S01]  /*0770*/  FADD.FTZ R40, R40, R3 ;  /* 0x0000000328287221 */ /* 0x000fe20000010000 */
[----:B------:R-:W-:Y:S02]  /*0780*/  FADD.FTZ R41, R41, R2 ;  /* 0x0000000229297221 */ /* 0x000fe40000010000 */
[----:B------:R-:W-:Y:S02]  /*0790*/  F2FP.BF16.F32.PACK_AB R23, R38, R37 ;  /* 0x000000252617723e */ /* 0x000fe400000010ff */
[----:B------:R-:W-:Y:S02]  /*07a0*/  F2FP.BF16.F32.PACK_AB R22, R39, R36 ;  /* 0x000000242716723e */ /* 0x000fe400000010ff */
[----:B------:R-:W-:-:S02]  /*07b0*/  F2FP.BF16.F32.PACK_AB R21, R40, R35 ;  /* 0x000000232815723e */ /* 0x000fc400000010ff */
[----:B------:R-:W-:Y:S01]  /*07c0*/  F2FP.BF16.F32.PACK_AB R20, R41, R34 ;  /* 0x000000222914723e */ /* 0x000fe200000010ff */
[----:B------:R-:W-:Y:S06]  /*07d0*/  BRA `(.L_x_50) ;  /* 0x0000000400407947 */ /* 0x000fec0003800000 */
.L_x_49:
[----:B------:R-:W-:Y:S01]  /*07e0*/  PRMT R2, R24, 0x7632, R2 ;  /* 0x0000763218027816 */ /* 0x000fe20000000002 */
[----:B------:R-:W-:Y:S01]  /*07f0*/  IMAD.U32 R36, R26, 0x10000, RZ ;  /* 0x000100001a247824 */ /* 0x000fe200078e00ff */
[----:B------:R-:W-:Y:S01]  /*0800*/  SHF.L.U32 R24, R24, 0x10, RZ ;  /* 0x0000001018187819 */ /* 0x000fe200000006ff */
[----:B------:R-:W-:Y:S01]  /*0810*/  IMAD.U32 R37, R18, 0x10000, RZ ;  /* 0x0001000012257824 */ /* 0x000fe200078e00ff */
[----:B------:R-:W-:Y:S01]  /*0820*/  SHF.L.U32 R3, R16, 0x10, RZ ;  /* 0x0000001010037819 */ /* 0x000fe200000006ff */
[----:B------:R-:W-:Y:S01]  /*0830*/  IMAD.U32 R39, R39, 0x10000, RZ ;  /* 0x0001000027277824 */ /* 0x000fe200078e00ff */
[C---:B------:R-:W-:Y:S01]  /*0840*/  PRMT R22, R25.reuse, 0x7632, R22 ;  /* 0x0000763219167816 */ /* 0x040fe20000000016 */
[----:B------:R-:W-:Y:S01]  /*0850*/  FADD.FTZ R36, R36, R37 ;  /* 0x0000002524247221 */ /* 0x000fe20000010000 */
[----:B------:R-:W-:Y:S01]  /*0860*/  PRMT R23, R26, 0x7632, R23 ;  /* 0x000076321a177816 */ /* 0x000fe20000000017 */
[----:B------:R-:W-:Y:S01]  /*0870*/  FADD.FTZ R34, R24, R3 ;  /* 0x0000000318227221 */ /* 0x000fe20000010000 */
[----:B------:R-:W-:Y:S01]  /*0880*/  SHF.L.U32 R25, R25, 0x10, RZ ;  /* 0x0000001019197819 */ /* 0x000fe200000006ff */
[----:B------:R-:W-:Y:S01]  /*0890*/  IMAD.U32 R22, R22, 0x10000, RZ ;  /* 0x0001000016167824 */ /* 0x000fe200078e00ff */
[----:B------:R-:W-:-:S02]  /*08a0*/  SHF.L.U32 R26, R17, 0x10, RZ ;  /* 0x00000010111a7819 */ /* 0x000fc400000006ff */
[----:B------:R-:W-:Y:S02]  /*08b0*/  PRMT R40, R27, 0x7632, R40 ;  /* 0x000076321b287816 */ /* 0x000fe40000000028 */
[----:B------:R-:W-:Y:S01]  /*08c0*/  PRMT R3, R17, 0x7632, R3 ;  /* 0x0000763211037816 */ /* 0x000fe20000000003 */
[----:B------:R-:W-:Y:S01]  /*08d0*/  FADD.FTZ R35, R25, R26 ;  /* 0x0000001a19237221 */ /* 0x000fe20000010000 */
[----:B------:R-:W-:Y:S02]  /*08e0*/  SHF.L.U32 R38, R21, 0x10, RZ ;  /* 0x0000001015267819 */ /* 0x000fe400000006ff */
[----:B------:R-:W-:Y:S01]  /*08f0*/  SHF.L.U32 R27, R27, 0x10, RZ ;  /* 0x000000101b1b7819 */ /* 0x000fe200000006ff */
[----:B------:R-:W-:Y:S01]  /*0900*/  IMAD.U32 R3, R3, 0x10000, RZ ;  /* 0x0001000003037824 */ /* 0x000fe200078e00ff */
[----:B------:R-:W-:Y:S02]  /*0910*/  SHF.L.U32 R20, R20, 0x10, RZ ;  /* 0x0000001014147819 */ /* 0x000fe400000006ff */
[----:B------:R-:W-:-:S02]  /*0920*/  SHF.L.U32 R26, R19, 0x10, RZ ;  /* 0x00000010131a7819 */ /* 0x000fc400000006ff */
[----:B------:R-:W-:Y:S01]  /*0930*/  SHF.L.U32 R21, R40, 0x10, RZ ;  /* 0x0000001028157819 */ /* 0x000fe200000006ff */
[----:B------:R-:W-:Y:S01]  /*0940*/  FADD.FTZ R40, R22, R3 ;  /* 0x0000000316287221 */ /* 0x000fe20000010000 */
[----:B------:R-:W-:Y:S01]  /*0950*/  SHF.L.U32 R24, R23, 0x10, RZ ;  /* 0x0000001017187819 */ /* 0x000fe200000006ff */
[----:B------:R-:W-:Y:S01]  /*0960*/  FADD.FTZ R37, R27, R26 ;  /* 0x0000001a1b257221 */ /* 0x000fe20000010000 */
[----:B------:R-:W-:Y:S01]  /*0970*/  SHF.L.U32 R41, R2, 0x10, RZ ;  /* 0x0000001002297819 */ /* 0x000fe200000006ff */
[----:B------:R-:W-:Y:S01]  /*0980*/  FADD.FTZ R38, R21, R38 ;  /* 0x0000002615267221 */ /* 0x000fe20000010000 */
[----:B------:R-:W-:Y:S01]  /*0990*/  F2FP.BF16.F32.PACK_AB R21, R40, R35 ;  /* 0x000000232815723e */ /* 0x000fe200000010ff */
[----:B------:R-:W-:Y:S02]  /*09a0*/  FADD.FTZ R39, R24, R39 ;  /* 0x0000002718277221 */ /* 0x000fe40000010000 */
[----:B------:R-:W-:Y:S01]  /*09b0*/  FADD.FTZ R41, R41, R20 ;  /* 0x0000001429297221 */ /* 0x000fe20000010000 */
[----:B------:R-:W-:-:S02]  /*09c0*/  F2FP.BF16.F32.PACK_AB R23, R38, R37 ;  /* 0x000000252617723e */ /* 0x000fc400000010ff */
[----:B------:R-:W-:Y:S02]  /*09d0*/  F2FP.BF16.F32.PACK_AB R22, R39, R36 ;  /* 0x000000242716723e */ /* 0x000fe400000010ff */
[----:B------:R-:W-:Y:S01]  /*09e0*/  F2FP.BF16.F32.PACK_AB R20, R41, R34 ;  /* 0x000000222914723e */ /* 0x000fe200000010ff */
[----:B------:R-:W-:Y:S06]  /*09f0*/  BRA `(.L_x_50) ;  /* 0x0000000000b87947 */ /* 0x000fec0003800000 */
.L_x_48:
[----:B------:R-:W-:Y:S05]  /*0a00*/  @!P2 BRA `(.L_x_51) ;  /* 0x000000000084a947 */ /* 0x000fea0003800000 */
[C---:B-----5:R-:W-:Y:S01]  /*0a10*/  PRMT R20, R24.reuse, 0x7632, R20 ;  /* 0x0000763218147816 */ /* 0x060fe20000000014 */
[----:B------:R-:W-:Y:S01]  /*0a20*/  IMAD.U32 R41, R37, 0x10000, RZ ;  /* 0x0001000025297824 */ /* 0x000fe200078e00ff */
[----:B------:R-:W-:Y:S02]  /*0a30*/  SHF.L.U32 R24, R24, 0x10, RZ ;  /* 0x0000001018187819 */ /* 0x000fe400000006ff */
[----:B------:R-:W-:Y:S02]  /*0a40*/  SHF.L.U32 R21, R12, 0x10, RZ ;  /* 0x000000100c157819 */ /* 0x000fe400000006ff */
[----:B------:R-:W-:Y:S02]  /*0a50*/  PRMT R40, R27, 0x7632, R40 ;  /* 0x000076321b287816 */ /* 0x000fe40000000028 */
[C---:B------:R-:W-:Y:S01]  /*0a60*/  PRMT R22, R25.reuse, 0x7632, R22 ;  /* 0x0000763219167816 */ /* 0x040fe20000000016 */
[----:B------:R-:W-:Y:S01]  /*0a70*/  FADD.FTZ R34, R24, R21 ;  /* 0x0000001518227221 */ /* 0x000fe20000010000 */
[----:B------:R-:W-:Y:S01]  /*0a80*/  PRMT R23, R26, 0x7632, R23 ;  /* 0x000076321a177816 */ /* 0x000fe20000000017 */
[----:B------:R-:W-:Y:S01]  /*0a90*/  IMAD.U32 R21, R38, 0x10000, RZ ;  /* 0x0001000026157824 */ /* 0x000fe200078e00ff */
[----:B------:R-:W-:Y:S01]  /*0aa0*/  SHF.L.U32 R36, R26, 0x10, RZ ;  /* 0x000000101a247819 */ /* 0x000fe200000006ff */
[----:B------:R-:W-:Y:S01]  /*0ab0*/  IMAD.U32 R25, R25, 0x10000, RZ ;  /* 0x0001000019197824 */ /* 0x000fe200078e00ff */
        /* <DEDUP_REMOVED lines=8> */
[----:B------:R-:W-:Y:S01]  /*0b40*/  SHF.L.U32 R2, R2, 0x10, RZ ;  /* 0x0000001002027819 */ /* 0x000fe200000006ff */
[----:B------:R-:W-:Y:S01]  /*0b50*/  FADD.FTZ R35, R25, R26 ;  /* 0x0000001a19237221 */ /* 0x000fe20000010000 */
[----:B------:R-:W-:-:S02]  /*0b60*/  SHF.L.U32 R24, R15, 0x10, RZ ;  /* 0x000000100f187819 */ /* 0x000fc400000006ff */
[----:B------:R-:W-:Y:S01]  /*0b70*/  SHF.L.U32 R22, R22, 0x10, RZ ;  /* 0x0000001016167819 */ /* 0x000fe200000006ff */
[----:B------:R-:W-:Y:S01]  /*0b80*/  FADD.FTZ R39, R23, R2 ;  /* 0x0000000217277221 */ /* 0x000fe20000010000 */
[----:B------:R-:W-:Y:S01]  /*0b90*/  SHF.L.U32 R20, R20, 0x10, RZ ;  /* 0x0000001014147819 */ /* 0x000fe200000006ff */
[----:B------:R-:W-:Y:S02]  /*0ba0*/  FADD.FTZ R37, R27, R24 ;  /* 0x000000181b257221 */ /* 0x000fe40000010000 */
[----:B------:R-:W-:Y:S01]  /*0bb0*/  FADD.FTZ R40, R22, R3 ;  /* 0x0000000316287221 */ /* 0x000fe20000010000 */
[----:B------:R-:W-:Y:S01]  /*0bc0*/  F2FP.BF16.F32.PACK_AB R22, R39, R36 ;  /* 0x000000242716723e */ /* 0x000fe200000010ff */
[----:B------:R-:W-:Y:S01]  /*0bd0*/  FADD.FTZ R41, R20, R41 ;  /* 0x0000002914297221 */ /* 0x000fe20000010000 */
[----:B------:R-:W-:Y:S02]  /*0be0*/  F2FP.BF16.F32.PACK_AB R23, R38, R37 ;  /* 0x000000252617723e */ /* 0x000fe400000010ff */
[----:B------:R-:W-:-:S02]  /*0bf0*/  F2FP.BF16.F32.PACK_AB R21, R40, R35 ;  /* 0x000000232815723e */ /* 0x000fc400000010ff */
[----:B------:R-:W-:Y:S01]  /*0c00*/  F2FP.BF16.F32.PACK_AB R20, R41, R34 ;  /* 0x000000222914723e */ /* 0x000fe200000010ff */
[----:B------:R-:W-:Y:S06]  /*0c10*/  BRA `(.L_x_50) ;  /* 0x0000000000307947 */ /* 0x000fec0003800000 */
.L_x_51:
        /* <DEDUP_REMOVED lines=12> */
.L_x_50:
[----:B------:R-:W0:Y:S02]  /*0ce0*/  @P0 LDC.64 R2, c[0x0][0x3a8] ;  /* 0x0000ea00ff020b82 */ /* 0x000e240000000a00 */
[----:B0-----:R-:W-:-:S05]  /*0cf0*/  @P0 IMAD.WIDE.U32 R2, R43, 0x10, R2 ;  /* 0x000000102b020825 */ /* 0x001fca00078e0002 */
[----:B------:R0:W-:Y:S02]  /*0d00*/  @P0 STG.E.128 desc[UR6][R2.64], R20 ;  /* 0x0000001402000986 */ /* 0x0001e4000c101d06 */
.L_x_47:
[----:B------:R-:W-:Y:S05]  /*0d10*/  BSYNC.RECONVERGENT B0 ;  /* 0x0000000000007941 */ /* 0x000fea0003800200 */
.L_x_46:
        /* <DEDUP_REMOVED lines=54> */
.L_x_67:
[----:B-1----:R-:W-:Y:S01]  /*1080*/  FADD.FTZ R47, R42, R27 ;  /* 0x0000001b2a2f7221 */ /* 0x002fe20000010000 */
[----:B------:R-:W-:Y:S01]  /*1090*/  FMUL.FTZ R27, R45, R45 ;  /* 0x0000002d2d1b7220 */ /* 0x000fe20000410000 */
[----:B------:R-:W1:Y:S01]  /*10a0*/  @!P4 LDC.64 R24, c[0x0][0x3c0] ;  /* 0x0000f000ff18cb82 */ /* 0x000e620000000a00 */
[----:B------:R-:W-:Y:S01]  /*10b0*/  BSSY.RECONVERGENT B0, `(.L_x_53) ;  /* 0x000003f000007945 */ /* 0x000fe20003800200 */
[----:B------:R-:W-:Y:S02]  /*10c0*/  FFMA.FTZ R26, R47, R26, UR5 ;  /* 0x000000052f1a7e23 */ /* 0x000fe4000801001a */
[----:B------:R-:W-:-:S04]  /*10d0*/  FSEL R27, R27, RZ, P3 ;  /* 0x000000ff1b1b7208 */ /* 0x000fc80001800000 */
[----:B------:R-:W2:Y:S01]  /*10e0*/  @!P4 LDC.64 R2, c[0x0][0x3c8] ;  /* 0x0000f200ff02cb82 */ /* 0x000ea20000000a00 */
[----:B------:R-:W-:-:S06]  /*10f0*/  FADD.FTZ R27, R26, R27 ;  /* 0x0000001b1a1b7221 */ /* 0x000fcc0000010000 */
[----:B------:R-:W3:Y:S01]  /*1100*/  MUFU.RSQ R27, R27 ;  /* 0x0000001b001b7308 */ /* 0x000ee20000001400 */
[----:B-1----:R-:W-:-:S05]  /*1110*/  @!P4 IMAD.WIDE R24, R29, 0x4, R24 ;  /* 0x000000041d18c825 */ /* 0x002fca00078e0218 */
[----:B------:R1:W-:Y:S01]  /*1120*/  @!P4 STG.E desc[UR6][R24.64], R45 ;  /* 0x0000002d1800c986 */ /* 0x0003e2000c101906 */
[----:B--2---:R-:W-:-:S05]  /*1130*/  @!P4 IMAD.WIDE R2, R29, 0x4, R2 ;  /* 0x000000041d02c825 */ /* 0x004fca00078e0202 */
[----:B---3--:R1:W-:Y:S01]  /*1140*/  @!P4 STG.E desc[UR6][R2.64], R27 ;  /* 0x0000001b0200c986 */ /* 0x0083e2000c101906 */
[----:B------:R-:W-:Y:S05]  /*1150*/  @P1 BRA `(.L_x_54) ;  /* 0x0000000000d01947 */ /* 0x000fea0003800000 */
[----:B------:R-:W-:Y:S01]  /*1160*/  FSEL R46, R45, RZ, !P3 ;  /* 0x000000ff2d2e7208 */ /* 0x000fe20005800000 */
[----:B------:R-:W-:Y:S01]  /*1170*/  IMAD.U32 R49, R11, 0x10000, RZ ;  /* 0x000100000b317824 */ /* 0x000fe200078e00ff */
[----:B-1----:R-:W-:Y:S02]  /*1180*/  PRMT R3, R8, 0x7632, R3 ;  /* 0x0000763208037816 */ /* 0x002fe40000000003 */
[----:B------:R-:W-:Y:S01]  /*1190*/  PRMT R25, R4, 0x7632, R25 ;  /* 0x0000763204197816 */ /* 0x000fe20000000019 */
[--C-:B------:R-:W-:Y:S01]  /*11a0*/  FADD.FTZ R2, R41, -R46.reuse ;  /* 0x8000002e29027221 */ /* 0x100fe20000010000 */
[--C-:B------:R-:W-:Y:S01]  /*11b0*/  FADD.FTZ R24, R35, -R46.reuse ;  /* 0x8000002e23187221 */ /* 0x100fe20000010000 */
[----:B------:R-:W-:Y:S01]  /*11c0*/  IMAD.U32 R3, R3, 0x10000, RZ ;  /* 0x0001000003037824 */ /* 0x000fe200078e00ff */
[----:B------:R-:W-:Y:S01]  /*11d0*/  SHF.L.U32 R25, R25, 0x10, RZ ;  /* 0x0000001019197819 */ /* 0x000fe200000006ff */
[C---:B------:R-:W-:Y:S01]  /*11e0*/  FMUL.FTZ R2, R27.reuse, R2 ;  /* 0x000000021b027220 */ /* 0x040fe20000410000 */
[----:B0-----:R-:W-:Y:S01]  /*11f0*/  FMUL.FTZ R42, R27, R24 ;  /* 0x000000181b2a7220 */ /* 0x001fe20000410000 */
[C---:B------:R-:W-:Y:S01]  /*1200*/  SHF.L.U32 R45, R9.reuse, 0x10, RZ ;  /* 0x00000010092d7819 */ /* 0x040fe200000006ff */
[--C-:B------:R-:W-:Y:S01]  /*1210*/  FADD.FTZ R26, R36, -R46.reuse ;  /* 0x8000002e241a7221 */ /* 0x100fe20000010000 */
[--C-:B------:R-:W-:Y:S01]  /*1220*/  FFMA.FTZ R24, R2, R3, R25.reuse ;  /* 0x0000000302187223 */ /* 0x100fe20000010019 */
[----:B------:R-:W-:Y:S01]  /*1230*/  PRMT R25, R9, 0x7632, R25 ;  /* 0x0000763209197816 */ /* 0x000fe20000000019 */
[----:B------:R-:W-:Y:S01]  /*1240*/  FADD.FTZ R2, R40, -R46 ;  /* 0x8000002e28027221 */ /* 0x000fe20000010000 */
[----:B------:R-:W-:Y:S01]  /*1250*/  PRMT R3, R5, 0x7632, R3 ;  /* 0x0000763205037816 */ /* 0x000fe20000000003 */
[----:B------:R-:W-:Y:S01]  /*1260*/  FMUL.FTZ R26, R27, R26 ;  /* 0x0000001a1b1a7220 */ /* 0x000fe20000410000 */
[----:B------:R-:W-:Y:S01]  /*1270*/  SHF.L.U32 R47, R5, 0x10, RZ ;  /* 0x00000010052f7819 */ /* 0x000fe200000006ff */
[----:B------:R-:W-:Y:S01]  /*1280*/  FMUL.FTZ R2, R27, R2 ;  /* 0x000000021b027220 */ /* 0x000fe20000410000 */
[----:B------:R-:W-:Y:S01]  /*1290*/  SHF.L.U32 R25, R25, 0x10, RZ ;  /* 0x0000001019197819 */ /* 0x000fe200000006ff */
[----:B------:R-:W-:Y:S01]  /*12a0*/  IMAD.U32 R3, R3, 0x10000, RZ ;  /* 0x0001000003037824 */ /* 0x000fe200078e00ff */
[----:B------:R-:W-:Y:S01]  /*12b0*/  SHF.L.U32 R51, R7, 0x10, RZ ;  /* 0x0000001007337819 */ /* 0x000fe200000006ff */
[----:B------:R-:W-:Y:S01]  /*12c0*/  FFMA.FTZ R42, R42, R45, R47 ;  /* 0x0000002d2a2a7223 */ /* 0x000fe2000001002f */
[----:B------:R-:W-:Y:S01]  /*12d0*/  SHF.L.U32 R47, R6, 0x10, RZ ;  /* 0x00000010062f7819 */ /* 0x000fe200000006ff */
[----:B------:R-:W-:-:S02]  /*12e0*/  IMAD.U32 R45, R10, 0x10000, RZ ;  /* 0x000100000a2d7824 */ /* 0x000fc400078e00ff */
[----:B------:R-:W-:Y:S01]  /*12f0*/  FFMA.FTZ R25, R2, R25, R3 ;  /* 0x0000001902197223 */ /* 0x000fe20000010003 */
[--C-:B------:R-:W-:Y:S01]  /*1300*/  FADD.FTZ R2, R39, -R46.reuse ;  /* 0x8000002e27027221 */ /* 0x100fe20000010000 */
[----:B------:R-:W-:Y:S01]  /*1310*/  SHF.L.U32 R3, R32, 0x10, RZ ;  /* 0x0000001020037819 */ /* 0x000fe200000006ff */
[----:B------:R-:W-:Y:S01]  /*1320*/  FFMA.FTZ R45, R26, R45, R47 ;  /* 0x0000002d1a2d7223 */ /* 0x000fe2000001002f */
[----:B------:R-:W-:Y:S01]  /*1330*/  FADD.FTZ R26, R37, -R46 ;  /* 0x8000002e251a7221 */ /* 0x000fe20000010000 */
[----:B------:R-:W-:Y:S01]  /*1340*/  SHF.L.U32 R47, R31, 0x10, RZ ;  /* 0x000000101f2f7819 */ /* 0x000fe200000006ff */
[----:B------:R-:W-:Y:S01]  /*1350*/  FMUL.FTZ R2, R27, R2 ;  /* 0x000000021b027220 */ /* 0x000fe20000410000 */
[----:B------:R-:W-:Y:S01]  /*1360*/  F2FP.BF16.F32.PACK_AB R25, R25, R42 ;  /* 0x0000002a1919723e */ /* 0x000fe200000010ff */
[----:B------:R-:W-:Y:S02]  /*1370*/  FMUL.FTZ R44, R27, R26 ;  /* 0x0000001a1b2c7220 */ /* 0x000fe40000410000 */
[----:B------:R-:W-:-:S02]  /*1380*/  FFMA.FTZ R26, R2, R3, R47 ;  /* 0x00000003021a7223 */ /* 0x000fc4000001002f */
[----:B------:R-:W0:Y:S01]  /*1390*/  LDC.64 R2, c[0x0][0x428] ;  /* 0x00010a00ff027b82 */ /* 0x000e220000000a00 */
[----:B------:R-:W-:Y:S01]  /*13a0*/  FFMA.FTZ R47, R44, R49, R51 ;  /* 0x000000312c2f7223 */ /* 0x000fe20000010033 */
[--C-:B------:R-:W-:Y:S01]  /*13b0*/  FADD.FTZ R44, R38, -R46.reuse ;  /* 0x8000002e262c7221 */ /* 0x100fe20000010000 */
[----:B------:R-:W-:Y:S01]  /*13c0*/  SHF.L.U32 R49, R33, 0x10, RZ ;  /* 0x0000001021317819 */ /* 0x000fe200000006ff */
[----:B------:R-:W-:Y:S02]  /*13d0*/  IMAD.U32 R51, R30, 0x10000, RZ ;  /* 0x000100001e337824 */ /* 0x000fe400078e00ff */
[----:B------:R-:W-:Y:S01]  /*13e0*/  FADD.FTZ R46, R34, -R46 ;  /* 0x8000002e222e7221 */ /* 0x000fe20000010000 */
[C---:B------:R-:W-:Y:S01]  /*13f0*/  FMUL.FTZ R44, R27.reuse, R44 ;  /* 0x0000002c1b2c7220 */ /* 0x040fe20000410000 */
[----:B------:R-:W-:Y:S02]  /*1400*/  F2FP.BF16.F32.PACK_AB R26, R26, R45 ;  /* 0x0000002d1a1a723e */ /* 0x000fe400000010ff */
[----:B------:R-:W-:Y:S01]  /*1410*/  FMUL.FTZ R46, R27, R46 ;  /* 0x0000002e1b2e7220 */ /* 0x000fe20000410000 */
[----:B------:R-:W-:Y:S01]  /*1420*/  FFMA.FTZ R44, R44, R49, R51 ;  /* 0x000000312c2c7223 */ /* 0x000fe20000010033 */
[----:B------:R-:W-:-:S02]  /*1430*/  SHF.L.U32 R27, R8, 0x10, RZ ;  /* 0x00000010081b7819 */ /* 0x000fc400000006ff */
[----:B------:R-:W-:-:S05]  /*1440*/  SHF.L.U32 R49, R4, 0x10, RZ ;  /* 0x0000001004317819 */ /* 0x000fca00000006ff */
[----:B------:R-:W-:Y:S01]  /*1450*/  FFMA.FTZ R49, R46, R27, R49 ;  /* 0x0000001b2e317223 */ /* 0x000fe20000010031 */
[----:B------:R-:W-:-:S04]  /*1460*/  F2FP.BF16.F32.PACK_AB R27, R44, R47 ;  /* 0x0000002f2c1b723e */ /* 0x000fc800000010ff */
[----:B------:R-:W-:Y:S01]  /*1470*/  F2FP.BF16.F32.PACK_AB R24, R24, R49 ;  /* 0x000000311818723e */ /* 0x000fe200000010ff */
[----:B0-----:R-:W-:-:S05]  /*1480*/  IMAD.WIDE.U32 R2, R43, 0x10, R2 ;  /* 0x000000102b027825 */ /* 0x001fca00078e0002 */
[----:B------:R2:W-:Y:S02]  /*1490*/  STG.E.128 desc[UR6][R2.64], R24 ;  /* 0x0000001802007986 */ /* 0x0005e4000c101d06 */
.L_x_54:
[----:B------:R-:W-:Y:S05]  /*14a0*/  BSYNC.RECONVERGENT B0 ;  /* 0x0000000000007941 */ /* 0x000fea0003800200 */
.L_x_53:
[----:B-12---:R-:W1:Y:S02]  /*14b0*/  LDC.64 R2, c[0x0][0x380] ;  /* 0x0000e000ff027b82 */ /* 0x006e640000000a00 */
[----:B-1----:R-:W-:-:S05]  /*14c0*/  IMAD R29, R2, 0x4, R29 ;  /* 0x00000004021d7824 */ /* 0x002fca00078e021d */
[----:B------:R-:W-:-:S13]  /*14d0*/  ISETP.GE.AND P2, PT, R29, R3, PT ;  /* 0x000000031d00720c */ /* 0x000fda0003f46270 */
[----:B------:R-:W-:Y:S05]  /*14e0*/  @!P2 BRA `(.L_x_55) ;  /* 0xffffffec0078a947 */ /* 0x000fea000383ffff */
[----:B------:R-:W-:Y:S05]  /*14f0*/  EXIT ;  /* 0x000000000000794d */ /* 0x000fea0003800000 */
.L_x_52:
[----:B------:R-:W-:Y:S01]  /*1500*/  HFMA2 R48, -RZ, RZ, 0, 5.9604644775390625e-08 ;  /* 0x00000001ff307431 */ /* 0x000fe200000001ff */
[----:B------:R-:W-:Y:S01]  /*1510*/  BSSY B0, `(.L_x_56) ;  /* 0x0000007000007945 */ /* 0x000fe20003800000 */
[----:B------:R-:W-:Y:S01]  /*1520*/  MOV R47, R3 ;  /* 0x00000003002f7202 */ /* 0x000fe20000000f00 */
[----:B------:R-:W-:Y:S01]  /*1530*/  IMAD.MOV.U32 R49, RZ, RZ, 0x1f ;  /* 0x0000001fff317424 */ /* 0x000fe200078e00ff */
[----:B------:R-:W-:-:S07]  /*1540*/  MOV R44, 0xffffffff ;  /* 0xffffffff002c7802 */ /* 0x000fce0000000f00 */
[----:B------:R-:W-:Y:S05]  /*1550*/  WARPSYNC.COLLECTIVE R44, `(.L_x_57) ;  /* 0x000000002c087348 */ /* 0x000fea0003c00000 */
[----:B------:R0:W1:Y:S02]  /*1560*/  SHFL.BFLY P5, R46, R47, R48, R49 ;  /* 0x0c0000302f2e7389 */ /* 0x00006400000a0031 */
[----:B01----:R-:W-:Y:S05]  /*1570*/  ENDCOLLECTIVE ;  /* 0x000000000000791b */ /* 0x003fea0003800000 */
.L_x_57:
[----:B------:R-:W-:Y:S05]  /*1580*/  BSYNC B0 ;  /* 0x0000000000007941 */ /* 0x000fea0003800000 */
.L_x_56:
[----:B------:R-:W-:Y:S01]  /*1590*/  MOV R2, R46 ;  /* 0x0000002e00027202 */ /* 0x000fe20000000f00 */
[----:B------:R-:W-:Y:S01]  /*15a0*/  HFMA2 R48, -RZ, RZ, 0, 1.1920928955078125e-07 ;  /* 0x00000002ff307431 */ /* 0x000fe200000001ff */
[----:B------:R-:W-:Y:S01]  /*15b0*/  MOV R49, 0x1f ;  /* 0x0000001f00317802 */ /* 0x000fe20000000f00 */
[----:B------:R-:W-:Y:S01]  /*15c0*/  IMAD.MOV.U32 R44, RZ, RZ, -0x1 ;  /* 0xffffffffff2c7424 */ /* 0x000fe200078e00ff */
[----:B------:R-:W0:Y:S01]  /*15d0*/  LDC R26, c[0x0][0x400] ;  /* 0x00010000ff1a7b82 */ /* 0x000e220000000800 */
[----:B------:R-:W-:-:S04]  /*15e0*/  FADD.FTZ R24, R3, R2 ;  /* 0x0000000203187221 */ /* 0x000fc80000010000 */
[----:B------:R-:W-:-:S07]  /*15f0*/  IMAD.MOV.U32 R47, RZ, RZ, R24 ;  /* 0x000000ffff2f7224 */ /* 0x000fce00078e0018 */
[----:B0-----:R-:W-:Y:S05]  /*1600*/  WARPSYNC.COLLECTIVE R44, `(.L_x_58) ;  /* 0x000000002c087348 */ /* 0x001fea0003c00000 */
[----:B------:R1:W2:Y:S02]  /*1610*/  SHFL.BFLY P5, R46, R47, R48, R49 ;  /* 0x0c0000302f2e7389 */ /* 0x0002a400000a0031 */
[----:B012---:R-:W-:Y:S05]  /*1620*/  ENDCOLLECTIVE ;  /* 0x000000000000791b */ /* 0x007fea0003800000 */
.L_x_58:
[----:B------:R-:W-:Y:S01]  /*1630*/  IMAD.MOV.U32 R48, RZ, RZ, 0x4 ;  /* 0x00000004ff307424 */ /* 0x000fe200078e00ff */
[----:B------:R-:W-:-:S05]  /*1640*/  MOV R25, R46 ;  /* 0x0000002e00197202 */ /* 0x000fca0000000f00 */
[----:B------:R-:W-:-:S05]  /*1650*/  FADD.FTZ R25, R24, R25 ;  /* 0x0000001918197221 */ /* 0x000fca0000010000 */
[----:B------:R-:W-:-:S07]  /*1660*/  MOV R47, R25 ;  /* 0x00000019002f7202 */ /* 0x000fce0000000f00 */
[----:B------:R-:W-:Y:S05]  /*1670*/  WARPSYNC.COLLECTIVE R44, `(.L_x_59) ;  /* 0x000000002c087348 */ /* 0x000fea0003c00000 */
[----:B------:R0:W1:Y:S02]  /*1680*/  SHFL.BFLY P5, R46, R47, R48, R49 ;  /* 0x0c0000302f2e7389 */ /* 0x00006400000a0031 */
[----:B01----:R-:W-:Y:S05]  /*1690*/  ENDCOLLECTIVE ;  /* 0x000000000000791b */ /* 0x003fea0003800000 */
.L_x_59:
[----:B------:R-:W-:Y:S01]  /*16a0*/  IMAD.MOV.U32 R48, RZ, RZ, 0x8 ;  /* 0x00000008ff307424 */ /* 0x000fe200078e00ff */
[----:B------:R-:W-:-:S05]  /*16b0*/  MOV R2, R46 ;  /* 0x0000002e00027202 */ /* 0x000fca0000000f00 */
[----:B------:R-:W-:-:S05]  /*16c0*/  FADD.FTZ R27, R25, R2 ;  /* 0x00000002191b7221 */ /* 0x000fca0000010000 */
[----:B------:R-:W-:-:S07]  /*16d0*/  MOV R47, R27 ;  /* 0x0000001b002f7202 */ /* 0x000fce0000000f00 */
[----:B------:R-:W-:Y:S05]  /*16e0*/  WARPSYNC.COLLECTIVE R44, `(.L_x_60) ;  /* 0x000000002c087348 */ /* 0x000fea0003c00000 */
[----:B------:R0:W1:Y:S02]  /*16f0*/  SHFL.BFLY P5, R46, R47, R48, R49 ;  /* 0x0c0000302f2e7389 */ /* 0x00006400000a0031 */
[----:B01----:R-:W-:Y:S05]  /*1700*/  ENDCOLLECTIVE ;  /* 0x000000000000791b */ /* 0x003fea0003800000 */
.L_x_60:
[----:B------:R-:W-:Y:S01]  /*1710*/  HFMA2 R48, -RZ, RZ, 0, 9.5367431640625e-07 ;  /* 0x00000010ff307431 */ /* 0x000fe200000001ff */
[----:B------:R-:W-:-:S05]  /*1720*/  MOV R2, R46 ;  /* 0x0000002e00027202 */ /* 0x000fca0000000f00 */
[----:B------:R-:W-:-:S05]  /*1730*/  FADD.FTZ R42, R27, R2 ;  /* 0x000000021b2a7221 */ /* 0x000fca0000010000 */
[----:B------:R-:W-:-:S07]  /*1740*/  MOV R47, R42 ;  /* 0x0000002a002f7202 */ /* 0x000fce0000000f00 */
[----:B------:R-:W-:Y:S05]  /*1750*/  WARPSYNC.COLLECTIVE R44, `(.L_x_61) ;  /* 0x000000002c087348 */ /* 0x000fea0003c00000 */
[----:B------:R0:W1:Y:S02]  /*1760*/  SHFL.BFLY P5, R46, R47, R48, R49 ;  /* 0x0c0000302f2e7389 */ /* 0x00006400000a0031 */
[----:B01----:R-:W-:Y:S05]  /*1770*/  ENDCOLLECTIVE ;  /* 0x000000000000791b */ /* 0x003fea0003800000 */
.L_x_61:
[----:B------:R-:W-:Y:S02]  /*1780*/  HFMA2 R48, -RZ, RZ, 0, 5.9604644775390625e-08 ;  /* 0x00000001ff307431 */ /* 0x000fe400000001ff */
[----:B------:R-:W-:-:S04]  /*1790*/  IMAD.MOV.U32 R45, RZ, RZ, R46 ;  /* 0x000000ffff2d7224 */ /* 0x000fc800078e002e */
        /* <DEDUP_REMOVED lines=19> */
[----:B------:R-:W-:-:S04]  /*18d0*/  FSEL R2, R2, RZ, !P2 ;  /* 0x000000ff02027208 */ /* 0x000fc80005000000 */
[----:B------:R-:W-:-:S07]  /*18e0*/  MOV R47, R2 ;  /* 0x00000002002f7202 */ /* 0x000fce0000000f00 */
[----:B------:R-:W-:Y:S05]  /*18f0*/  WARPSYNC.COLLECTIVE R44, `(.L_x_62) ;  /* 0x000000002c087348 */ /* 0x000fea0003c00000 */
[----:B------:R0:W1:Y:S02]  /*1900*/  SHFL.BFLY P5, R46, R47, R48, R49 ;  /* 0x0c0000302f2e7389 */ /* 0x00006400000a0031 */
[----:B01----:R-:W-:Y:S05]  /*1910*/  ENDCOLLECTIVE ;  /* 0x000000000000791b */ /* 0x003fea0003800000 */
.L_x_62:
[----:B------:R-:W-:Y:S01]  /*1920*/  HFMA2 R48, -RZ, RZ, 0, 1.1920928955078125e-07 ;  /* 0x00000002ff307431 */ /* 0x000fe200000001ff */
[----:B------:R-:W-:-:S05]  /*1930*/  MOV R3, R46 ;  /* 0x0000002e00037202 */ /* 0x000fca0000000f00 */
[----:B------:R-:W-:-:S04]  /*1940*/  FADD.FTZ R3, R2, R3 ;  /* 0x0000000302037221 */ /* 0x000fc80000010000 */
[----:B------:R-:W-:-:S07]  /*1950*/  IMAD.MOV.U32 R47, RZ, RZ, R3 ;  /* 0x000000ffff2f7224 */ /* 0x000fce00078e0003 */
[----:B------:R-:W-:Y:S05]  /*1960*/  WARPSYNC.COLLECTIVE R44, `(.L_x_63) ;  /* 0x000000002c087348 */ /* 0x000fea0003c00000 */
[----:B------:R0:W1:Y:S02]  /*1970*/  SHFL.BFLY P5, R46, R47, R48, R49 ;  /* 0x0c0000302f2e7389 */ /* 0x00006400000a0031 */
[----:B01----:R-:W-:Y:S05]  /*1980*/  ENDCOLLECTIVE ;  /* 0x000000000000791b */ /* 0x003fea0003800000 */
.L_x_63:
[----:B------:R-:W-:Y:S01]  /*1990*/  IMAD.MOV.U32 R48, RZ, RZ, 0x4 ;  /* 0x00000004ff307424 */ /* 0x000fe200078e00ff */
[----:B------:R-:W-:-:S05]  /*19a0*/  MOV R24, R46 ;  /* 0x0000002e00187202 */ /* 0x000fca0000000f00 */
[----:B------:R-:W-:-:S05]  /*19b0*/  FADD.FTZ R24, R3, R24 ;  /* 0x0000001803187221 */ /* 0x000fca0000010000 */
[----:B------:R-:W-:-:S07]  /*19c0*/  MOV R47, R24 ;  /* 0x00000018002f7202 */ /* 0x000fce0000000f00 */
[----:B------:R-:W-:Y:S05]  /*19d0*/  WARPSYNC.COLLECTIVE R44, `(.L_x_64) ;  /* 0x000000002c087348 */ /* 0x000fea0003c00000 */
[----:B------:R0:W1:Y:S02]  /*19e0*/  SHFL.BFLY P5, R46, R47, R48, R49 ;  /* 0x0c0000302f2e7389 */ /* 0x00006400000a0031 */
[----:B01----:R-:W-:Y:S05]  /*19f0*/  ENDCOLLECTIVE ;  /* 0x000000000000791b */ /* 0x003fea0003800000 */
.L_x_64:
[----:B------:R-:W-:Y:S01]  /*1a00*/  HFMA2 R48, -RZ, RZ, 0, 4.76837158203125e-07 ;  /* 0x00000008ff307431 */ /* 0x000fe200000001ff */
[----:B------:R-:W-:-:S05]  /*1a10*/  MOV R25, R46 ;  /* 0x0000002e00197202 */ /* 0x000fca0000000f00 */
[----:B------:R-:W-:-:S05]  /*1a20*/  FADD.FTZ R25, R24, R25 ;  /* 0x0000001918197221 */ /* 0x000fca0000010000 */
[----:B------:R-:W-:-:S07]  /*1a30*/  MOV R47, R25 ;  /* 0x00000019002f7202 */ /* 0x000fce0000000f00 */
[----:B------:R-:W-:Y:S05]  /*1a40*/  WARPSYNC.COLLECTIVE R44, `(.L_x_65) ;  /* 0x000000002c087348 */ /* 0x000fea0003c00000 */
[----:B------:R0:W1:Y:S02]  /*1a50*/  SHFL.BFLY P5, R46, R47, R48, R49 ;  /* 0x0c0000302f2e7389 */ /* 0x00006400000a0031 */
[----:B01----:R-:W-:Y:S05]  /*1a60*/  ENDCOLLECTIVE ;  /* 0x000000000000791b */ /* 0x003fea0003800000 */
.L_x_65:
[----:B------:R-:W-:Y:S02]  /*1a70*/  HFMA2 R48, -RZ, RZ, 0, 9.5367431640625e-07 ;  /* 0x00000010ff307431 */ /* 0x000fe400000001ff */
[----:B------:R-:W-:-:S04]  /*1a80*/  IMAD.MOV.U32 R42, RZ, RZ, R46 ;  /* 0x000000ffff2a7224 */ /* 0x000fc800078e002e */
[----:B------:R-:W-:-:S05]  /*1a90*/  FADD.FTZ R42, R25, R42 ;  /* 0x0000002a192a7221 */ /* 0x000fca0000010000 */
[----:B------:R-:W-:-:S07]  /*1aa0*/  MOV R47, R42 ;  /* 0x0000002a002f7202 */ /* 0x000fce0000000f00 */
[----:B------:R-:W-:Y:S05]  /*1ab0*/  WARPSYNC.COLLECTIVE R44, `(.L_x_66) ;  /* 0x000000002c087348 */ /* 0x000fea0003c00000 */
[----:B------:R0:W1:Y:S02]  /*1ac0*/  SHFL.BFLY P5, R46, R47, R48, R49 ;  /* 0x0c0000302f2e7389 */ /* 0x00006400000a0031 */
[----:B01----:R-:W-:Y:S05]  /*1ad0*/  ENDCOLLECTIVE ;  /* 0x000000000000791b */ /* 0x003fea0003800000 */
.L_x_66:
[----:B------:R-:W-:Y:S01]  /*1ae0*/  MOV R27, R46 ;  /* 0x0000002e001b7202 */ /* 0x000fe20000000f00 */
[----:B------:R-:W-:Y:S06]  /*1af0*/  BRA `(.L_x_67) ;  /* 0xfffffff400607947 */ /* 0x000fec000383ffff */
.L_x_68:
        /* <DEDUP_REMOVED lines=16> */
.L_x_5917:


//--------------------- .text._ZN10layer_norm31ln_parallel_residual_fwd_kernelINS_13Kernel_traitsI13__nv_bfloat16S2_S2_S2_fjLj256ELj1ELj4ELj1ELj16ENS_18Kernel_traits_baseILj256ES2_S2_S2_S2_fjLj128EEEEELb0ELb1ELb1EEEvNS_9FwdParamsE --------------------------
	.section	.text._ZN10layer_norm31ln_parallel_residual_fwd_kernelINS_13Kernel_traitsI13__nv_bfloat16S2_S2_S2_fjLj256ELj1ELj4ELj1ELj16ENS_18Kernel_traits_baseILj256ES2_S2_S2_S2_fjLj128EEEEELb0ELb1ELb1EEEvNS_9FwdParamsE,"ax",@progbits
	.align	128
        .global         _ZN10layer_norm31ln_parallel_residual_fwd_kernelINS_13Kernel_traitsI13__nv_bfloat16S2_S2_S2_fjLj256ELj1ELj4ELj1ELj16ENS_18Kernel_traits_baseILj256ES2_S2_S2_S2_fjLj128EEEEELb0ELb1ELb1EEEvNS_9FwdParamsE
        .type           _ZN10layer_norm31ln_parallel_residual_fwd_kernelINS_13Kernel_traitsI13__nv_bfloat16S2_S2_S2_fjLj256ELj1ELj4ELj1ELj16ENS_18Kernel_traits_baseILj256ES2_S2_S2_S2_fjLj128EEEEELb0ELb1ELb1EEEvNS_9FwdParamsE,@function
        .size           _ZN10layer_norm31ln_parallel_residual_fwd_kernelINS_13Kernel_traitsI13__nv_bfloat16S2_S2_S2_fjLj256ELj1ELj4ELj1ELj16ENS_18Kernel_traits_baseILj256ES2_S2_S2_S2_fjLj128EEEEELb0ELb1ELb1EEEvNS_9FwdParamsE,(.L_x_5918 - _ZN10layer_norm31ln_parallel_residual_fwd_kernelINS_13Kernel_traitsI13__nv_bfloat16S2_S2_S2_fjLj256ELj1ELj4ELj1ELj16ENS_18Kernel_traits_baseILj256ES2_S2_S2_S2_fjLj128EEEEELb0ELb1ELb1EEEvNS_9FwdParamsE)
        .other          _ZN10layer_norm31ln_parallel_residual_fwd_kernelINS_13Kernel_traitsI13__nv_bfloat16S2_S2_S2_fjLj256ELj1ELj4ELj1ELj16ENS_18Kernel_traits_baseILj256ES2_S2_S2_S2_fjLj128EEEEELb0ELb1ELb1EEEvNS_9FwdParamsE,@"STO_CUDA_ENTRY STV_DEFAULT"
_ZN10layer_norm31ln_parallel_residual_fwd_kernelINS_13Kernel_traitsI13__nv_bfloat16S2_S2_S2_fjLj256ELj1ELj4ELj1ELj16ENS_18Kernel_traits_baseILj256ES2_S2_S2_S2_fjLj128EEEEELb0ELb1ELb1EEEvNS_9FwdParamsE:
.text._ZN10layer_norm31ln_parallel_residual_fwd_kernelINS_13Kernel_traitsI13__nv_bfloat16S2_S2_S2_fjLj256ELj1ELj4ELj1ELj16ENS_18Kernel_traits_baseILj256ES2_S2_S2_S2_fjLj128EEEEELb0ELb1ELb1EEEvNS_9FwdParamsE:
[----:B------:R-:W-:Y:S01]  /*0000*/  LDC R1, c[0x0][0x37c] ;  /* 0x0000df00ff017b82 */ /* 0x000fe20000000800 */
[----:B------:R-:W0:Y:S01]  /*0010*/  LDCU.64 UR4, c[0x0][0x438] ;  /* 0x00008700ff0477ac */ /* 0x000e220008000a00 */
[----:B------:R-:W1:Y:S01]  /*0020*/  S2R R0, SR_TID.X ;  /* 0x0000000000007919 */ /* 0x000e620000002100 */
[----:B------:R-:W2:Y:S01]  /*0030*/  LDCU.64 UR6, c[0x0][0x358] ;  /* 0x00006b00ff0677ac */ /* 0x000ea20008000a00 */
[----:B------:R-:W3:Y:S01]  /*0040*/  LDCU.64 UR8, c[0x0][0x3d0] ;  /* 0x00007a00ff0877ac */ /* 0x000ee20008000a00 */
[----:B0-----:R-:W-:-:S03]  /*0050*/  ISETP.NE.U32.AND P0, PT, RZ, UR4, PT ;  /* 0x00000004ff007c0c */ /* 0x001fc6000bf05070 */
[----:B------:R-:W0:Y:S01]  /*0060*/  S2UR UR4, SR_CTAID.X ;  /* 0x00000000000479c3 */ /* 0x000e220000002500 */
[----:B------:R-:W-:Y:S01]  /*0070*/  ISETP.NE.AND.EX P0, PT, RZ, UR5, PT, P0 ;  /* 0x00000005ff007c0c */ /* 0x000fe2000bf05300 */
[----:B------:R-:W4:Y:S01]  /*0080*/  LDCU UR5, c[0x0][0x384] ;  /* 0x00007080ff0577ac */ /* 0x000f220008000800 */
[----:B-1----:R-:W-:-:S11]  /*0090*/  SHF.R.U32.HI R2, RZ, 0x5, R0 ;  /* 0x00000005ff027819 */ /* 0x002fd60000011600 */
[----:B------:R-:W1:Y:S01]  /*00a0*/  @P0 LDC.64 R4, c[0x0][0x438] ;  /* 0x00010e00ff040b82 */ /* 0x000e620000000a00 */
[C---:B------:R-:W-:Y:S02]  /*00b0*/  SHF.L.U32 R3, R0.reuse, 0x4, RZ ;  /* 0x0000000400037819 */ /* 0x040fe400000006ff */
[----:B------:R-:W-:Y:S02]  /*00c0*/  @!P0 CS2R R12, SRZ ;  /* 0x00000000000c8805 */ /* 0x000fe4000001ff00 */
[----:B------:R-:W-:Y:S02]  /*00d0*/  LOP3.LUT R0, R0, 0x1f, RZ, 0xc0, !PT ;  /* 0x0000001f00007812 */ /* 0x000fe400078ec0ff */
[----:B------:R-:W-:Y:S02]  /*00e0*/  @!P0 CS2R R14, SRZ ;  /* 0x00000000000e8805 */ /* 0x000fe4000001ff00 */
[----:B------:R-:W-:Y:S01]  /*00f0*/  LOP3.LUT R3, R3, 0x1f0, RZ, 0xc0, !PT ;  /* 0x000001f003037812 */ /* 0x000fe200078ec0ff */
[----:B0-----:R-:W-:-:S03]  /*0100*/  USHF.L.U32 UR4, UR4, 0x2, URZ ;  /* 0x0000000204047899 */ /* 0x001fc600080006ff */
[----:B---3--:R-:W-:-:S03]  /*0110*/  IADD3 R8, P2, PT, R3, UR8, RZ ;  /* 0x0000000803087c10 */ /* 0x008fc6000ff5e0ff */
[----:B------:R-:W-:-:S04]  /*0120*/  LOP3.LUT R2, R2, UR4, RZ, 0xfc, !PT ;  /* 0x0000000402027c12 */ /* 0x000fc8000f8efcff */
[----:B----4-:R-:W-:Y:S01]  /*0130*/  ISETP.GE.AND P1, PT, R2, UR5, PT ;  /* 0x0000000502007c0c */ /* 0x010fe2000bf26270 */
[----:B-1----:R-:W-:-:S05]  /*0140*/  @P0 IMAD.WIDE.U32 R4, R0, 0x10, R4 ;  /* 0x0000001000040825 */ /* 0x002fca00078e0004 */
[----:B--2---:R0:W5:Y:S01]  /*0150*/  @P0 LDG.E.128 R12, desc[UR6][R4.64] ;  /* 0x00000006040c0981 */ /* 0x004162000c1e1d00 */
[----:B------:R-:W-:-:S06]  /*0160*/  IADD3.X R9, PT, PT, RZ, UR9, RZ, P2, !PT ;  /* 0x00000009ff097c10 */ /* 0x000fcc00097fe4ff */
[----:B------:R-:W-:Y:S05]  /*0170*/  @P1 EXIT ;  /* 0x000000000000194d */ /* 0x000fea0003800000 */
[----:B------:R-:W2:Y:S01]  /*0180*/  LDG.E.128 R8, desc[UR6][R8.64] ;  /* 0x0000000608087981 */ /* 0x000ea2000c1e1d00 */
[----:B------:R-:W1:Y:S01]  /*0190*/  LDC.64 R6, c[0x0][0x398] ;  /* 0x0000e600ff067b82 */ /* 0x000e620000000a00 */
[----:B------:R-:W1:Y:S01]  /*01a0*/  LDCU.64 UR8, c[0x0][0x3a0] ;  /* 0x00007400ff0877ac */ /* 0x000e620008000a00 */
[----:B-----5:R-:W-:Y:S01]  /*01b0*/  PRMT R28, R14, 0x7632, R28 ;  /* 0x000076320e1c7816 */ /* 0x020fe2000000001c */
[C---:B------:R-:W-:Y:S01]  /*01c0*/  IMAD.U32 R3, R15.reuse, 0x10000, RZ ;  /* 0x000100000f037824 */ /* 0x040fe200078e00ff */
[----:B------:R-:W-:Y:S01]  /*01d0*/  PRMT R16, R15, 0x7632, R16 ;  /* 0x000076320f107816 */ /* 0x000fe20000000010 */
[----:B------:R-:W3:Y:S01]  /*01e0*/  LDCU.U8 UR4, c[0x0][0x410] ;  /* 0x00008200ff0477ac */ /* 0x000ee20008000000 */
[----:B------:R-:W-:Y:S01]  /*01f0*/  PRMT R29, R13, 0x7632, R29 ;  /* 0x000076320d1d7816 */ /* 0x000fe2000000001d */
[----:B------:R-:W-:Y:S01]  /*0200*/  IMAD.U32 R28, R28, 0x10000, RZ ;  /* 0x000100001c1c7824 */ /* 0x000fe200078e00ff */
[----:B------:R-:W-:Y:S01]  /*0210*/  PRMT R30, R12, 0x7632, R30 ;  /* 0x000076320c1e7816 */ /* 0x000fe2000000001e */
[----:B------:R-:W4:Y:S01]  /*0220*/  LDCU UR5, c[0x0][0x388] ;  /* 0x00007100ff0577ac */ /* 0x000f220008000800 */
[----:B0-----:R-:W-:-:S02]  /*0230*/  SHF.L.U32 R4, R14, 0x10, RZ ;  /* 0x000000100e047819 */ /* 0x001fc400000006ff */
[----:B------:R-:W-:Y:S01]  /*0240*/  SHF.L.U32 R5, R13, 0x10, RZ ;  /* 0x000000100d057819 */ /* 0x000fe200000006ff */
[----:B------:R-:W0:Y:S01]  /*0250*/  LDCU.64 UR10, c[0x0][0x3a0] ;  /* 0x00007400ff0a77ac */ /* 0x000e220008000a00 */
[----:B------:R-:W-:Y:S02]  /*0260*/  SHF.L.U32 R29, R29, 0x10, RZ ;  /* 0x000000101d1d7819 */ /* 0x000fe400000006ff */
[----:B------:R-:W-:Y:S02]  /*0270*/  SHF.L.U32 R30, R30, 0x10, RZ ;  /* 0x000000101e1e7819 */ /* 0x000fe400000006ff */
[----:B---3--:R-:W-:Y:S02]  /*0280*/  ISETP.NE.AND P3, PT, RZ, UR4, PT ;  /* 0x00000004ff007c0c */ /* 0x008fe4000bf65270 */
[C---:B-1----:R-:W-:Y:S01]  /*0290*/  LOP3.LUT P0, RZ, R6.reuse, UR8, RZ, 0xfc, !PT ;  /* 0x0000000806ff7c12 */ /* 0x042fe2000f80fcff */
[----:B------:R-:W1:Y:S01]  /*02a0*/  LDCU UR8, c[0x0][0x448] ;  /* 0x00008900ff0877ac */ /* 0x000e620008000800 */
[----:B------:R-:W-:Y:S01]  /*02b0*/  ISETP.NE.U32.AND P1, PT, R6, RZ, PT ;  /* 0x000000ff0600720c */ /* 0x000fe20003f25070 */
[----:B------:R-:W-:Y:S01]  /*02c0*/  IMAD.U32 R6, R12, 0x10000, RZ ;  /* 0x000100000c067824 */ /* 0x000fe200078e00ff */
[----:B------:R-:W-:-:S02]  /*02d0*/  LOP3.LUT P0, RZ, R7, UR9, RZ, 0xfc, P0 ;  /* 0x0000000907ff7c12 */ /* 0x000fc4000800fcff */
[----:B------:R-:W-:Y:S02]  /*02e0*/  ISETP.NE.AND.EX P1, PT, R7, RZ, PT, P1 ;  /* 0x000000ff0700720c */ /* 0x000fe40003f25310 */
[C---:B--2---:R-:W-:Y:S02]  /*02f0*/  PRMT R31, R8.reuse, 0x7632, R31 ;  /* 0x00007632081f7816 */ /* 0x044fe4000000001f */
[----:B------:R-:W-:Y:S02]  /*0300*/  PRMT R42, R11, 0x7632, R42 ;  /* 0x000076320b2a7816 */ /* 0x000fe4000000002a */
[----:B------:R-:W-:Y:S01]  /*0310*/  SHF.L.U32 R7, R8, 0x10, RZ ;  /* 0x0000001008077819 */ /* 0x000fe200000006ff */
[----:B------:R-:W-:Y:S01]  /*0320*/  IMAD.U32 R31, R31, 0x10000, RZ ;  /* 0x000100001f1f7824 */ /* 0x000fe200078e00ff */
[----:B------:R-:W-:Y:S01]  /*0330*/  PRMT R40, R9, 0x7632, R40 ;  /* 0x0000763209287816 */ /* 0x000fe20000000028 */
[----:B------:R-:W-:Y:S01]  /*0340*/  IMAD.U32 R42, R42, 0x10000, RZ ;  /* 0x000100002a2a7824 */ /* 0x000fe200078e00ff */
[----:B------:R-:W-:-:S02]  /*0350*/  PRMT R41, R10, 0x7632, R41 ;  /* 0x000076320a297816 */ /* 0x000fc40000000029 */
[----:B------:R-:W-:Y:S01]  /*0360*/  SHF.L.U32 R8, R9, 0x10, RZ ;  /* 0x0000001009087819 */ /* 0x000fe200000006ff */
[----:B------:R-:W-:Y:S01]  /*0370*/  IMAD.U32 R9, R10, 0x10000, RZ ;  /* 0x000100000a097824 */ /* 0x000fe200078e00ff */
[----:B------:R-:W-:Y:S02]  /*0380*/  SHF.L.U32 R10, R11, 0x10, RZ ;  /* 0x000000100b0a7819 */ /* 0x000fe400000006ff */
[----:B------:R-:W-:Y:S02]  /*0390*/  SHF.L.U32 R11, R16, 0x10, RZ ;  /* 0x00000010100b7819 */ /* 0x000fe400000006ff */
[----:B------:R-:W-:Y:S02]  /*03a0*/  SHF.L.U32 R40, R40, 0x10, RZ ;  /* 0x0000001028287819 */ /* 0x000fe400000006ff */
[----:B01--4-:R-:W-:-:S07]  /*03b0*/  SHF.L.U32 R41, R41, 0x10, RZ ;  /* 0x0000001029297819 */ /* 0x013fce00000006ff */
.L_x_74:
[----:B------:R-:W-:Y:S01]  /*03c0*/  ISETP.NE.U32.AND P2, PT, RZ, UR10, PT ;  /* 0x0000000aff007c0c */ /* 0x000fe2000bf45070 */
[----:B------:R-:W0:Y:S01]  /*03d0*/  LDC.64 R32, c[0x0][0x390] ;  /* 0x0000e400ff207b82 */ /* 0x000e220000000a00 */
[----:B------:R-:W-:Y:S02]  /*03e0*/  IMAD R34, R2, UR5, RZ ;  /* 0x0000000502227c24 */ /* 0x000fe4000f8e02ff */
[----:B------:R-:W-:-:S03]  /*03f0*/  ISETP.NE.AND.EX P2, PT, RZ, UR11, PT, P2 ;  /* 0x0000000bff007c0c */ /* 0x000fc6000bf45320 */
[----:B------:R-:W-:Y:S02]  /*0400*/  SHF.R.S32.HI R35, RZ, 0x1f, R34 ;  /* 0x0000001fff237819 */ /* 0x000fe40000011422 */
[----:B------:R-:W1:Y:S02]  /*0410*/  @P1 LDC.64 R26, c[0x0][0x398] ;  /* 0x0000e600ff1a1b82 */ /* 0x000e640000000a00 */
[----:B------:R-:W-:-:S04]  /*0420*/  LEA.HI R35, R35, R34, RZ, 0x3 ;  /* 0x0000002223237211 */ /* 0x000fc800078f18ff */
[----:B------:R-:W-:Y:S02]  /*0430*/  LEA.HI.SX32 R43, R35, R0, 0x1d ;  /* 0x00000000232b7211 */ /* 0x000fe400078feaff */
[----:B------:R-:W2:Y:S03]  /*0440*/  @P2 LDC.64 R24, c[0x0][0x3a0] ;  /* 0x0000e800ff182b82 */ /* 0x000ea60000000a00 */
[----:B-1----:R-:W-:-:S05]  /*0450*/  @P1 IMAD.WIDE.U32 R36, R43, 0x10, R26 ;  /* 0x000000102b241825 */ /* 0x002fca00078e001a */
[----:B------:R1:W5:Y:S01]  /*0460*/  @P1 LDG.E.128 R16, desc[UR6][R36.64] ;  /* 0x0000000624101981 */ /* 0x000362000c1e1d00 */
[----:B--2---:R-:W-:-:S04]  /*0470*/  @P2 IMAD.WIDE.U32 R34, R43, 0x10, R24 ;  /* 0x000000102b222825 */ /* 0x004fc800078e0018 */
[----:B0-----:R-:W-:Y:S01]  /*0480*/  IMAD.WIDE.U32 R24, R43, 0x10, R32 ;  /* 0x000000102b187825 */ /* 0x001fe200078e0020 */
[----:B------:R-:W2:Y:S05]  /*0490*/  @P2 LDG.E.128 R12, desc[UR6][R34.64] ;  /* 0x00000006220c2981 */ /* 0x000eaa000c1e1d00 */
[----:B------:R-:W5:Y:S01]  /*04a0*/  LDG.E.128 R24, desc[UR6][R24.64] ;  /* 0x0000000618187981 */ /* 0x000f62000c1e1d00 */
[----:B--2---:R-:W-:Y:S02]  /*04b0*/  PRMT R38, R15, 0x7632, R38 ;  /* 0x000076320f267816 */ /* 0x004fe40000000026 */
[----:B------:R-:W-:Y:S02]  /*04c0*/  PRMT R39, R14, 0x7632, R39 ;  /* 0x000076320e277816 */ /* 0x000fe40000000027 */
[----:B------:R-:W-:-:S02]  /*04d0*/  PRMT R44, R13, 0x7632, R44 ;  /* 0x000076320d2c7816 */ /* 0x000fc4000000002c */
[----:B------:R-:W-:Y:S01]  /*04e0*/  PRMT R33, R12, 0x7632, R33 ;  /* 0x000076320c217816 */ /* 0x000fe20000000021 */
[----:B-1----:R-:W-:Y:S06]  /*04f0*/  @!P1 BRA `(.L_x_69) ;  /* 0x00000004006c9947 */ /* 0x002fec0003800000 */
[----:B-----5:R-:W-:Y:S01]  /*0500*/  PRMT R20, R18, 0x7632, R20 ;  /* 0x0000763212147816 */ /* 0x020fe20000000014 */
[----:B------:R-:W-:Y:S06]  /*0510*/  @!P2 BRA `(.L_x_70) ;  /* 0x0000000000d4a947 */ /* 0x000fec0003800000 */
[----:B------:R-:W-:Y:S01]  /*0520*/  SHF.L.U32 R32, R24, 0x10, RZ ;  /* 0x0000001018207819 */ /* 0x000fe200000006ff */
[----:B------:R-:W-:Y:S01]  /*0530*/  IMAD.U32 R23, R16, 0x10000, RZ ;  /* 0x0001000010177824 */ /* 0x000fe200078e00ff */
[----:B------:R-:W-:Y:S01]  /*0540*/  PRMT R22, R24, 0x7632, R22 ;  /* 0x0000763218167816 */ /* 0x000fe20000000016 */
[----:B------:R-:W-:Y:S01]  /*0550*/  IMAD.U32 R49, R27, 0x10000, RZ ;  /* 0x000100001b317824 */ /* 0x000fe200078e00ff */
[C---:B------:R-:W-:Y:S01]  /*0560*/  PRMT R24, R25.reuse, 0x7632, R24 ;  /* 0x0000763219187816 */ /* 0x040fe20000000018 */
[--C-:B------:R-:W-:Y:S01]  /*0570*/  FADD.FTZ R32, R32, R23.reuse ;  /* 0x0000001720207221 */ /* 0x100fe20000010000 */
[----:B------:R-:W-:Y:S01]  /*0580*/  PRMT R23, R16, 0x7632, R23 ;  /* 0x0000763210177816 */ /* 0x000fe20000000017 */
[----:B------:R-:W-:Y:S01]  /*0590*/  IMAD.U32 R22, R22, 0x10000, RZ ;  /* 0x0001000016167824 */ /* 0x000fe200078e00ff */
[----:B------:R-:W-:Y:S01]  /*05a0*/  SHF.L.U32 R34, R25, 0x10, RZ ;  /* 0x0000001019227819 */ /* 0x000fe200000006ff */
[----:B------:R-:W-:Y:S01]  /*05b0*/  IMAD.U32 R38, R38, 0x10000, RZ ;  /* 0x0001000026267824 */ /* 0x000fe200078e00ff */
[----:B------:R-:W-:-:S02]  /*05c0*/  SHF.L.U32 R25, R17, 0x10, RZ ;  /* 0x0000001011197819 */ /* 0x000fc400000006ff */
[----:B------:R-:W-:Y:S02]  /*05d0*/  SHF.L.U32 R23, R23, 0x10, RZ ;  /* 0x0000001017177819 */ /* 0x000fe400000006ff */
[----:B------:R-:W-:Y:S01]  /*05e0*/  PRMT R21, R27, 0x7632, R21 ;  /* 0x000076321b157816 */ /* 0x000fe20000000015 */
[--C-:B------:R-:W-:Y:S01]  /*05f0*/  FADD.FTZ R34, R34, R25.reuse ;  /* 0x0000001922227221 */ /* 0x100fe20000010000 */
[----:B------:R-:W-:Y:S01]  /*0600*/  PRMT R25, R17, 0x7632, R25 ;  /* 0x0000763211197816 */ /* 0x000fe20000000019 */
[--C-:B------:R-:W-:Y:S01]  /*0610*/  FADD.FTZ R35, R22, R23.reuse ;  /* 0x0000001716237221 */ /* 0x100fe20000010000 */
[----:B------:R-:W-:Y:S02]  /*0620*/  PRMT R22, R18, 0x7632, R22 ;  /* 0x0000763212167816 */ /* 0x000fe40000000016 */
[----:B------:R-:W-:Y:S01]  /*0630*/  PRMT R23, R19, 0x7632, R23 ;  /* 0x0000763213177816 */ /* 0x000fe20000000017 */
[----:B------:R-:W-:Y:S01]  /*0640*/  IMAD.U32 R25, R25, 0x10000, RZ ;  /* 0x0001000019197824 */ /* 0x000fe200078e00ff */
[----:B------:R-:W-:-:S02]  /*0650*/  PRMT R20, R26, 0x7632, R20 ;  /* 0x000076321a147816 */ /* 0x000fc40000000014 */
[----:B------:R-:W-:Y:S02]  /*0660*/  SHF.L.U32 R26, R26, 0x10, RZ ;  /* 0x000000101a1a7819 */ /* 0x000fe400000006ff */
[----:B------:R-:W-:Y:S02]  /*0670*/  SHF.L.U32 R27, R18, 0x10, RZ ;  /* 0x00000010121b7819 */ /* 0x000fe400000006ff */
[----:B------:R-:W-:Y:S02]  /*0680*/  SHF.L.U32 R36, R19, 0x10, RZ ;  /* 0x0000001013247819 */ /* 0x000fe400000006ff */
[----:B------:R-:W-:Y:S01]  /*0690*/  SHF.L.U32 R24, R24, 0x10, RZ ;  /* 0x0000001018187819 */ /* 0x000fe200000006ff */
[----:B------:R-:W-:Y:S01]  /*06a0*/  FADD.FTZ R26, R26, R27 ;  /* 0x0000001b1a1a7221 */ /* 0x000fe20000010000 */
        /* <DEDUP_REMOVED lines=11> */
[----:B------:R-:W-:Y:S01]  /*0760*/  FADD.FTZ R20, R20, R37 ;  /* 0x0000002514147221 */ /* 0x000fe20000010000 */
[----:B------:R-:W-:Y:S01]  /*0770*/  SHF.L.U32 R39, R39, 0x10, RZ ;  /* 0x0000001027277819 */ /* 0x000fe200000006ff */
[----:B------:R-:W-:Y:S01]  /*0780*/  IMAD.U32 R22, R33, 0x10000, RZ ;  /* 0x0001000021167824 */ /* 0x000fe200078e00ff */
[----:B------:R-:W-:Y:S01]  /*0790*/  SHF.L.U32 R24, R44, 0x10, RZ ;  /* 0x000000102c187819 */ /* 0x000fe200000006ff */
[----:B------:R-:W-:Y:S01]  /*07a0*/  FADD.FTZ R32, R32, R21 ;  /* 0x0000001520207221 */ /* 0x000fe20000010000 */
[----:B------:R-:W-:Y:S01]  /*07b0*/  FADD.FTZ R34, R34, R23 ;  /* 0x0000001722227221 */ /* 0x000fe20000010000 */
[----:B------:R-:W-:Y:S01]  /*07c0*/  FADD.FTZ R26, R26, R25 ;  /* 0x000000191a1a7221 */ /* 0x000fe20000010000 */
        /* <DEDUP_REMOVED lines=10> */
.L_x_70:
[----:B------:R-:W-:Y:S01]  /*0870*/  PRMT R21, R24, 0x7632, R21 ;  /* 0x0000763218157816 */ /* 0x000fe20000000015 */
[----:B------:R-:W-:Y:S01]  /*0880*/  IMAD.U32 R23, R16, 0x10000, RZ ;  /* 0x0001000010177824 */ /* 0x000fe200078e00ff */
[----:B------:R-:W-:Y:S02]  /*0890*/  PRMT R35, R26, 0x7632, R35 ;  /* 0x000076321a237816 */ /* 0x000fe40000000023 */
[----:B------:R-:W-:Y:S02]  /*08a0*/  SHF.L.U32 R24, R24, 0x10, RZ ;  /* 0x0000001018187819 */ /* 0x000fe400000006ff */
[----:B------:R-:W-:Y:S02]  /*08b0*/  SHF.L.U32 R26, R26, 0x10, RZ ;  /* 0x000000101a1a7819 */ /* 0x000fe400000006ff */
[----:B------:R-:W-:Y:S01]  /*08c0*/  SHF.L.U32 R33, R18, 0x10, RZ ;  /* 0x0000001012217819 */ /* 0x000fe200000006ff */
[----:B------:R-:W-:Y:S01]  /*08d0*/  FADD.FTZ R32, R24, R23 ;  /* 0x0000001718207221 */ /* 0x000fe20000010000 */
[----:B------:R-:W-:-:S02]  /*08e0*/  PRMT R22, R25, 0x7632, R22 ;  /* 0x0000763219167816 */ /* 0x000fc40000000016 */
[----:B------:R-:W-:Y:S01]  /*08f0*/  SHF.L.U32 R25, R25, 0x10, RZ ;  /* 0x0000001019197819 */ /* 0x000fe200000006ff */
[----:B------:R-:W-:Y:S01]  /*0900*/  FADD.FTZ R26, R26, R33 ;  /* 0x000000211a1a7221 */ /* 0x000fe20000010000 */
[----:B------:R-:W-:Y:S01]  /*0910*/  SHF.L.U32 R34, R17, 0x10, RZ ;  /* 0x0000001011227819 */ /* 0x000fe200000006ff */
[----:B------:R-:W-:Y:S01]  /*0920*/  IMAD.U32 R33, R20, 0x10000, RZ ;  /* 0x0001000014217824 */ /* 0x000fe200078e00ff */
[----:B------:R-:W-:Y:S02]  /*0930*/  PRMT R24, R19, 0x7632, R24 ;  /* 0x0000763213187816 */ /* 0x000fe40000000018 */
[----:B------:R-:W-:Y:S01]  /*0940*/  PRMT R36, R27, 0x7632, R36 ;  /* 0x000076321b247816 */ /* 0x000fe20000000024 */
[----:B------:R-:W-:Y:S01]  /*0950*/  FADD.FTZ R34, R25, R34 ;  /* 0x0000002219227221 */ /* 0x000fe20000010000 */
[----:B------:R-:W-:Y:S02]  /*0960*/  PRMT R20, R16, 0x7632, R20 ;  /* 0x0000763210147816 */ /* 0x000fe40000000014 */
[----:B------:R-:W-:Y:S01]  /*0970*/  PRMT R23, R17, 0x7632, R23 ;  /* 0x0000763211177816 */ /* 0x000fe20000000017 */
        /* <DEDUP_REMOVED lines=19> */
.L_x_69:
[----:B------:R-:W-:Y:S05]  /*0ab0*/  @!P2 BRA `(.L_x_72) ;  /* 0x000000000084a947 */ /* 0x000fea0003800000 */
[----:B-----5:R-:W-:Y:S01]  /*0ac0*/  PRMT R36, R26, 0x7632, R36 ;  /* 0x000076321a247816 */ /* 0x020fe20000000024 */
[----:B------:R-:W-:Y:S01]  /*0ad0*/  IMAD.U32 R23, R12, 0x10000, RZ ;  /* 0x000100000c177824 */ /* 0x000fe200078e00ff */
[----:B------:R-:W-:Y:S02]  /*0ae0*/  PRMT R20, R24, 0x7632, R20 ;  /* 0x0000763218147816 */ /* 0x000fe40000000014 */
[----:B------:R-:W-:Y:S02]  /*0af0*/  SHF.L.U32 R26, R26, 0x10, RZ ;  /* 0x000000101a1a7819 */ /* 0x000fe400000006ff */
[----:B------:R-:W-:Y:S01]  /*0b00*/  SHF.L.U32 R35, R14, 0x10, RZ ;  /* 0x000000100e237819 */ /* 0x000fe200000006ff */
[----:B------:R-:W-:Y:S01]  /*0b10*/  IMAD.U32 R20, R20, 0x10000, RZ ;  /* 0x0001000014147824 */ /* 0x000fe200078e00ff */
[----:B------:R-:W-:Y:S02]  /*0b20*/  SHF.L.U32 R24, R24, 0x10, RZ ;  /* 0x0000001018187819 */ /* 0x000fe400000006ff */
[----:B------:R-:W-:Y:S01]  /*0b30*/  PRMT R21, R25, 0x7632, R21 ;  /* 0x0000763219157816 */ /* 0x000fe20000000015 */
[----:B------:R-:W-:Y:S01]  /*0b40*/  FADD.FTZ R26, R26, R35 ;  /* 0x000000231a1a7221 */ /* 0x000fe20000010000 */
[C---:B------:R-:W-:Y:S01]  /*0b50*/  PRMT R37, R27.reuse, 0x7632, R37 ;  /* 0x000076321b257816 */ /* 0x040fe20000000025 */
[----:B------:R-:W-:Y:S01]  /*0b60*/  FADD.FTZ R32, R24, R23 ;  /* 0x0000001718207221 */ /* 0x000fe20000010000 */
        /* <DEDUP_REMOVED lines=11> */
[----:B------:R-:W-:Y:S02]  /*0c20*/  SHF.L.U32 R37, R37, 0x10, RZ ;  /* 0x0000001025257819 */ /* 0x000fe400000006ff */
[----:B------:R-:W-:Y:S02]  /*0c30*/  SHF.L.U32 R36, R36, 0x10, RZ ;  /* 0x0000001024247819 */ /* 0x000fe400000006ff */
        /* <DEDUP_REMOVED lines=9> */
.L_x_72:
[C---:B-----5:R-:W-:Y:S01]  /*0cd0*/  PRMT R35, R24.reuse, 0x7632, R35 ;  /* 0x0000763218237816 */ /* 0x060fe20000000023 */
[C---:B------:R-:W-:Y:S01]  /*0ce0*/  IMAD.U32 R49, R27.reuse, 0x10000, RZ ;  /* 0x000100001b317824 */ /* 0x040fe200078e00ff */
[----:B------:R-:W-:Y:S02]  /*0cf0*/  SHF.L.U32 R32, R24, 0x10, RZ ;  /* 0x0000001018207819 */ /* 0x000fe400000006ff */
[----:B------:R-:W-:Y:S02]  /*0d00*/  PRMT R44, R27, 0x7632, R44 ;  /* 0x000076321b2c7816 */ /* 0x000fe4000000002c */
[C---:B------:R-:W-:Y:S02]  /*0d10*/  PRMT R24, R25.reuse, 0x7632, R24 ;  /* 0x0000763219187816 */ /* 0x040fe40000000018 */
[----:B------:R-:W-:Y:S01]  /*0d20*/  PRMT R33, R26, 0x7632, R33 ;  /* 0x000076321a217816 */ /* 0x000fe20000000021 */
[----:B------:R-:W-:Y:S01]  /*0d30*/  IMAD.U32 R44, R44, 0x10000, RZ ;  /* 0x000100002c2c7824 */ /* 0x000fe200078e00ff */
[----:B------:R-:W-:-:S02]  /*0d40*/  SHF.L.U32 R34, R25, 0x10, RZ ;  /* 0x0000001019227819 */ /* 0x000fc400000006ff */
[----:B------:R-:W-:Y:S02]  /*0d50*/  SHF.L.U32 R26, R26, 0x10, RZ ;  /* 0x000000101a1a7819 */ /* 0x000fe400000006ff */
[----:B------:R-:W-:Y:S02]  /*0d60*/  SHF.L.U32 R35, R35, 0x10, RZ ;  /* 0x0000001023237819 */ /* 0x000fe400000006ff */
[----:B------:R-:W-:Y:S02]  /*0d70*/  SHF.L.U32 R27, R24, 0x10, RZ ;  /* 0x00000010181b7819 */ /* 0x000fe400000006ff */
[----:B------:R-:W-:-:S07]  /*0d80*/  SHF.L.U32 R33, R33, 0x10, RZ ;  /* 0x0000001021217819 */ /* 0x000fce00000006ff */
.L_x_71:
        /* <DEDUP_REMOVED lines=14> */
[----:B0-----:R-:W0:Y:S02]  /*0e70*/  SHFL.BFLY PT, R24, R39, 0x1, 0x1f ;  /* 0x0c201f0027187f89 */ /* 0x001e2400000e0000 */
        /* <DEDUP_REMOVED lines=12> */
[C---:B------:R-:W-:Y:S01]  /*0f40*/  FADD.FTZ R37, -R45.reuse, R35 ;  /* 0x000000232d257221 */ /* 0x040fe20000010100 */
[----:B------:R-:W-:Y:S02]  /*0f50*/  FADD.FTZ R39, -R45, R34 ;  /* 0x000000222d277221 */ /* 0x000fe40000010100 */
[----:B------:R-:W-:-:S04]  /*0f60*/  FFMA.FTZ R24, R24, R24, RZ ;  /* 0x0000001818187223 */ /* 0x000fc800000100ff */
        /* <DEDUP_REMOVED lines=21> */
.L_x_86:
[----:B------:R-:W-:Y:S01]  /*10c0*/  FMUL.FTZ R24, R45, R45 ;  /* 0x0000002d2d187220 */ /* 0x000fe20000410000 */
[----:B01----:R-:W-:Y:S01]  /*10d0*/  FADD.FTZ R48, R48, R51 ;  /* 0x0000003330307221 */ /* 0x003fe20000010000 */
[----:B------:R-:W0:Y:S03]  /*10e0*/  @!P2 LDC.64 R38, c[0x0][0x3c0] ;  /* 0x0000f000ff26ab82 */ /* 0x000e260000000a00 */
[----:B------:R-:W-:Y:S01]  /*10f0*/  FSEL R24, R24, RZ, P3 ;  /* 0x000000ff18187208 */ /* 0x000fe20001800000 */
[----:B------:R-:W-:-:S04]  /*1100*/  FFMA.FTZ R25, R48, R25, UR8 ;  /* 0x0000000830197e23 */ /* 0x000fc80008010019 */
[----:B------:R-:W-:Y:S01]  /*1110*/  FADD.FTZ R47, R25, R24 ;  /* 0x00000018192f7221 */ /* 0x000fe20000010000 */
[----:B------:R-:W-:Y:S01]  /*1120*/  FSEL R25, R45, RZ, !P3 ;  /* 0x000000ff2d197208 */ /* 0x000fe20005800000 */
[----:B------:R-:W1:Y:S04]  /*1130*/  LDC.64 R36, c[0x0][0x428] ;  /* 0x00010a00ff247b82 */ /* 0x000e680000000a00 */
[----:B------:R-:W2:Y:S01]  /*1140*/  MUFU.RSQ R47, R47 ;  /* 0x0000002f002f7308 */ /* 0x000ea20000001400 */
[C---:B------:R-:W-:Y:S01]  /*1150*/  FADD.FTZ R26, -R25.reuse, R26 ;  /* 0x0000001a191a7221 */ /* 0x040fe20000010100 */
[C---:B------:R-:W-:Y:S01]  /*1160*/  FADD.FTZ R24, -R25.reuse, R32 ;  /* 0x0000002019187221 */ /* 0x040fe20000010100 */
[C---:B------:R-:W-:Y:S01]  /*1170*/  FADD.FTZ R46, -R25.reuse, R49 ;  /* 0x00000031192e7221 */ /* 0x040fe20000010100 */
[C---:B------:R-:W-:Y:S01]  /*1180*/  FADD.FTZ R44, -R25.reuse, R44 ;  /* 0x0000002c192c7221 */ /* 0x040fe20000010100 */
[C---:B------:R-:W-:Y:S01]  /*1190*/  FADD.FTZ R32, -R25.reuse, R33 ;  /* 0x0000002119207221 */ /* 0x040fe20000010100 */
[C---:B------:R-:W-:Y:S01]  /*11a0*/  FADD.FTZ R34, -R25.reuse, R34 ;  /* 0x0000002219227221 */ /* 0x040fe20000010100 */
[----:B------:R-:W-:Y:S01]  /*11b0*/  FADD.FTZ R48, -R25, R27 ;  /* 0x0000001b19307221 */ /* 0x000fe20000010100 */
[----:B0-----:R-:W-:-:S05]  /*11c0*/  @!P2 IMAD.WIDE R38, R2, 0x4, R38 ;  /* 0x000000040226a825 */ /* 0x001fca00078e0226 */
[----:B------:R0:W-:Y:S01]  /*11d0*/  @!P2 STG.E desc[UR6][R38.64], R45 ;  /* 0x0000002d2600a986 */ /* 0x0001e2000c101906 */
[C---:B--2---:R-:W-:Y:S01]  /*11e0*/  FMUL.FTZ R33, R47.reuse, R26 ;  /* 0x0000001a2f217220 */ /* 0x044fe20000410000 */
[C---:B------:R-:W-:Y:S01]  /*11f0*/  FMUL.FTZ R46, R47.reuse, R46 ;  /* 0x0000002e2f2e7220 */ /* 0x040fe20000410000 */
[C---:B------:R-:W-:Y:S01]  /*1200*/  FMUL.FTZ R44, R47.reuse, R44 ;  /* 0x0000002c2f2c7220 */ /* 0x040fe20000410000 */
[----:B------:R-:W-:Y:S01]  /*1210*/  FMUL.FTZ R49, R47, R32 ;  /* 0x000000202f317220 */ /* 0x000fe20000410000 */
[----:B------:R-:W-:Y:S01]  /*1220*/  FFMA.FTZ R26, R33, R9, R4 ;  /* 0x00000009211a7223 */ /* 0x000fe20000010004 */
[----:B------:R-:W-:Y:S01]  /*1230*/  FFMA.FTZ R46, R46, R10, R3 ;  /* 0x0000000a2e2e7223 */ /* 0x000fe20000010003 */
[----:B------:R-:W2:Y:S01]  /*1240*/  @!P2 LDC.64 R32, c[0x0][0x3c8] ;  /* 0x0000f200ff20ab82 */ /* 0x000ea20000000a00 */
[----:B------:R-:W-:Y:S01]  /*1250*/  FFMA.FTZ R51, R44, R42, R11 ;  /* 0x0000002a2c337223 */ /* 0x000fe2000001000b */
[----:B------:R-:W-:Y:S01]  /*1260*/  FADD.FTZ R44, -R25, R35 ;  /* 0x00000023192c7221 */ /* 0x000fe20000010100 */
[----:B------:R-:W-:Y:S01]  /*1270*/  FFMA.FTZ R49, R49, R41, R28 ;  /* 0x0000002931317223 */ /* 0x000fe2000001001c */
[C---:B------:R-:W-:Y:S01]  /*1280*/  FMUL.FTZ R48, R47.reuse, R48 ;  /* 0x000000302f307220 */ /* 0x040fe20000410000 */
[----:B------:R-:W-:Y:S01]  /*1290*/  FMUL.FTZ R25, R47, R24 ;  /* 0x000000182f197220 */ /* 0x000fe20000410000 */
[----:B------:R-:W-:Y:S01]  /*12a0*/  F2FP.BF16.F32.PACK_AB R27, R51, R46 ;  /* 0x0000002e331b723e */ /* 0x000fe200000010ff */
[----:B------:R-:W-:Y:S01]  /*12b0*/  FMUL.FTZ R46, R47, R34 ;  /* 0x000000222f2e7220 */ /* 0x000fe20000410000 */
[----:B------:R-:W-:Y:S01]  /*12c0*/  F2FP.BF16.F32.PACK_AB R26, R49, R26 ;  /* 0x0000001a311a723e */ /* 0x000fe200000010ff */
[----:B------:R-:W3:Y:S01]  /*12d0*/  LDC.64 R34, c[0x0][0x380] ;  /* 0x0000e000ff227b82 */ /* 0x000ee20000000a00 */
[----:B------:R-:W-:Y:S01]  /*12e0*/  FMUL.FTZ R49, R47, R44 ;  /* 0x0000002c2f317220 */ /* 0x000fe20000410000 */
[----:B------:R-:W-:Y:S01]  /*12f0*/  FFMA.FTZ R46, R46, R8, R5 ;  /* 0x000000082e2e7223 */ /* 0x000fe20000010005 */
[----:B------:R-:W-:Y:S01]  /*1300*/  FFMA.FTZ R51, R48, R40, R29 ;  /* 0x0000002830337223 */ /* 0x000fe2000001001d */
[----:B------:R-:W-:Y:S01]  /*1310*/  FFMA.FTZ R24, R25, R7, R6 ;  /* 0x0000000719187223 */ /* 0x000fe20000010006 */
[----:B------:R-:W-:Y:S01]  /*1320*/  FFMA.FTZ R49, R49, R31, R30 ;  /* 0x0000001f31317223 */ /* 0x000fe2000001001e */
[----:B-1----:R-:W-:-:S02]  /*1330*/  IMAD.WIDE.U32 R36, R43, 0x10, R36 ;  /* 0x000000102b247825 */ /* 0x002fc400078e0024 */
[----:B------:R-:W-:Y:S02]  /*1340*/  F2FP.BF16.F32.PACK_AB R25, R51, R46 ;  /* 0x0000002e3319723e */ /* 0x000fe400000010ff */
[----:B------:R-:W-:Y:S01]  /*1350*/  F2FP.BF16.F32.PACK_AB R24, R49, R24 ;  /* 0x000000183118723e */ /* 0x000fe200000010ff */
[----:B--2---:R-:W-:-:S05]  /*1360*/  @!P2 IMAD.WIDE R32, R2, 0x4, R32 ;  /* 0x000000040220a825 */ /* 0x004fca00078e0220 */
[----:B------:R0:W-:Y:S04]  /*1370*/  @!P2 STG.E desc[UR6][R32.64], R47 ;  /* 0x0000002f2000a986 */ /* 0x0001e8000c101906 */
[----:B------:R0:W-:Y:S01]  /*1380*/  STG.E.128 desc[UR6][R36.64], R24 ;  /* 0x0000001824007986 */ /* 0x0001e2000c101d06 */
[----:B---3--:R-:W-:-:S04]  /*1390*/  LEA R2, R34, R2, 0x2 ;  /* 0x0000000222027211 */ /* 0x008fc800078e10ff */
[----:B------:R-:W-:-:S13]  /*13a0*/  ISETP.GE.AND P2, PT, R2, R35, PT ;  /* 0x000000230200720c */ /* 0x000fda0003f46270 */
[----:B0-----:R-:W-:Y:S05]  /*13b0*/  @!P2 BRA `(.L_x_74) ;  /* 0xfffffff00000a947 */ /* 0x001fea000383ffff */
[----:B------:R-:W-:Y:S05]  /*13c0*/  EXIT ;  /* 0x000000000000794d */ /* 0x000fea0003800000 */
.L_x_73:
[----:B------:R-:W-:Y:S01]  /*13d0*/  HFMA2 R38, -RZ, RZ, 0, 5.9604644775390625e-08 ;  /* 0x00000001ff267431 */ /* 0x000fe200000001ff */
[----:B------:R-:W-:Y:S01]  /*13e0*/  BSSY B0, `(.L_x_75) ;  /* 0x0000007000007945 */ /* 0x000fe20003800000 */
[----:B------:R-:W-:Y:S01]  /*13f0*/  MOV R53, R39 ;  /* 0x0000002700357202 */ /* 0x000fe20000000f00 */
[----:B------:R-:W-:Y:S01]  /*1400*/  IMAD.MOV.U32 R37, RZ, RZ, 0x1f ;  /* 0x0000001fff257424 */ /* 0x000fe200078e00ff */
[----:B------:R-:W-:-:S07]  /*1410*/  MOV R36, 0xffffffff ;  /* 0xffffffff00247802 */ /* 0x000fce0000000f00 */
[----:B0-----:R-:W-:Y:S05]  /*1420*/  WARPSYNC.COLLECTIVE R36, `(.L_x_76) ;  /* 0x0000000024087348 */ /* 0x001fea0003c00000 */
[----:B------:R1:W2:Y:S02]  /*1430*/  SHFL.BFLY P4, R51, R53, R38, R37 ;  /* 0x0c00002635337389 */ /* 0x0002a40000080025 */
[----:B012---:R-:W-:Y:S05]  /*1440*/  ENDCOLLECTIVE ;  /* 0x000000000000791b */ /* 0x007fea0003800000 */
.L_x_76:
[----:B------:R-:W-:Y:S05]  /*1450*/  BSYNC B0 ;  /* 0x0000000000007941 */ /* 0x000fea0003800000 */
.L_x_75:
[----:B------:R-:W-:Y:S01]  /*1460*/  MOV R24, R51 ;  /* 0x0000003300187202 */ /* 0x000fe20000000f00 */
[----:B------:R-:W-:Y:S02]  /*1470*/  HFMA2 R37, -RZ, RZ, 0, 1.847743988037109375e-06 ;  /* 0x0000001fff257431 */ /* 0x000fe400000001ff */
[----:B------:R-:W-:Y:S01]  /*1480*/  IMAD.MOV.U32 R38, RZ, RZ, 0x2 ;  /* 0x00000002ff267424 */ /* 0x000fe200078e00ff */
[----:B------:R-:W-:Y:S01]  /*1490*/  MOV R36, 0xffffffff ;  /* 0xffffffff00247802 */ /* 0x000fe20000000f00 */
[----:B------:R-:W-:-:S05]  /*14a0*/  FADD.FTZ R46, R39, R24 ;  /* 0x00000018272e7221 */ /* 0x000fca0000010000 */
[----:B------:R-:W-:-:S07]  /*14b0*/  MOV R53, R46 ;  /* 0x0000002e00357202 */ /* 0x000fce0000000f00 */
[----:B------:R-:W-:Y:S05]  /*14c0*/  WARPSYNC.COLLECTIVE R36, `(.L_x_77) ;  /* 0x0000000024087348 */ /* 0x000fea0003c00000 */
[----:B------:R0:W1:Y:S02]  /*14d0*/  SHFL.BFLY P4, R51, R53, R38, R37 ;  /* 0x0c00002635337389 */ /* 0x0000640000080025 */
[----:B01----:R-:W-:Y:S05]  /*14e0*/  ENDCOLLECTIVE ;  /* 0x000000000000791b */ /* 0x003fea0003800000 */
.L_x_77:
[----:B------:R-:W-:Y:S01]  /*14f0*/  HFMA2 R38, -RZ, RZ, 0, 2.384185791015625e-07 ;  /* 0x00000004ff267431 */ /* 0x000fe200000001ff */
[----:B------:R-:W-:-:S05]  /*1500*/  MOV R25, R51 ;  /* 0x0000003300197202 */ /* 0x000fca0000000f00 */
[----:B------:R-:W-:-:S04]  /*1510*/  FADD.FTZ R47, R46, R25 ;  /* 0x000000192e2f7221 */ /* 0x000fc80000010000 */
[----:B------:R-:W-:-:S07]  /*1520*/  IMAD.MOV.U32 R53, RZ, RZ, R47 ;  /* 0x000000ffff357224 */ /* 0x000fce00078e002f */
[----:B------:R-:W-:Y:S05]  /*1530*/  WARPSYNC.COLLECTIVE R36, `(.L_x_78) ;  /* 0x0000000024087348 */ /* 0x000fea0003c00000 */
[----:B------:R0:W1:Y:S02]  /*1540*/  SHFL.BFLY P4, R51, R53, R38, R37 ;  /* 0x0c00002635337389 */ /* 0x0000640000080025 */
[----:B01----:R-:W-:Y:S05]  /*1550*/  ENDCOLLECTIVE ;  /* 0x000000000000791b */ /* 0x003fea0003800000 */
.L_x_78:
[----:B------:R-:W-:Y:S01]  /*1560*/  IMAD.MOV.U32 R38, RZ, RZ, 0x8 ;  /* 0x00000008ff267424 */ /* 0x000fe200078e00ff */
[----:B------:R-:W-:-:S05]  /*1570*/  MOV R24, R51 ;  /* 0x0000003300187202 */ /* 0x000fca0000000f00 */
[----:B------:R-:W-:-:S05]  /*1580*/  FADD.FTZ R48, R47, R24 ;  /* 0x000000182f307221 */ /* 0x000fca0000010000 */
[----:B------:R-:W-:-:S07]  /*1590*/  MOV R53, R48 ;  /* 0x0000003000357202 */ /* 0x000fce0000000f00 */
[----:B------:R-:W-:Y:S05]  /*15a0*/  WARPSYNC.COLLECTIVE R36, `(.L_x_79) ;  /* 0x0000000024087348 */ /* 0x000fea0003c00000 */
[----:B------:R0:W1:Y:S02]  /*15b0*/  SHFL.BFLY P4, R51, R53, R38, R37 ;  /* 0x0c00002635337389 */ /* 0x0000640000080025 */
[----:B01----:R-:W-:Y:S05]  /*15c0*/  ENDCOLLECTIVE ;  /* 0x000000000000791b */ /* 0x003fea0003800000 */
.L_x_79:
[----:B------:R-:W-:Y:S01]  /*15d0*/  HFMA2 R38, -RZ, RZ, 0, 9.5367431640625e-07 ;  /* 0x00000010ff267431 */ /* 0x000fe200000001ff */
[----:B------:R-:W-:-:S05]  /*15e0*/  MOV R25, R51 ;  /* 0x0000003300197202 */ /* 0x000fca0000000f00 */
[----:B------:R-:W-:Y:S02]  /*15f0*/  FADD.FTZ R50, R48, R25 ;  /* 0x0000001930327221 */ /* 0x000fe40000010000 */
[----:B------:R-:W0:Y:S03]  /*1600*/  LDC R25, c[0x0][0x400] ;  /* 0x00010000ff197b82 */ /* 0x000e260000000800 */
[----:B------:R-:W-:-:S07]  /*1610*/  MOV R53, R50 ;  /* 0x0000003200357202 */ /* 0x000fce0000000f00 */
[----:B0-----:R-:W-:Y:S05]  /*1620*/  WARPSYNC.COLLECTIVE R36, `(.L_x_80) ;  /* 0x0000000024087348 */ /* 0x001fea0003c00000 */
[----:B------:R1:W2:Y:S02]  /*1630*/  SHFL.BFLY P4, R51, R53, R38, R37 ;  /* 0x0c00002635337389 */ /* 0x0002a40000080025 */
[----:B012---:R-:W-:Y:S05]  /*1640*/  ENDCOLLECTIVE ;  /* 0x000000000000791b */ /* 0x007fea0003800000 */
.L_x_80:
[----:B------:R-:W-:Y:S02]  /*1650*/  HFMA2 R38, -RZ, RZ, 0, 5.9604644775390625e-08 ;  /* 0x00000001ff267431 */ /* 0x000fe400000001ff */
[----:B------:R-:W-:-:S04]  /*1660*/  IMAD.MOV.U32 R45, RZ, RZ, R51 ;  /* 0x000000ffff2d7224 */ /* 0x000fc800078e0033 */
        /* <DEDUP_REMOVED lines=18> */
[----:B------:R-:W-:-:S04]  /*1790*/  MOV R37, 0x1f ;  /* 0x0000001f00257802 */ /* 0x000fc80000000f00 */
[----:B------:R-:W-:-:S07]  /*17a0*/  MOV R53, R24 ;  /* 0x0000001800357202 */ /* 0x000fce0000000f00 */
[----:B------:R-:W-:Y:S05]  /*17b0*/  WARPSYNC.COLLECTIVE R36, `(.L_x_81) ;  /* 0x0000000024087348 */ /* 0x000fea0003c00000 */
[----:B------:R0:W1:Y:S02]  /*17c0*/  SHFL.BFLY P4, R51, R53, R38, R37 ;  /* 0x0c00002635337389 */ /* 0x0000640000080025 */
[----:B01----:R-:W-:Y:S05]  /*17d0*/  ENDCOLLECTIVE ;  /* 0x000000000000791b */ /* 0x003fea0003800000 */
.L_x_81:
[----:B------:R-:W-:Y:S02]  /*17e0*/  HFMA2 R38, -RZ, RZ, 0, 1.1920928955078125e-07 ;  /* 0x00000002ff267431 */ /* 0x000fe400000001ff */
[----:B------:R-:W-:-:S04]  /*17f0*/  IMAD.MOV.U32 R39, RZ, RZ, R51 ;  /* 0x000000ffff277224 */ /* 0x000fc800078e0033 */
[----:B------:R-:W-:-:S05]  /*1800*/  FADD.FTZ R39, R24, R39 ;  /* 0x0000002718277221 */ /* 0x000fca0000010000 */
[----:B------:R-:W-:-:S07]  /*1810*/  MOV R53, R39 ;  /* 0x0000002700357202 */ /* 0x000fce0000000f00 */
[----:B------:R-:W-:Y:S05]  /*1820*/  WARPSYNC.COLLECTIVE R36, `(.L_x_82) ;  /* 0x0000000024087348 */ /* 0x000fea0003c00000 */
[----:B------:R0:W1:Y:S02]  /*1830*/  SHFL.BFLY P4, R51, R53, R38, R37 ;  /* 0x0c00002635337389 */ /* 0x0000640000080025 */
[----:B01----:R-:W-:Y:S05]  /*1840*/  ENDCOLLECTIVE ;  /* 0x000000000000791b */ /* 0x003fea0003800000 */
.L_x_82:
[----:B------:R-:W-:Y:S01]  /*1850*/  HFMA2 R38, -RZ, RZ, 0, 2.384185791015625e-07 ;  /* 0x00000004ff267431 */ /* 0x000fe200000001ff */
[----:B------:R-:W-:-:S05]  /*1860*/  MOV R46, R51 ;  /* 0x00000033002e7202 */ /* 0x000fca0000000f00 */
[----:B------:R-:W-:-:S04]  /*1870*/  FADD.FTZ R46, R39, R46 ;  /* 0x0000002e272e7221 */ /* 0x000fc80000010000 */
[----:B------:R-:W-:-:S07]  /*1880*/  IMAD.MOV.U32 R53, RZ, RZ, R46 ;  /* 0x000000ffff357224 */ /* 0x000fce00078e002e */
[----:B------:R-:W-:Y:S05]  /*1890*/  WARPSYNC.COLLECTIVE R36, `(.L_x_83) ;  /* 0x0000000024087348 */ /* 0x000fea0003c00000 */
[----:B------:R0:W1:Y:S02]  /*18a0*/  SHFL.BFLY P4, R51, R53, R38, R37 ;  /* 0x0c00002635337389 */ /* 0x0000640000080025 */
[----:B01----:R-:W-:Y:S05]  /*18b0*/  ENDCOLLECTIVE ;  /* 0x000000000000791b */ /* 0x003fea0003800000 */
.L_x_83:
[----:B------:R-:W-:Y:S01]  /*18c0*/  IMAD.MOV.U32 R38, RZ, RZ, 0x8 ;  /* 0x00000008ff267424 */ /* 0x000fe200078e00ff */
[----:B------:R-:W-:-:S05]  /*18d0*/  MOV R47, R51 ;  /* 0x00000033002f7202 */ /* 0x000fca0000000f00 */
[----:B------:R-:W-:-:S05]  /*18e0*/  FADD.FTZ R47, R46, R47 ;  /* 0x0000002f2e2f7221 */ /* 0x000fca0000010000 */
[----:B------:R-:W-:-:S07]  /*18f0*/  MOV R53, R47 ;  /* 0x0000002f00357202 */ /* 0x000fce0000000f00 */
[----:B------:R-:W-:Y:S05]  /*1900*/  WARPSYNC.COLLECTIVE R36, `(.L_x_84) ;  /* 0x0000000024087348 */ /* 0x000fea0003c00000 */
[----:B------:R0:W1:Y:S02]  /*1910*/  SHFL.BFLY P4, R51, R53, R38, R37 ;  /* 0x0c00002635337389 */ /* 0x0000640000080025 */
[----:B01----:R-:W-:Y:S05]  /*1920*/  ENDCOLLECTIVE ;  /* 0x000000000000791b */ /* 0x003fea0003800000 */
.L_x_84:
[----:B------:R-:W-:Y:S01]  /*1930*/  HFMA2 R38, -RZ, RZ, 0, 9.5367431640625e-07 ;  /* 0x00000010ff267431 */ /* 0x000fe200000001ff */
[----:B------:R-:W-:-:S05]  /*1940*/  MOV R48, R51 ;  /* 0x0000003300307202 */ /* 0x000fca0000000f00 */
[----:B------:R-:W-:-:S05]  /*1950*/  FADD.FTZ R48, R47, R48 ;  /* 0x000000302f307221 */ /* 0x000fca0000010000 */
[----:B------:R-:W-:-:S07]  /*1960*/  MOV R53, R48 ;  /* 0x0000003000357202 */ /* 0x000fce0000000f00 */
[----:B------:R-:W-:Y:S05]  /*1970*/  WARPSYNC.COLLECTIVE R36, `(.L_x_85) ;  /* 0x0000000024087348 */ /* 0x000fea0003c00000 */
[----:B------:R0:W1:Y:S02]  /*1980*/  SHFL.BFLY P4, R51, R53, R38, R37 ;  /* 0x0c00002635337389 */ /* 0x0000640000080025 */
[----:B01----:R-:W-:Y:S05]  /*1990*/  ENDCOLLECTIVE ;  /* 0x000000000000791b */ /* 0x003fea0003800000 */
.L_x_85:
[----:B------:R-:W-:Y:S05]  /*19a0*/  BRA `(.L_x_86) ;  /* 0xfffffff400c47947 */ /* 0x000fea000383ffff */
.L_x_87:
        /* <DEDUP_REMOVED lines=13> */
.L_x_5918:


//--------------------- .text._ZN10layer_norm31ln_parallel_residual_fwd_kernelINS_13Kernel_traitsI13__nv_bfloat16S2_S2_S2_fjLj256ELj1ELj4ELj1ELj16ENS_18Kernel_traits_baseILj256ES2_S2_S2_S2_fjLj128EEEEELb1ELb0ELb0EEEvNS_9FwdParamsE --------------------------
	.section	.text._ZN10layer_norm31ln_parallel_residual_fwd_kernelINS_13Kernel_traitsI13__nv_bfloat16S2_S2_S2_fjLj256ELj1ELj4ELj1ELj16ENS_18Kernel_traits_baseILj256ES2_S2_S2_S2_fjLj128EEEEELb1ELb0ELb0EEEvNS_9FwdParamsE,"ax",@progbits
	.align	128
        .global         _ZN10layer_norm31ln_parallel_residual_fwd_kernelINS_13Kernel_traitsI13__nv_bfloat16S2_S2_S2_fjLj256ELj1ELj4ELj1ELj16ENS_18Kernel_traits_baseILj256ES2_S2_S2_S2_fjLj128EEEEELb1ELb0ELb0EEEvNS_9FwdParamsE
        .type           _ZN10layer_norm31ln_parallel_residual_fwd_kernelINS_13Kernel_traitsI13__nv_bfloat16S2_S2_S2_fjLj256ELj1ELj4ELj1ELj16ENS_18Kernel_traits_baseILj256ES2_S2_S2_S2_fjLj128EEEEELb1ELb0ELb0EEEvNS_9FwdParamsE,@function
        .size           _ZN10layer_norm31ln_parallel_residual_fwd_kernelINS_13Kernel_traitsI13__nv_bfloat16S2_S2_S2_fjLj256ELj1ELj4ELj1ELj16ENS_18Kernel_traits_baseILj256ES2_S2_S2_S2_fjLj128EEEEELb1ELb0ELb0EEEvNS_9FwdParamsE,(.L_x_5919 - _ZN10layer_norm31ln_parallel_residual_fwd_kernelINS_13Kernel_traitsI13__nv_bfloat16S2_S2_S2_fjLj256ELj1ELj4ELj1ELj16ENS_18Kernel_traits_baseILj256ES2_S2_S2_S2_fjLj128EEEEELb1ELb0ELb0EEEvNS_9FwdParamsE)
        .other          _ZN10layer_norm31ln_parallel_residual_fwd_kernelINS_13Kernel_traitsI13__nv_bfloat16S2_S2_S2_fjLj256ELj1ELj4ELj1ELj16ENS_18Kernel_traits_baseILj256ES2_S2_S2_S2_fjLj128EEEEELb1ELb0ELb0EEEvNS_9FwdParamsE,@"STO_CUDA_ENTRY STV_DEFAULT"
_ZN10layer_norm31ln_parallel_residual_fwd_kernelINS_13Kernel_traitsI13__nv_bfloat16S2_S2_S2_fjLj256ELj1ELj4ELj1ELj16ENS_18Kernel_traits_baseILj256ES2_S2_S2_S2_fjLj128EEEEELb1ELb0ELb0EEEvNS_9FwdParamsE:
.text._ZN10layer_norm31ln_parallel_residual_fwd_kernelINS_13Kernel_traitsI13__nv_bfloat16S2_S2_S2_fjLj256ELj1ELj4ELj1ELj16ENS_18Kernel_traits_baseILj256ES2_S2_S2_S2_fjLj128EEEEELb1ELb0ELb0EEEvNS_9FwdParamsE:
[----:B------:R-:W-:Y:S01]  /*0000*/  LDC R1, c[0x0][0x37c] ;  /* 0x0000df00ff017b82 */ /* 0x000fe20000000800 */
[----:B------:R-:W0:Y:S01]  /*0010*/  LDCU.U8 UR4, c[0x0][0x464] ;  /* 0x00008c80ff0477ac */ /* 0x000e220008000000 */
[----:B------:R-:W1:Y:S01]  /*0020*/  LDCU.64 UR6, c[0x0][0x450] ;  /* 0x00008a00ff0677ac */ /* 0x000e620008000a00 */
[----:B------:R-:W2:Y:S05]  /*0030*/  LDCU.64 UR8, c[0x0][0x358] ;  /* 0x00006b00ff0877ac */ /* 0x000eaa0008000a00 */
[----:B------:R-:W3:Y:S08]  /*0040*/  LDC R0, c[0x0][0x458] ;  /* 0x00011600ff007b82 */ /* 0x000ef00000000800 */
[----:B------:R-:W4:Y:S01]  /*0050*/  LDC R53, c[0x0][0x45c] ;  /* 0x00011700ff357b82 */ /* 0x000f220000000800 */
[----:B0-----:R-:W-:Y:S01]  /*0060*/  ISETP.NE.AND P3, PT, RZ, UR4, PT ;  /* 0x00000004ff007c0c */ /* 0x001fe2000bf65270 */
[----:B-1----:R-:W-:-:S02]  /*0070*/  IMAD.U32 R2, RZ, RZ, UR6 ;  /* 0x00000006ff027e24 */ /* 0x002fc4000f8e00ff */
[----:B------:R-:W-:Y:S01]  /*0080*/  IMAD.U32 R3, RZ, RZ, UR7 ;  /* 0x00000007ff037e24 */ /* 0x000fe2000f8e00ff */
[----:B------:R-:W0:Y:S03]  /*0090*/  S2R R56, SR_TID.X ;  /* 0x0000000000387919 */ /* 0x000e260000002100 */
[----:B------:R-:W1:Y:S06]  /*00a0*/  LDC R9, c[0x0][0x388] ;  /* 0x0000e200ff097b82 */ /* 0x000e6c0000000800 */
[----:B--2---:R-:W2:Y:S01]  /*00b0*/  @P3 LDG.E.64 R2, desc[UR8][R2.64] ;  /* 0x0000000802023981 */ /* 0x004ea2000c1e1b00 */
[----:B---3--:R-:W-:Y:S01]  /*00c0*/  @P3 MOV R4, R0 ;  /* 0x0000000000043202 */ /* 0x008fe20000000f00 */
[----:B----4-:R-:W-:-:S06]  /*00d0*/  @P3 IMAD.MOV.U32 R5, RZ, RZ, R53 ;  /* 0x000000ffff053224 */ /* 0x010fcc00078e0035 */
[----:B------:R-:W5:Y:S01]  /*00e0*/  @P3 LDG.E.64 R4, desc[UR8][R4.64] ;  /* 0x0000000804043981 */ /* 0x000f62000c1e1b00 */
[----:B------:R-:W3:Y:S01]  /*00f0*/  S2UR UR5, SR_CTAID.X ;  /* 0x00000000000579c3 */ /* 0x000ee20000002500 */
[----:B------:R-:W-:Y:S01]  /*0100*/  BSSY.RECONVERGENT B0, `(.L_x_88) ;  /* 0x000002d000007945 */ /* 0x000fe20003800200 */
[----:B-1----:R-:W-:-:S04]  /*0110*/  SHF.R.S32.HI R6, RZ, 0x1f, R9 ;  /* 0x0000001fff067819 */ /* 0x002fc80000011409 */
[----:B------:R-:W-:Y:S02]  /*0120*/  LEA.HI R6, R6, R9, RZ, 0x3 ;  /* 0x0000000906067211 */ /* 0x000fe400078f18ff */
[----:B------:R-:W1:Y:S01]  /*0130*/  LDC R7, c[0x0][0x360] ;  /* 0x0000d800ff077b82 */ /* 0x000e620000000800 */
[----:B0-----:R-:W-:Y:S02]  /*0140*/  LOP3.LUT R58, R56, 0x1f, RZ, 0xc0, !PT ;  /* 0x0000001f383a7812 */ /* 0x001fe400078ec0ff */
[----:B------:R-:W-:Y:S02]  /*0150*/  SHF.R.U32.HI R55, RZ, 0x5, R56 ;  /* 0x00000005ff377819 */ /* 0x000fe40000011638 */
[----:B------:R-:W-:-:S03]  /*0160*/  LOP3.LUT R57, RZ, R58, RZ, 0x33, !PT ;  /* 0x0000003aff397212 */ /* 0x000fc600078e33ff */
[----:B------:R-:W0:Y:S01]  /*0170*/  @P3 LDC R9, c[0x0][0x460] ;  /* 0x00011800ff093b82 */ /* 0x000e220000000800 */
[----:B------:R-:W-:-:S04]  /*0180*/  LEA.HI.SX32 R57, R6, R57, 0x1d ;  /* 0x0000003906397211 */ /* 0x000fc800078feaff */
[----:B------:R-:W-:Y:S01]  /*0190*/  ISETP.GT.U32.AND P2, PT, R57, -0x21, PT ;  /* 0xffffffdf3900780c */ /* 0x000fe20003f44070 */
[----:B---3--:R-:W-:-:S06]  /*01a0*/  USHF.L.U32 UR4, UR5, 0x2, URZ ;  /* 0x0000000205047899 */ /* 0x008fcc00080006ff */
[----:B------:R-:W-:Y:S01]  /*01b0*/  LOP3.LUT R55, R55, UR4, RZ, 0xfc, !PT ;  /* 0x0000000437377c12 */ /* 0x000fe2000f8efcff */
[----:B-1----:R-:W-:Y:S01]  /*01c0*/  IMAD R56, R7, UR5, R56 ;  /* 0x0000000507387c24 */ /* 0x002fe2000f8e0238 */
[----:B--2---:R-:W-:Y:S02]  /*01d0*/  @P3 R2UR UR6, R2 ;  /* 0x00000000020632ca */ /* 0x004fe400000e0000 */
[----:B------:R-:W-:-:S11]  /*01e0*/  @P3 R2UR UR7, R3 ;  /* 0x00000000030732ca */ /* 0x000fd600000e0000 */
[----:B------:R-:W-:Y:S02]  /*01f0*/  UIADD3 UR14, UPT, UPT, UR6, -0x61c88647, URZ ;  /* 0x9e3779b9060e7890 */ /* 0x000fe4000fffe0ff */
[----:B------:R-:W-:Y:S02]  /*0200*/  UIADD3 UR15, UPT, UPT, UR7, -0x4498517b, URZ ;  /* 0xbb67ae85070f7890 */ /* 0x000fe4000fffe0ff */
[----:B------:R-:W-:Y:S02]  /*0210*/  UIADD3 UR16, UPT, UPT, UR6, 0x3c6ef372, URZ ;  /* 0x3c6ef37206107890 */ /* 0x000fe4000fffe0ff */
[----:B------:R-:W-:Y:S02]  /*0220*/  UIADD3 UR17, UPT, UPT, UR7, 0x76cf5d0a, URZ ;  /* 0x76cf5d0a07117890 */ /* 0x000fe4000fffe0ff */
[----:B------:R-:W-:Y:S02]  /*0230*/  UIADD3 UR18, UPT, UPT, UR6, -0x255992d5, URZ ;  /* 0xdaa66d2b06127890 */ /* 0x000fe4000fffe0ff */
[----:B------:R-:W-:-:S02]  /*0240*/  UIADD3 UR19, UPT, UPT, UR7, 0x32370b8f, URZ ;  /* 0x32370b8f07137890 */ /* 0x000fc4000fffe0ff */
[----:B------:R-:W-:Y:S01]  /*0250*/  UIADD3 UR20, UPT, UPT, UR6, 0x78dde6e4, URZ ;  /* 0x78dde6e406147890 */ /* 0x000fe2000fffe0ff */
[----:B0-----:R-:W-:Y:S11]  /*0260*/  @P2 BRA `(.L_x_89) ;  /* 0x0000000000582947 */ /* 0x001ff60003800000 */
        /* <DEDUP_REMOVED lines=22> */
.L_x_89:
[----:B------:R-:W-:Y:S05]  /*03d0*/  BSYNC.RECONVERGENT B0 ;  /* 0x0000000000007941 */ /* 0x000fea0003800200 */
.L_x_88:
[----:B------:R-:W1:Y:S01]  /*03e0*/  LDCU UR4, c[0x0][0x384] ;  /* 0x00007080ff0477ac */ /* 0x000e620008000800 */
[----:B-----5:R-:W-:Y:S01]  /*03f0*/  @P3 IADD3 R0, P0, PT, R4, R9, RZ ;  /* 0x0000000904003210 */ /* 0x020fe20007f1e0ff */
[----:B------:R-:W-:-:S04]  /*0400*/  UIADD3 UR21, UPT, UPT, UR7, -0x126145ec, URZ ;  /* 0xed9eba1407157890 */ /* 0x000fc8000fffe0ff */
[----:B------:R-:W-:Y:S01]  /*0410*/  @P3 IMAD.X R53, RZ, RZ, R5, P0 ;  /* 0x000000ffff353224 */ /* 0x000fe200000e0605 */
[----:B------:R-:W-:Y:S02]  /*0420*/  UIADD3 UR22, UPT, UPT, UR6, 0x1715609d, URZ ;  /* 0x1715609d06167890 */ /* 0x000fe4000fffe0ff */
[----:B------:R-:W-:Y:S02]  /*0430*/  UIADD3 UR23, UPT, UPT, UR7, -0x56f99767, URZ ;  /* 0xa906689907177890 */ /* 0x000fe4000fffe0ff */
[----:B------:R-:W-:Y:S01]  /*0440*/  UIADD3 UR24, UPT, UPT, UR6, -0x4ab325aa, URZ ;  /* 0xb54cda5606187890 */ /* 0x000fe2000fffe0ff */
[--C-:B------:R-:W-:Y:S01]  /*0450*/  SHF.R.U64 R54, R0, 0x2, R53.reuse ;  /* 0x0000000200367819 */ /* 0x100fe20000001235 */
[----:B------:R-:W-:Y:S01]  /*0460*/  UIADD3 UR25, UPT, UPT, UR7, 0x646e171e, URZ ;  /* 0x646e171e07197890 */ /* 0x000fe2000fffe0ff */
[----:B------:R-:W-:Y:S01]  /*0470*/  SHF.R.U32.HI R53, RZ, 0x2, R53 ;  /* 0x00000002ff357819 */ /* 0x000fe20000011635 */
[----:B------:R-:W-:Y:S02]  /*0480*/  UIADD3 UR26, UPT, UPT, UR6, 0x5384540f, URZ ;  /* 0x5384540f061a7890 */ /* 0x000fe4000fffe0ff */
[----:B------:R-:W-:Y:S01]  /*0490*/  UIADD3 UR27, UPT, UPT, UR7, 0x1fd5c5a3, URZ ;  /* 0x1fd5c5a3071b7890 */ /* 0x000fe2000fffe0ff */
[----:B-1----:R-:W-:Y:S01]  /*04a0*/  ISETP.GE.AND P0, PT, R55, UR4, PT ;  /* 0x0000000437007c0c */ /* 0x002fe2000bf06270 */
[----:B------:R-:W-:-:S02]  /*04b0*/  UIADD3 UR28, UPT, UPT, UR6, -0xe443238, URZ ;  /* 0xf1bbcdc8061c7890 */ /* 0x000fc4000fffe0ff */
[----:B------:R-:W-:Y:S02]  /*04c0*/  UIADD3 UR30, UPT, UPT, UR6, -0x700cb87f, URZ ;  /* 0x8ff34781061e7890 */ /* 0x000fe4000fffe0ff */
[----:B------:R-:W-:Y:S02]  /*04d0*/  UIADD3 UR31, UPT, UPT, UR7, -0x695add53, URZ ;  /* 0x96a522ad071f7890 */ /* 0x000fe4000fffe0ff */
[----:B------:R-:W-:-:S06]  /*04e0*/  UIADD3 UR29, UPT, UPT, UR7, -0x24c28bd8, URZ ;  /* 0xdb3d7428071d7890 */ /* 0x000fcc000fffe0ff */
[----:B------:R-:W-:Y:S06]  /*04f0*/  @P0 EXIT ;  /* 0x000000000000094d */ /* 0x000fec0003800000 */
[----:B0-----:R-:W-:Y:S01]  /*0500*/  IMAD.HI.U32 R2, R56, -0x326172a9, RZ ;  /* 0xcd9e8d5738027827 */ /* 0x001fe200078e00ff */
[----:B------:R-:W0:Y:S01]  /*0510*/  LDCU.U8 UR4, c[0x0][0x410] ;  /* 0x00008200ff0477ac */ /* 0x000e220008000000 */
[----:B------:R-:W-:Y:S01]  /*0520*/  BSSY B1, `(.L_x_90) ;  /* 0x0000694000017945 */ /* 0x000fe20003800000 */
[----:B------:R-:W-:Y:S01]  /*0530*/  LOP3.LUT R81, R0, 0x3, RZ, 0xc0, !PT ;  /* 0x0000000300517812 */ /* 0x000fe200078ec0ff */
[C---:B------:R-:W-:Y:S01]  /*0540*/  IMAD.HI.U32 R3, R54.reuse, -0x2daee0ad, RZ ;  /* 0xd2511f5336037827 */ /* 0x040fe200078e00ff */
[----:B------:R-:W-:Y:S01]  /*0550*/  LOP3.LUT R2, R53, UR6, R2, 0x96, !PT ;  /* 0x0000000635027c12 */ /* 0x000fe2000f8e9602 */
[----:B------:R-:W1:Y:S01]  /*0560*/  LDCU UR32, c[0x0][0x388] ;  /* 0x00007100ff2077ac */ /* 0x000e620008000800 */
[----:B------:R-:W-:Y:S01]  /*0570*/  PRMT R52, R23, 0x7632, R52 ;  /* 0x0000763217347816 */ /* 0x000fe20000000034 */
[----:B------:R-:W-:Y:S01]  /*0580*/  IMAD R7, R54, -0x2daee0ad, RZ ;  /* 0xd2511f5336077824 */ /* 0x000fe200078e02ff */
[----:B------:R-:W-:Y:S01]  /*0590*/  LOP3.LUT R3, R3, UR7, RZ, 0x3c, !PT ;  /* 0x0000000703037c12 */ /* 0x000fe2000f8e3cff */
[----:B------:R-:W-:Y:S01]  /*05a0*/  IMAD.HI.U32 R6, R2, -0x2daee0ad, RZ ;  /* 0xd2511f5302067827 */ /* 0x000fe200078e00ff */
[----:B------:R-:W-:Y:S01]  /*05b0*/  PRMT R51, R19, 0x7632, R51 ;  /* 0x0000763213337816 */ /* 0x000fe20000000033 */
[----:B------:R-:W2:Y:S01]  /*05c0*/  LDCU UR5, c[0x0][0x448] ;  /* 0x00008900ff0577ac */ /* 0x000ea20008000800 */
[----:B------:R-:W-:Y:S01]  /*05d0*/  PRMT R50, R22, 0x7632, R50 ;  /* 0x0000763216327816 */ /* 0x000fe20000000032 */
[----:B------:R-:W-:Y:S01]  /*05e0*/  IMAD R5, R56, -0x326172a9, RZ ;  /* 0xcd9e8d5738057824 */ /* 0x000fe200078e02ff */
[----:B------:R-:W-:Y:S01]  /*05f0*/  LOP3.LUT R6, R7, UR15, R6, 0x96, !PT ;  /* 0x0000000f07067c12 */ /* 0x000fe2000f8e9606 */
[----:B------:R-:W-:Y:S01]  /*0600*/  IMAD.HI.U32 R4, R3, -0x326172a9, RZ ;  /* 0xcd9e8d5703047827 */ /* 0x000fe200078e00ff */
[----:B------:R-:W-:Y:S01]  /*0610*/  PRMT R49, R18, 0x7632, R49 ;  /* 0x0000763212317816 */ /* 0x000fe20000000031 */
[----:B------:R-:W3:Y:S01]  /*0620*/  LDCU.64 UR10, c[0x0][0x398] ;  /* 0x00007300ff0a77ac */ /* 0x000ee20008000a00 */
[----:B------:R-:W-:Y:S01]  /*0630*/  PRMT R48, R21, 0x7632, R48 ;  /* 0x0000763215307816 */ /* 0x000fe20000000030 */
[----:B------:R-:W-:Y:S01]  /*0640*/  IMAD R8, R2, -0x2daee0ad, RZ ;  /* 0xd2511f5302087824 */ /* 0x000fe200078e02ff */
[----:B------:R-:W-:Y:S01]  /*0650*/  LOP3.LUT R4, R5, UR14, R4, 0x96, !PT ;  /* 0x0000000e05047c12 */ /* 0x000fe2000f8e9604 */
[----:B------:R-:W-:Y:S01]  /*0660*/  IMAD R3, R3, -0x326172a9, RZ ;  /* 0xcd9e8d5703037824 */ /* 0x000fe200078e02ff */
[----:B------:R-:W-:Y:S01]  /*0670*/  PRMT R15, R17, 0x7632, R15 ;  /* 0x00007632110f7816 */ /* 0x000fe2000000000f */
[----:B------:R-:W-:Y:S01]  /*0680*/  IMAD.HI.U32 R2, R6, -0x326172a9, RZ ;  /* 0xcd9e8d5706027827 */ /* 0x000fe200078e00ff */
[----:B------:R-:W-:Y:S01]  /*0690*/  PRMT R14, R20, 0x7632, R14 ;  /* 0x00007632140e7816 */ /* 0x000fe2000000000e */
[----:B------:R-:W4:Y:S01]  /*06a0*/  LDCU.64 UR12, c[0x0][0x3a0] ;  /* 0x00007400ff0c77ac */ /* 0x000f220008000a00 */
[----:B------:R-:W-:Y:S01]  /*06b0*/  PRMT R13, R16, 0x7632, R13 ;  /* 0x00007632100d7816 */ /* 0x000fe2000000000d */
[----:B------:R-:W-:Y:S01]  /*06c0*/  IMAD.HI.U32 R5, R4, -0x2daee0ad, RZ ;  /* 0xd2511f5304057827 */ /* 0x000fe200078e00ff */
[----:B------:R-:W-:Y:S01]  /*06d0*/  LOP3.LUT R2, R3, UR16, R2, 0x96, !PT ;  /* 0x0000001003027c12 */ /* 0x000fe2000f8e9602 */
[----:B0-----:R-:W-:Y:S01]  /*06e0*/  UISETP.NE.AND UP0, UPT, UR4, URZ, UPT ;  /* 0x000000ff0400728c */ /* 0x001fe2000bf05270 */
[----:B------:R-:W-:Y:S01]  /*06f0*/  PRMT R12, R24, 0x7632, R12 ;  /* 0x00007632180c7816 */ /* 0x000fe2000000000c */
[----:B------:R-:W-:Y:S01]  /*0700*/  IMAD R7, R4, -0x2daee0ad, RZ ;  /* 0xd2511f5304077824 */ /* 0x000fe200078e02ff */
[----:B------:R-:W-:Y:S01]  /*0710*/  LOP3.LUT R5, R8, UR17, R5, 0x96, !PT ;  /* 0x0000001108057c12 */ /* 0x000fe2000f8e9605 */
[----:B------:R-:W-:Y:S01]  /*0720*/  IMAD.HI.U32 R4, R2, -0x2daee0ad, RZ ;  /* 0xd2511f5302047827 */ /* 0x000fe200078e00ff */
[----:B------:R-:W-:-:S02]  /*0730*/  PRMT R11, R28, 0x7632, R11 ;  /* 0x000076321c0b7816 */ /* 0x000fc4000000000b */
[----:B------:R-:W-:Y:S01]  /*0740*/  PRMT R10, R25, 0x7632, R10 ;  /* 0x00007632190a7816 */ /* 0x000fe2000000000a */
[----:B------:R-:W-:Y:S01]  /*0750*/  IMAD R6, R6, -0x326172a9, RZ ;  /* 0xcd9e8d5706067824 */ /* 0x000fe200078e02ff */
[----:B------:R-:W-:Y:S01]  /*0760*/  LOP3.LUT R4, R7, UR19, R4, 0x96, !PT ;  /* 0x0000001307047c12 */ /* 0x000fe2000f8e9604 */
[----:B------:R-:W-:-:S04]  /*0770*/  IMAD.HI.U32 R3, R5, -0x326172a9, RZ ;  /* 0xcd9e8d5705037827 */ /* 0x000fc800078e00ff */
[----:B------:R-:W-:Y:S01]  /*0780*/  IMAD R7, R2, -0x2daee0ad, RZ ;  /* 0xd2511f5302077824 */ /* 0x000fe200078e02ff */
[----:B------:R-:W-:Y:S01]  /*0790*/  LOP3.LUT R3, R6, UR18, R3, 0x96, !PT ;  /* 0x0000001206037c12 */ /* 0x000fe2000f8e9603 */
[----:B------:R-:W-:Y:S02]  /*07a0*/  IMAD R5, R5, -0x326172a9, RZ ;  /* 0xcd9e8d5705057824 */ /* 0x000fe400078e02ff */
[----:B------:R-:W-:-:S04]  /*07b0*/  IMAD.HI.U32 R2, R4, -0x326172a9, RZ ;  /* 0xcd9e8d5704027827 */ /* 0x000fc800078e00ff */
[----:B------:R-:W-:Y:S01]  /*07c0*/  IMAD.HI.U32 R6, R3, -0x2daee0ad, RZ ;  /* 0xd2511f5303067827 */ /* 0x000fe200078e00ff */
[----:B------:R-:W-:-:S03]  /*07d0*/  LOP3.LUT R2, R5, UR20, R2, 0x96, !PT ;  /* 0x0000001405027c12 */ /* 0x000fc6000f8e9602 */
[----:B------:R-:W-:Y:S01]  /*07e0*/  IMAD R8, R3, -0x2daee0ad, RZ ;  /* 0xd2511f5303087824 */ /* 0x000fe200078e02ff */
[----:B------:R-:W-:Y:S01]  /*07f0*/  LOP3.LUT R6, R7, UR21, R6, 0x96, !PT ;  /* 0x0000001507067c12 */ /* 0x000fe2000f8e9606 */
[----:B------:R-:W-:-:S04]  /*0800*/  IMAD.HI.U32 R5, R2, -0x2daee0ad, RZ ;  /* 0xd2511f5302057827 */ /* 0x000fc800078e00ff */
        /* <DEDUP_REMOVED lines=11> */
[----:B------:R-:W-:Y:S02]  /*08c0*/  IMAD R8, R3, -0x2daee0ad, RZ ;  /* 0xd2511f5303087824 */ /* 0x000fe400078e02ff */
[----:B------:R-:W-:-:S04]  /*08d0*/  IMAD.HI.U32 R5, R2, -0x2daee0ad, RZ ;  /* 0xd2511f5302057827 */ /* 0x000fc800078e00ff */
[----:B------:R-:W-:Y:S01]  /*08e0*/  IMAD.HI.U32 R3, R4, -0x326172a9, RZ ;  /* 0xcd9e8d5704037827 */ /* 0x000fe200078e00ff */
[----:B------:R-:W-:Y:S02]  /*08f0*/  LOP3.LUT R5, R8, UR27, R5, 0x96, !PT ;  /* 0x0000001b08057c12 */ /* 0x000fe4000f8e9605 */
[----:B------:R-:W-:Y:S01]  /*0900*/  PRMT R8, R26, 0x7632, R8 ;  /* 0x000076321a087816 */ /* 0x000fe20000000008 */
[----:B------:R-:W-:Y:S01]  /*0910*/  IMAD R9, R2, -0x2daee0ad, RZ ;  /* 0xd2511f5302097824 */ /* 0x000fe200078e02ff */
[----:B------:R-:W-:Y:S01]  /*0920*/  LOP3.LUT R3, R6, UR26, R3, 0x96, !PT ;  /* 0x0000001a06037c12 */ /* 0x000fe2000f8e9603 */
[----:B------:R-:W-:Y:S01]  /*0930*/  IMAD R7, R4, -0x326172a9, RZ ;  /* 0xcd9e8d5704077824 */ /* 0x000fe200078e02ff */
[----:B------:R-:W-:Y:S01]  /*0940*/  PRMT R6, R27, 0x7632, R6 ;  /* 0x000076321b067816 */ /* 0x000fe20000000006 */
[----:B------:R-:W-:-:S04]  /*0950*/  IMAD.HI.U32 R2, R5, -0x326172a9, RZ ;  /* 0xcd9e8d5705027827 */ /* 0x000fc800078e00ff */
[----:B------:R-:W-:Y:S01]  /*0960*/  IMAD.HI.U32 R4, R3, -0x2daee0ad, RZ ;  /* 0xd2511f5303047827 */ /* 0x000fe200078e00ff */
[----:B------:R-:W-:Y:S02]  /*0970*/  LOP3.LUT R2, R7, UR28, R2, 0x96, !PT ;  /* 0x0000001c07027c12 */ /* 0x000fe4000f8e9602 */
[----:B------:R-:W-:Y:S01]  /*0980*/  PRMT R7, R30, 0x7632, R7 ;  /* 0x000076321e077816 */ /* 0x000fe20000000007 */
[----:B------:R-:W-:Y:S01]  /*0990*/  IMAD R3, R3, -0x2daee0ad, RZ ;  /* 0xd2511f5303037824 */ /* 0x000fe200078e02ff */
[----:B------:R-:W-:Y:S01]  /*09a0*/  LOP3.LUT R74, R9, UR29, R4, 0x96, !PT ;  /* 0x0000001d094a7c12 */ /* 0x000fe2000f8e9604 */
[----:B------:R-:W-:Y:S01]  /*09b0*/  IMAD.HI.U32 R78, R2, -0x2daee0ad, RZ ;  /* 0xd2511f53024e7827 */ /* 0x000fe200078e00ff */
[----:B------:R-:W-:-:S03]  /*09c0*/  PRMT R9, R29, 0x7632, R9 ;  /* 0x000076321d097816 */ /* 0x000fc60000000009 */
[----:B------:R-:W-:Y:S01]  /*09d0*/  IMAD R4, R5, -0x326172a9, RZ ;  /* 0xcd9e8d5705047824 */ /* 0x000fe200078e02ff */
[----:B------:R-:W-:Y:S01]  /*09e0*/  LOP3.LUT R78, R3, UR31, R78, 0x96, !PT ;  /* 0x0000001f034e7c12 */ /* 0x000fe2000f8e964e */
[----:B------:R-:W-:-:S04]  /*09f0*/  IMAD.HI.U32 R73, R74, -0x326172a9, RZ ;  /* 0xcd9e8d574a497827 */ /* 0x000fc800078e00ff */
[----:B------:R-:W-:Y:S01]  /*0a00*/  HFMA2 R3, -RZ, RZ, 0, 0 ;  /* 0x00000000ff037431 */ /* 0x000fe200000001ff */
[----:B------:R-:W-:Y:S01]  /*0a10*/  PRMT R5, R31, 0x7632, R5 ;  /* 0x000076321f057816 */ /* 0x000fe20000000005 */
[----:B------:R-:W-:Y:S01]  /*0a20*/  IMAD R74, R74, -0x326172a9, RZ ;  /* 0xcd9e8d574a4a7824 */ /* 0x000fe200078e02ff */
[----:B------:R-:W-:Y:S01]  /*0a30*/  LOP3.LUT R73, R4, UR30, R73, 0x96, !PT ;  /* 0x0000001e04497c12 */ /* 0x000fe2000f8e9649 */
[----:B-1234-:R-:W-:-:S07]  /*0a40*/  IMAD R4, R2, -0x2daee0ad, RZ ;  /* 0xd2511f5302047824 */ /* 0x01efce00078e02ff */
.L_x_192:
        /* <DEDUP_REMOVED lines=16> */
[----:B------:R0:W5:Y:S01]  /*0b50*/  @P0 LDG.E.128 R32, desc[UR8][R46.64] ;  /* 0x000000082e200981 */ /* 0x000162000c1e1d00 */
[----:B--2---:R-:W-:-:S05]  /*0b60*/  @P1 IMAD.WIDE.U32 R44, R72, 0x10, R44 ;  /* 0x00000010482c1825 */ /* 0x004fca00078e002c */
[----:B------:R0:W5:Y:S01]  /*0b70*/  @P1 LDG.E.128 R36, desc[UR8][R44.64] ;  /* 0x000000082c241981 */ /* 0x000162000c1e1d00 */
[----:B------:R-:W-:Y:S01]  /*0b80*/  ISETP.NE.AND P2, PT, R81, 0x1, PT ;  /* 0x000000015100780c */ /* 0x000fe20003f45270 */
[----:B------:R-:W-:Y:S01]  /*0b90*/  BSSY.RECONVERGENT B2, `(.L_x_93) ;  /* 0x0000044000027945 */ /* 0x000fe20003800200 */
[----:B------:R-:W-:Y:S02]  /*0ba0*/  IMAD.MOV.U32 R65, RZ, RZ, 0x2 ;  /* 0x00000002ff417424 */ /* 0x000fe400078e00ff */
[----:B------:R-:W-:-:S09]  /*0bb0*/  IMAD.MOV.U32 R66, RZ, RZ, R74 ;  /* 0x000000ffff427224 */ /* 0x000fd200078e004a */
[----:B0-----:R-:W-:Y:S05]  /*0bc0*/  @!P2 BRA `(.L_x_94) ;  /* 0x000000040000a947 */ /* 0x001fea0003800000 */
[----:B------:R-:W-:-:S13]  /*0bd0*/  ISETP.NE.AND P2, PT, R81, 0x3, PT ;  /* 0x000000035100780c */ /* 0x000fda0003f45270 */
[----:B------:R-:W-:Y:S05]  /*0be0*/  @!P2 BRA `(.L_x_95) ;  /* 0x000000000018a947 */ /* 0x000fea0003800000 */
[----:B------:R-:W-:-:S13]  /*0bf0*/  ISETP.NE.AND P2, PT, R81, 0x2, PT ;  /* 0x000000025100780c */ /* 0x000fda0003f45270 */
[----:B------:R-:W-:Y:S01]  /*0c00*/  @!P2 MOV R65, 0x3 ;  /* 0x000000030041a802 */ /* 0x000fe20000000f00 */
[----:B------:R-:W-:Y:S01]  /*0c10*/  @!P2 IMAD.MOV.U32 R66, RZ, RZ, R78 ;  /* 0x000000ffff42a224 */ /* 0x000fe200078e004e */
[----:B------:R-:W-:Y:S01]  /*0c20*/  @P2 MOV R66, R73 ;  /* 0x0000004900422202 */ /* 0x000fe20000000f00 */
[----:B------:R-:W-:Y:S01]  /*0c30*/  @P2 VIADD R65, R81, 0x1 ;  /* 0x0000000151412836 */ /* 0x000fe20000000000 */
[----:B------:R-:W-:Y:S06]  /*0c40*/  BRA `(.L_x_94) ;  /* 0x0000000000e07947 */ /* 0x000fec0003800000 */
.L_x_95:
[----:B------:R-:W-:Y:S01]  /*0c50*/  VIADD R54, R54, 0x1 ;  /* 0x0000000136367836 */ /* 0x000fe20000000000 */
[----:B------:R-:W-:Y:S03]  /*0c60*/  BSSY.RECONVERGENT B3, `(.L_x_96) ;  /* 0x000000c000037945 */ /* 0x000fe60003800200 */
[C---:B------:R-:W-:Y:S01]  /*0c70*/  IMAD.WIDE.U32 R68, R54.reuse, -0x2daee0ad, RZ ;  /* 0xd2511f5336447825 */ /* 0x040fe200078e00ff */
[----:B------:R-:W-:-:S13]  /*0c80*/  ISETP.NE.AND P2, PT, R54, RZ, PT ;  /* 0x000000ff3600720c */ /* 0x000fda0003f45270 */
[----:B------:R-:W-:Y:S05]  /*0c90*/  @P2 BRA `(.L_x_97) ;  /* 0x0000000000202947 */ /* 0x000fea0003800000 */
[----:B------:R-:W-:-:S05]  /*0ca0*/  VIADD R53, R53, 0x1 ;  /* 0x0000000135357836 */ /* 0x000fca0000000000 */
[----:B------:R-:W-:-:S13]  /*0cb0*/  ISETP.NE.AND P2, PT, R53, RZ, PT ;  /* 0x000000ff3500720c */ /* 0x000fda0003f45270 */
[----:B------:R-:W-:Y:S01]  /*0cc0*/  @!P2 IADD3 R56, PT, PT, R56, 0x1, RZ ;  /* 0x000000013838a810 */ /* 0x000fe20007ffe0ff */
[----:B------:R-:W-:Y:S01]  /*0cd0*/  @!P2 VIADD R44, R3, 0x1 ;  /* 0x00000001032ca836 */ /* 0x000fe20000000000 */
[----:B------:R-:W-:Y:S02]  /*0ce0*/  @!P2 MOV R53, RZ ;  /* 0x000000ff0035a202 */ /* 0x000fe40000000f00 */
[----:B------:R-:W-:-:S13]  /*0cf0*/  ISETP.NE.AND P3, PT, R56, RZ, !P2 ;  /* 0x000000ff3800720c */ /* 0x000fda0005765270 */
[----:B------:R-:W-:-:S04]  /*0d00*/  @P3 IMAD.MOV R44, RZ, RZ, R3 ;  /* 0x000000ffff2c3224 */ /* 0x000fc800078e0203 */
[----:B------:R-:W-:-:S07]  /*0d10*/  @!P2 IMAD.MOV.U32 R3, RZ, RZ, R44 ;  /* 0x000000ffff03a224 */ /* 0x000fce00078e002c */
.L_x_97:
[----:B------:R-:W-:Y:S05]  /*0d20*/  BSYNC.RECONVERGENT B3 ;  /* 0x0000000000037941 */ /* 0x000fea0003800200 */
.L_x_96:
[----:B------:R-:W-:Y:S01]  /*0d30*/  IMAD.WIDE.U32 R46, R56, -0x326172a9, RZ ;  /* 0xcd9e8d57382e7825 */ /* 0x000fe200078e00ff */
[----:B------:R-:W-:-:S03]  /*0d40*/  LOP3.LUT R44, R3, UR7, R69, 0x96, !PT ;  /* 0x00000007032c7c12 */ /* 0x000fc6000f8e9645 */
[----:B------:R-:W-:Y:S01]  /*0d50*/  IMAD.MOV.U32 R65, RZ, RZ, RZ ;  /* 0x000000ffff417224 */ /* 0x000fe200078e00ff */
[----:B------:R-:W-:Y:S01]  /*0d60*/  LOP3.LUT R66, R53, UR6, R47, 0x96, !PT ;  /* 0x0000000635427c12 */ /* 0x000fe2000f8e962f */
[----:B------:R-:W-:-:S04]  /*0d70*/  IMAD.WIDE.U32 R44, R44, -0x326172a9, RZ ;  /* 0xcd9e8d572c2c7825 */ /* 0x000fc800078e00ff */
[----:B------:R-:W-:Y:S01]  /*0d80*/  IMAD.WIDE.U32 R66, R66, -0x2daee0ad, RZ ;  /* 0xd2511f5342427825 */ /* 0x000fe200078e00ff */
[----:B------:R-:W-:-:S04]  /*0d90*/  LOP3.LUT R69, R46, UR14, R45, 0x96, !PT ;  /* 0x0000000e2e457c12 */ /* 0x000fc8000f8e962d */
        /* <DEDUP_REMOVED lines=27> */
[----:B------:R-:W-:-:S03]  /*0f50*/  LOP3.LUT R74, R66, UR29, R79, 0x96, !PT ;  /* 0x0000001d424a7c12 */ /* 0x000fc6000f8e964f */
[----:B------:R-:W-:Y:S01]  /*0f60*/  IMAD.MOV.U32 R66, RZ, RZ, R4 ;  /* 0x000000ffff427224 */ /* 0x000fe200078e0004 */
[----:B------:R-:W-:Y:S01]  /*0f70*/  LOP3.LUT R44, R44, UR28, R47, 0x96, !PT ;  /* 0x0000001c2c2c7c12 */ /* 0x000fe2000f8e962f */
[----:B------:R-:W-:-:S04]  /*0f80*/  IMAD.WIDE.U32 R74, R74, -0x326172a9, RZ ;  /* 0xcd9e8d574a4a7825 */ /* 0x000fc800078e00ff */
[----:B------:R-:W-:Y:S01]  /*0f90*/  IMAD.WIDE.U32 R44, R44, -0x2daee0ad, RZ ;  /* 0xd2511f532c2c7825 */ /* 0x000fe200078e00ff */
[----:B------:R-:W-:-:S04]  /*0fa0*/  LOP3.LUT R73, R46, UR30, R75, 0x96, !PT ;  /* 0x0000001e2e497c12 */ /* 0x000fc8000f8e964b */
[----:B------:R-:W-:Y:S02]  /*0fb0*/  LOP3.LUT R78, R78, UR31, R45, 0x96, !PT ;  /* 0x0000001f4e4e7c12 */ /* 0x000fe4000f8e962d */
[----:B------:R-:W-:-:S07]  /*0fc0*/  MOV R4, R44 ;  /* 0x0000002c00047202 */ /* 0x000fce0000000f00 */
.L_x_94:
[----:B------:R-:W-:Y:S05]  /*0fd0*/  BSYNC.RECONVERGENT B2 ;  /* 0x0000000000027941 */ /* 0x000fea0003800200 */
.L_x_93:
[----:B------:R-:W0:Y:S01]  /*0fe0*/  LDC R76, c[0x0][0x408] ;  /* 0x00010200ff4c7b82 */ /* 0x000e220000000800 */
[----:B------:R-:W-:Y:S01]  /*0ff0*/  I2FP.F32.U32 R44, R66 ;  /* 0x00000042002c7245 */ /* 0x000fe20000201000 */
[----:B------:R-:W-:Y:S01]  /*1000*/  IMAD.MOV.U32 R75, RZ, RZ, 0x2f800000 ;  /* 0x2f800000ff4b7424 */ /* 0x000fe200078e00ff */
[C---:B-----5:R-:W-:Y:S02]  /*1010*/  SHF.L.U32 R45, R40.reuse, 0x10, RZ ;  /* 0x00000010282d7819 */ /* 0x060fe400000006ff */
[----:B------:R-:W-:Y:S01]  /*1020*/  PRMT R40, R40, 0x7632, R40 ;  /* 0x0000763228287816 */ /* 0x000fe20000000028 */
[----:B------:R-:W-:Y:S02]  /*1030*/  FFMA.FTZ R44, R44, R75, 1.1641532182693481445e-10 ;  /* 0x2f0000002c2c7423 */ /* 0x000fe4000001004b */
[----:B------:R-:W1:Y:S01]  /*1040*/  LDC R77, c[0x0][0x404] ;  /* 0x00010100ff4d7b82 */ /* 0x000e620000000800 */
[----:B0-----:R-:W-:Y:S02]  /*1050*/  FMUL.FTZ R45, R45, R76 ;  /* 0x0000004c2d2d7220 */ /* 0x001fe40000410000 */
[----:B-1----:R-:W-:-:S04]  /*1060*/  FSETP.GTU.FTZ.AND P2, PT, R44, R77, PT ;  /* 0x0000004d2c00720b */ /* 0x002fc80003f5c000 */
[----:B------:R-:W-:Y:S02]  /*1070*/  P2R R79, PR, RZ, 0x4 ;  /* 0x00000004ff4f7803 */ /* 0x000fe40000000000 */
[----:B------:R-:W-:Y:S01]  /*1080*/  FSEL R66, R45, RZ, !P2 ;  /* 0x000000ff2d427208 */ /* 0x000fe20005000000 */
[----:B------:R-:W-:Y:S06]  /*1090*/  @!P0 BRA `(.L_x_98) ;  /* 0x0000000400688947 */ /* 0x000fec0003800000 */
[----:B------:R-:W-:Y:S01]  /*10a0*/  ISETP.NE.AND P2, PT, R65, 0x1, PT ;  /* 0x000000014100780c */ /* 0x000fe20003f45270 */
[----:B------:R-:W-:Y:S01]  /*10b0*/  BSSY.RECONVERGENT B2, `(.L_x_99) ;  /* 0x0000048000027945 */ /* 0x000fe20003800200 */
[----:B------:R-:W-:Y:S01]  /*10c0*/  IMAD.MOV.U32 R2, RZ, RZ, 0x2 ;  /* 0x00000002ff027424 */ /* 0x000fe200078e00ff */
[----:B------:R-:W-:Y:S01]  /*10d0*/  MOV R46, R4 ;  /* 0x00000004002e7202 */ /* 0x000fe20000000f00 */
[----:B------:R-:W-:-:S09]  /*10e0*/  IMAD.MOV.U32 R44, RZ, RZ, R74 ;  /* 0x000000ffff2c7224 */ /* 0x000fd200078e004a */
[----:B------:R-:W-:Y:S05]  /*10f0*/  @!P2 BRA `(.L_x_100) ;  /* 0x00000004000ca947 */ /* 0x000fea0003800000 */
[----:B------:R-:W-:-:S13]  /*1100*/  ISETP.NE.AND P2, PT, R65, 0x3, PT ;  /* 0x000000034100780c */ /* 0x000fda0003f45270 */
[----:B------:R-:W-:Y:S05]  /*1110*/  @!P2 BRA `(.L_x_101) ;  /* 0x000000000020a947 */ /* 0x000fea0003800000 */
[----:B------:R-:W-:-:S13]  /*1120*/  ISETP.NE.AND P2, PT, R65, 0x2, PT ;  /* 0x000000024100780c */ /* 0x000fda0003f45270 */
[----:B------:R-:W-:Y:S01]  /*1130*/  @!P2 IMAD.MOV.U32 R2, RZ, RZ, 0x3 ;  /* 0x00000003ff02a424 */ /* 0x000fe200078e00ff */
[----:B------:R-:W-:Y:S01]  /*1140*/  @!P2 MOV R44, R78 ;  /* 0x0000004e002ca202 */ /* 0x000fe20000000f00 */
[--C-:B------:R-:W-:Y:S01]  /*1150*/  @!P2 IMAD.MOV.U32 R46, RZ, RZ, R4.reuse ;  /* 0x000000ffff2ea224 */ /* 0x100fe200078e0004 */
[----:B------:R-:W-:Y:S01]  /*1160*/  @P2 MOV R44, R73 ;  /* 0x00000049002c2202 */ /* 0x000fe20000000f00 */
[----:B------:R-:W-:Y:S02]  /*1170*/  @P2 VIADD R2, R65, 0x1 ;  /* 0x0000000141022836 */ /* 0x000fe40000000000 */
[----:B------:R-:W-:Y:S01]  /*1180*/  @P2 IMAD.MOV.U32 R46, RZ, RZ, R4 ;  /* 0x000000ffff2e2224 */ /* 0x000fe200078e0004 */
[----:B------:R-:W-:Y:S06]  /*1190*/  BRA `(.L_x_100) ;  /* 0x0000000000e47947 */ /* 0x000fec0003800000 */
.L_x_101:
        /* <DEDUP_REMOVED lines=13> */
.L_x_103:
[----:B------:R-:W-:Y:S05]  /*1270*/  BSYNC.RECONVERGENT B3 ;  /* 0x0000000000037941 */ /* 0x000fea0003800200 */
.L_x_102:
        /* <DEDUP_REMOVED lines=40> */
[----:B------:R-:W-:Y:S02]  /*1500*/  LOP3.LUT R78, R46, UR31, R45, 0x96, !PT ;  /* 0x0000001f2e4e7c12 */ /* 0x000fe4000f8e962d */
[----:B------:R-:W-:Y:S01]  /*1510*/  MOV R46, R44 ;  /* 0x0000002c002e7202 */ /* 0x000fe20000000f00 */
[----:B------:R-:W-:-:S07]  /*1520*/  IMAD.MOV.U32 R44, RZ, RZ, R4 ;  /* 0x000000ffff2c7224 */ /* 0x000fce00078e0004 */
.L_x_100:
[----:B------:R-:W-:Y:S05]  /*1530*/  BSYNC.RECONVERGENT B2 ;  /* 0x0000000000027941 */ /* 0x000fea0003800200 */
.L_x_99:
[----:B------:R-:W-:Y:S02]  /*1540*/  I2FP.F32.U32 R4, R44 ;  /* 0x0000002c00047245 */ /* 0x000fe40000201000 */
[----:B------:R-:W-:Y:S02]  /*1550*/  SHF.L.U32 R45, R32, 0x10, RZ ;  /* 0x00000010202d7819 */ /* 0x000fe400000006ff */
[----:B------:R-:W-:Y:S01]  /*1560*/  @P1 MOV R65, R2 ;  /* 0x0000000200411202 */ /* 0x000fe20000000f00 */
[----:B------:R-:W-:Y:S01]  /*1570*/  FFMA.FTZ R4, R4, R75, 1.1641532182693481445e-10 ;  /* 0x2f00000004047423 */ /* 0x000fe2000001004b */
[----:B------:R-:W-:Y:S02]  /*1580*/  @!P1 IMAD.MOV.U32 R65, RZ, RZ, R2 ;  /* 0x000000ffff419224 */ /* 0x000fe400078e0002 */
[----:B------:R-:W-:Y:S02]  /*1590*/  FMUL.FTZ R45, R45, R76 ;  /* 0x0000004c2d2d7220 */ /* 0x000fe40000410000 */
[----:B------:R-:W-:Y:S01]  /*15a0*/  FSETP.GTU.FTZ.AND P2, PT, R4, R77, PT ;  /* 0x0000004d0400720b */ /* 0x000fe20003f5c000 */
[----:B------:R-:W-:-:S02]  /*15b0*/  @P1 IMAD.MOV.U32 R4, RZ, RZ, R46 ;  /* 0x000000ffff041224 */ /* 0x000fc400078e002e */
[----:B------:R-:W-:Y:S01]  /*15c0*/  @!P1 IMAD.MOV.U32 R4, RZ, RZ, R46 ;  /* 0x000000ffff049224 */ /* 0x000fe200078e002e */
[----:B------:R-:W-:Y:S01]  /*15d0*/  FSEL R47, R45, RZ, !P2 ;  /* 0x000000ff2d2f7208 */ /* 0x000fe20005000000 */
[----:B------:R-:W-:Y:S01]  /*15e0*/  @P1 IMAD.U32 R45, R36, 0x10000, RZ ;  /* 0x00010000242d1824 */ /* 0x000fe200078e00ff */
[----:B------:R-:W-:-:S03]  /*15f0*/  SEL R2, RZ, 0x1, P2 ;  /* 0x00000001ff027807 */ /* 0x000fc60001000000 */
[----:B------:R-:W-:-:S04]  /*1600*/  @P1 FADD.FTZ R44, R47, R66 ;  /* 0x000000422f2c1221 */ /* 0x000fc80000010000 */
[----:B------:R-:W-:-:S04]  /*1610*/  @P1 FADD.FTZ R66, R44, R45 ;  /* 0x0000002d2c421221 */ /* 0x000fc80000010000 */
[----:B------:R-:W-:Y:S01]  /*1620*/  @!P1 FADD.FTZ R66, R47, R66 ;  /* 0x000000422f429221 */ /* 0x000fe20000010000 */
[----:B------:R-:W-:Y:S06]  /*1630*/  BRA `(.L_x_104) ;  /* 0x0000000000087947 */ /* 0x000fec0003800000 */
.L_x_98:
[----:B------:R-:W-:-:S05]  /*1640*/  @P1 SHF.L.U32 R45, R36, 0x10, RZ ;  /* 0x00000010242d1819 */ /* 0x000fca00000006ff */
[----:B------:R-:W-:-:S07]  /*1650*/  @P1 FADD.FTZ R66, R45, R66 ;  /* 0x000000422d421221 */ /* 0x000fce0000010000 */
.L_x_104:
[----:B------:R-:W-:Y:S01]  /*1660*/  ISETP.NE.AND P2, PT, R65, 0x1, PT ;  /* 0x000000014100780c */ /* 0x000fe20003f45270 */
[----:B------:R-:W-:Y:S01]  /*1670*/  BSSY.RECONVERGENT B2, `(.L_x_105) ;  /* 0x0000045000027945 */ /* 0x000fe20003800200 */
[----:B------:R-:W-:Y:S02]  /*1680*/  IMAD.MOV.U32 R44, RZ, RZ, 0x2 ;  /* 0x00000002ff2c7424 */ /* 0x000fe400078e00ff */
[----:B------:R-:W-:-:S09]  /*1690*/  IMAD.MOV.U32 R45, RZ, RZ, R74 ;  /* 0x000000ffff2d7224 */ /* 0x000fd200078e004a */
[----:B------:R-:W-:Y:S05]  /*16a0*/  @!P2 BRA `(.L_x_106) ;  /* 0x000000040004a947 */ /* 0x000fea0003800000 */
        /* <DEDUP_REMOVED lines=8> */
.L_x_107:
        /* <DEDUP_REMOVED lines=13> */
.L_x_109:
[----:B------:R-:W-:Y:S05]  /*1800*/  BSYNC.RECONVERGENT B3 ;  /* 0x0000000000037941 */ /* 0x000fea0003800200 */
.L_x_108:
        /* <DEDUP_REMOVED lines=41> */
[----:B------:R-:W-:Y:S02]  /*1aa0*/  IMAD.MOV.U32 R4, RZ, RZ, R44 ;  /* 0x000000ffff047224 */ /* 0x000fe400078e002c */
[----:B------:R-:W-:-:S07]  /*1ab0*/  IMAD.MOV.U32 R44, RZ, RZ, RZ ;  /* 0x000000ffff2c7224 */ /* 0x000fce00078e00ff */
.L_x_106:
[----:B------:R-:W-:Y:S05]  /*1ac0*/  BSYNC.RECONVERGENT B2 ;  /* 0x0000000000027941 */ /* 0x000fea0003800200 */
.L_x_105:
[----:B------:R-:W-:Y:S02]  /*1ad0*/  I2FP.F32.U32 R46, R45 ;  /* 0x0000002d002e7245 */ /* 0x000fe40000201000 */
[----:B------:R-:W-:-:S03]  /*1ae0*/  SHF.L.U32 R45, R40, 0x10, RZ ;  /* 0x00000010282d7819 */ /* 0x000fc600000006ff */
[----:B------:R-:W-:Y:S02]  /*1af0*/  FFMA.FTZ R46, R46, R75, 1.1641532182693481445e-10 ;  /* 0x2f0000002e2e7423 */ /* 0x000fe4000001004b */
[----:B------:R-:W-:-:S03]  /*1b00*/  FMUL.FTZ R45, R45, R76 ;  /* 0x0000004c2d2d7220 */ /* 0x000fc60000410000 */
[----:B------:R-:W-:-:S04]  /*1b10*/  FSETP.GTU.FTZ.AND P2, PT, R46, R77, PT ;  /* 0x0000004d2e00720b */ /* 0x000fc80003f5c000 */
        /* <DEDUP_REMOVED lines=19> */
.L_x_113:
        /* <DEDUP_REMOVED lines=13> */
.L_x_115:
[----:B------:R-:W-:Y:S05]  /*1d20*/  BSYNC.RECONVERGENT B3 ;  /* 0x0000000000037941 */ /* 0x000fea0003800200 */
.L_x_114:
[----:B------:R-:W-:Y:S01]  /*1d30*/  IMAD.WIDE.U32 R46, R56, -0x326172a9, RZ ;  /* 0xcd9e8d57382e7825 */ /* 0x000fe200078e00ff */
[----:B------:R-:W-:-:S03]  /*1d40*/  LOP3.LUT R44, R3, UR7, R71, 0x96, !PT ;  /* 0x00000007032c7c12 */ /* 0x000fc6000f8e9647 */
[----:B------:R-:W-:Y:S01]  /*1d50*/  IMAD.MOV.U32 R40, RZ, RZ, R4 ;  /* 0x000000ffff287224 */ /* 0x000fe200078e0004 */
[----:B------:R-:W-:Y:S01]  /*1d60*/  LOP3.LUT R68, R53, UR6, R47, 0x96, !PT ;  /* 0x0000000635447c12 */ /* 0x000fe2000f8e962f */
[----:B------:R-:W-:-:S04]  /*1d70*/  IMAD.WIDE.U32 R44, R44, -0x326172a9, RZ ;  /* 0xcd9e8d572c2c7825 */ /* 0x000fc800078e00ff */
        /* <DEDUP_REMOVED lines=37> */
[----:B------:R-:W-:-:S07]  /*1fd0*/  MOV R46, R44 ;  /* 0x0000002c002e7202 */ /* 0x000fce0000000f00 */
.L_x_112:
[----:B------:R-:W-:Y:S05]  /*1fe0*/  BSYNC.RECONVERGENT B2 ;  /* 0x0000000000027941 */ /* 0x000fea0003800200 */
.L_x_111:
[----:B------:R-:W-:Y:S02]  /*1ff0*/  I2FP.F32.U32 R4, R40 ;  /* 0x0000002800047245 */ /* 0x000fe40000201000 */
[----:B------:R-:W-:Y:S02]  /*2000*/  PRMT R40, R32, 0x7632, R40 ;  /* 0x0000763220287816 */ /* 0x000fe40000000028 */
[----:B------:R-:W-:Y:S01]  /*2010*/  @P1 MOV R44, R0 ;  /* 0x00000000002c1202 */ /* 0x000fe20000000f00 */
[----:B------:R-:W-:Y:S01]  /*2020*/  FFMA.FTZ R4, R4, R75, 1.1641532182693481445e-10 ;  /* 0x2f00000004047423 */ /* 0x000fe2000001004b */
[----:B------:R-:W-:Y:S01]  /*2030*/  SHF.L.U32 R45, R40, 0x10, RZ ;  /* 0x00000010282d7819 */ /* 0x000fe200000006ff */
[----:B------:R-:W-:-:S03]  /*2040*/  @!P1 IMAD.MOV.U32 R44, RZ, RZ, R0 ;  /* 0x000000ffff2c9224 */ /* 0x000fc600078e0000 */
[----:B------:R-:W-:Y:S01]  /*2050*/  FSETP.GTU.FTZ.AND P2, PT, R4, R77, PT ;  /* 0x0000004d0400720b */ /* 0x000fe20003f5c000 */
[----:B------:R-:W-:Y:S01]  /*2060*/  FMUL.FTZ R45, R45, R76 ;  /* 0x0000004c2d2d7220 */ /* 0x000fe20000410000 */
[----:B------:R-:W-:Y:S02]  /*2070*/  @P1 PRMT R4, R36, 0x7632, R4 ;  /* 0x0000763224041816 */ /* 0x000fe40000000004 */
[----:B------:R-:W-:Y:S02]  /*2080*/  SEL R0, RZ, 0x1, P2 ;  /* 0x00000001ff007807 */ /* 0x000fe40001000000 */
[----:B------:R-:W-:Y:S01]  /*2090*/  FSEL R68, R45, RZ, !P2 ;  /* 0x000000ff2d447208 */ /* 0x000fe20005000000 */
[----:B------:R-:W-:Y:S02]  /*20a0*/  @P1 IMAD.U32 R45, R4, 0x10000, RZ ;  /* 0x00010000042d1824 */ /* 0x000fe400078e00ff */
[--C-:B------:R-:W-:Y:S02]  /*20b0*/  @P1 IMAD.MOV.U32 R4, RZ, RZ, R46.reuse ;  /* 0x000000ffff041224 */ /* 0x100fe400078e002e */
[----:B------:R-:W-:Y:S01]  /*20c0*/  @P1 FADD.FTZ R40, R68, R65 ;  /* 0x0000004144281221 */ /* 0x000fe20000010000 */
[----:B------:R-:W-:-:S03]  /*20d0*/  @!P1 IMAD.MOV.U32 R4, RZ, RZ, R46 ;  /* 0x000000ffff049224 */ /* 0x000fc600078e002e */
[----:B------:R-:W-:-:S04]  /*20e0*/  @P1 FADD.FTZ R65, R40, R45 ;  /* 0x0000002d28411221 */ /* 0x000fc80000010000 */
[----:B------:R-:W-:Y:S01]  /*20f0*/  @!P1 FADD.FTZ R65, R68, R65 ;  /* 0x0000004144419221 */ /* 0x000fe20000010000 */
[----:B------:R-:W-:Y:S06]  /*2100*/  BRA `(.L_x_116) ;  /* 0x00000000000c7947 */ /* 0x000fec0003800000 */
.L_x_110:
[----:B------:R-:W-:-:S04]  /*2110*/  @P1 PRMT R40, R36, 0x7632, R40 ;  /* 0x0000763224281816 */ /* 0x000fc80000000028 */
[----:B------:R-:W-:-:S05]  /*2120*/  @P1 SHF.L.U32 R40, R40, 0x10, RZ ;  /* 0x0000001028281819 */ /* 0x000fca00000006ff */
[----:B------:R-:W-:-:S07]  /*2130*/  @P1 FADD.FTZ R65, R40, R65 ;  /* 0x0000004128411221 */ /* 0x000fce0000010000 */
.L_x_116:
        /* <DEDUP_REMOVED lines=13> */
.L_x_119:
        /* <DEDUP_REMOVED lines=13> */
.L_x_121:
[----:B------:R-:W-:Y:S05]  /*22e0*/  BSYNC.RECONVERGENT B3 ;  /* 0x0000000000037941 */ /* 0x000fea0003800200 */
.L_x_120:
        /* <DEDUP_REMOVED lines=43> */
.L_x_118:
[----:B------:R-:W-:Y:S05]  /*25a0*/  BSYNC.RECONVERGENT B2 ;  /* 0x0000000000027941 */ /* 0x000fea0003800200 */
.L_x_117:
[----:B------:R-:W-:Y:S02]  /*25b0*/  I2FP.F32.U32 R44, R45 ;  /* 0x0000002d002c7245 */ /* 0x000fe40000201000 */
[C---:B------:R-:W-:Y:S02]  /*25c0*/  SHF.L.U32 R45, R41.reuse, 0x10, RZ ;  /* 0x00000010292d7819 */ /* 0x040fe400000006ff */
[----:B------:R-:W-:Y:S01]  /*25d0*/  PRMT R67, R41, 0x7632, R67 ;  /* 0x0000763229437816 */ /* 0x000fe20000000043 */
        /* <DEDUP_REMOVED lines=22> */
.L_x_125:
        /* <DEDUP_REMOVED lines=13> */
.L_x_127:
[----:B------:R-:W-:Y:S05]  /*2810*/  BSYNC.RECONVERGENT B3 ;  /* 0x0000000000037941 */ /* 0x000fea0003800200 */
.L_x_126:
        /* <DEDUP_REMOVED lines=40> */
[----:B------:R-:W-:Y:S01]  /*2aa0*/  IMAD.MOV.U32 R44, RZ, RZ, R4 ;  /* 0x000000ffff2c7224 */ /* 0x000fe200078e0004 */
[----:B------:R-:W-:Y:S01]  /*2ab0*/  MOV R45, R40 ;  /* 0x00000028002d7202 */ /* 0x000fe20000000f00 */
[----:B------:R-:W-:-:S07]  /*2ac0*/  IMAD.MOV.U32 R41, RZ, RZ, RZ ;  /* 0x000000ffff297224 */ /* 0x000fce00078e00ff */
.L_x_124:
[----:B------:R-:W-:Y:S05]  /*2ad0*/  BSYNC.RECONVERGENT B2 ;  /* 0x0000000000027941 */ /* 0x000fea0003800200 */
.L_x_123:
        /* <DEDUP_REMOVED lines=10> */
[----:B------:R-:W-:-:S04]  /*2b80*/  @P1 IMAD.U32 R47, R37, 0x10000, RZ ;  /* 0x00010000252f1824 */ /* 0x000fc800078e00ff */
[----:B------:R-:W-:-:S04]  /*2b90*/  @P1 FADD.FTZ R44, R59, R68 ;  /* 0x000000443b2c1221 */ /* 0x000fc80000010000 */
[----:B------:R-:W-:-:S04]  /*2ba0*/  @P1 FADD.FTZ R68, R44, R47 ;  /* 0x0000002f2c441221 */ /* 0x000fc80000010000 */
[----:B------:R-:W-:Y:S01]  /*2bb0*/  @!P1 FADD.FTZ R68, R59, R68 ;  /* 0x000000443b449221 */ /* 0x000fe20000010000 */
[----:B------:R-:W-:Y:S01]  /*2bc0*/  SEL R59, RZ, 0x1, P2 ;  /* 0x00000001ff3b7807 */ /* 0x000fe20001000000 */
[----:B------:R-:W-:Y:S06]  /*2bd0*/  BRA `(.L_x_128) ;  /* 0x0000000000087947 */ /* 0x000fec0003800000 */
.L_x_122:
[----:B------:R-:W-:-:S05]  /*2be0*/  @P1 SHF.L.U32 R41, R37, 0x10, RZ ;  /* 0x0000001025291819 */ /* 0x000fca00000006ff */
[----:B------:R-:W-:-:S07]  /*2bf0*/  @P1 FADD.FTZ R68, R41, R68 ;  /* 0x0000004429441221 */ /* 0x000fce0000010000 */
.L_x_128:
        /* <DEDUP_REMOVED lines=13> */
.L_x_131:
        /* <DEDUP_REMOVED lines=13> */
.L_x_133:
[----:B------:R-:W-:Y:S05]  /*2da0*/  BSYNC.RECONVERGENT B3 ;  /* 0x0000000000037941 */ /* 0x000fea0003800200 */
.L_x_132:
        /* <DEDUP_REMOVED lines=40> */
[----:B------:R-:W-:Y:S01]  /*3030*/  IMAD.MOV.U32 R41, RZ, RZ, RZ ;  /* 0x000000ffff297224 */ /* 0x000fe200078e00ff */
[----:B------:R-:W-:Y:S01]  /*3040*/  MOV R44, R4 ;  /* 0x00000004002c7202 */ /* 0x000fe20000000f00 */
[----:B------:R-:W-:-:S07]  /*3050*/  IMAD.MOV.U32 R4, RZ, RZ, R40 ;  /* 0x000000ffff047224 */ /* 0x000fce00078e0028 */
.L_x_130:
[----:B------:R-:W-:Y:S05]  /*3060*/  BSYNC.RECONVERGENT B2 ;  /* 0x0000000000027941 */ /* 0x000fea0003800200 */
.L_x_129:
        /* <DEDUP_REMOVED lines=18> */
[-C--:B------:R-:W-:Y:S01]  /*3190*/  @!P2 MOV R45, R4.reuse ;  /* 0x00000004002da202 */ /* 0x080fe20000000f00 */
[----:B------:R-:W-:Y:S01]  /*31a0*/  @!P2 IMAD.MOV.U32 R44, RZ, RZ, R78 ;  /* 0x000000ffff2ca224 */ /* 0x000fe200078e004e */
[----:B------:R-:W-:Y:S01]  /*31b0*/  @P2 MOV R45, R4 ;  /* 0x00000004002d2202 */ /* 0x000fe20000000f00 */
[----:B------:R-:W-:Y:S02]  /*31c0*/  @P2 VIADD R40, R41, 0x1 ;  /* 0x0000000129282836 */ /* 0x000fe40000000000 */
[----:B------:R-:W-:Y:S01]  /*31d0*/  @P2 IMAD.MOV.U32 R44, RZ, RZ, R73 ;  /* 0x000000ffff2c2224 */ /* 0x000fe200078e0049 */
[----:B------:R-:W-:Y:S06]  /*31e0*/  BRA `(.L_x_136) ;  /* 0x0000000000e47947 */ /* 0x000fec0003800000 */
.L_x_137:
        /* <DEDUP_REMOVED lines=8> */
[----:B------:R-:W-:Y:S02]  /*3270*/  @!P2 VIADD R40, R3, 0x1 ;  /* 0x000000010328a836 */ /* 0x000fe40000000000 */
[----:B------:R-:W-:Y:S01]  /*3280*/  @!P2 IMAD.MOV.U32 R53, RZ, RZ, RZ ;  /* 0x000000ffff35a224 */ /* 0x000fe200078e00ff */
[----:B------:R-:W-:-:S13]  /*3290*/  ISETP.NE.AND P3, PT, R56, RZ, !P2 ;  /* 0x000000ff3800720c */ /* 0x000fda0005765270 */
[----:B------:R-:W-:-:S05]  /*32a0*/  @P3 IMAD.MOV R40, RZ, RZ, R3 ;  /* 0x000000ffff283224 */ /* 0x000fca00078e0203 */
[----:B------:R-:W-:-:S07]  /*32b0*/  @!P2 MOV R3, R40 ;  /* 0x000000280003a202 */ /* 0x000fce0000000f00 */
.L_x_139:
[----:B------:R-:W-:Y:S05]  /*32c0*/  BSYNC.RECONVERGENT B3 ;  /* 0x0000000000037941 */ /* 0x000fea0003800200 */
.L_x_138:
        /* <DEDUP_REMOVED lines=43> */
.L_x_136:
[----:B------:R-:W-:Y:S05]  /*3580*/  BSYNC.RECONVERGENT B2 ;  /* 0x0000000000027941 */ /* 0x000fea0003800200 */
.L_x_135:
[----:B------:R-:W-:Y:S02]  /*3590*/  I2FP.F32.U32 R4, R44 ;  /* 0x0000002c00047245 */ /* 0x000fe40000201000 */
[----:B------:R-:W-:-:S03]  /*35a0*/  PRMT R41, R33, 0x7632, R41 ;  /* 0x0000763221297816 */ /* 0x000fc60000000029 */
[----:B------:R-:W-:Y:S01]  /*35b0*/  FFMA.FTZ R4, R4, R75, 1.1641532182693481445e-10 ;  /* 0x2f00000004047423 */ /* 0x000fe2000001004b */
[----:B------:R-:W-:-:S04]  /*35c0*/  SHF.L.U32 R41, R41, 0x10, RZ ;  /* 0x0000001029297819 */ /* 0x000fc800000006ff */
[----:B------:R-:W-:Y:S01]  /*35d0*/  FSETP.GTU.FTZ.AND P2, PT, R4, R77, PT ;  /* 0x0000004d0400720b */ /* 0x000fe20003f5c000 */
[----:B------:R-:W-:Y:S01]  /*35e0*/  FMUL.FTZ R41, R41, R76 ;  /* 0x0000004c29297220 */ /* 0x000fe20000410000 */
[----:B------:R-:W-:Y:S02]  /*35f0*/  @P1 PRMT R4, R37, 0x7632, R4 ;  /* 0x0000763225041816 */ /* 0x000fe40000000004 */
[----:B------:R-:W-:Y:S02]  /*3600*/  SEL R60, RZ, 0x1, P2 ;  /* 0x00000001ff3c7807 */ /* 0x000fe40001000000 */
[----:B------:R-:W-:Y:S01]  /*3610*/  FSEL R46, R41, RZ, !P2 ;  /* 0x000000ff292e7208 */ /* 0x000fe20005000000 */
[----:B------:R-:W-:Y:S01]  /*3620*/  @P1 IMAD.U32 R47, R4, 0x10000, RZ ;  /* 0x00010000042f1824 */ /* 0x000fe200078e00ff */
[----:B------:R-:W-:Y:S01]  /*3630*/  @P1 MOV R41, R40 ;  /* 0x0000002800291202 */ /* 0x000fe20000000f00 */
[----:B------:R-:W-:Y:S02]  /*3640*/  @P1 IMAD.MOV.U32 R4, RZ, RZ, R45 ;  /* 0x000000ffff041224 */ /* 0x000fe400078e002d */
[----:B------:R-:W-:Y:S01]  /*3650*/  @P1 FADD.FTZ R44, R46, R67 ;  /* 0x000000432e2c1221 */ /* 0x000fe20000010000 */
[----:B------:R-:W-:-:S02]  /*3660*/  @!P1 IMAD.MOV.U32 R4, RZ, RZ, R45 ;  /* 0x000000ffff049224 */ /* 0x000fc400078e002d */
[----:B------:R-:W-:Y:S02]  /*3670*/  @!P1 IMAD.MOV.U32 R41, RZ, RZ, R40 ;  /* 0x000000ffff299224 */ /* 0x000fe400078e0028 */
[----:B------:R-:W-:-:S04]  /*3680*/  @P1 FADD.FTZ R67, R44, R47 ;  /* 0x0000002f2c431221 */ /* 0x000fc80000010000 */
[----:B------:R-:W-:Y:S01]  /*3690*/  @!P1 FADD.FTZ R67, R46, R67 ;  /* 0x000000432e439221 */ /* 0x000fe20000010000 */
[----:B------:R-:W-:Y:S06]  /*36a0*/  BRA `(.L_x_140) ;  /* 0x00000000000c7947 */ /* 0x000fec0003800000 */
.L_x_134:
[----:B------:R-:W-:-:S04]  /*36b0*/  @P1 PRMT R40, R37, 0x7632, R40 ;  /* 0x0000763225281816 */ /* 0x000fc80000000028 */
[----:B------:R-:W-:-:S05]  /*36c0*/  @P1 SHF.L.U32 R40, R40, 0x10, RZ ;  /* 0x0000001028281819 */ /* 0x000fca00000006ff */
[----:B------:R-:W-:-:S07]  /*36d0*/  @P1 FADD.FTZ R67, R40, R67 ;  /* 0x0000004328431221 */ /* 0x000fce0000010000 */
.L_x_140:
        /* <DEDUP_REMOVED lines=13> */
.L_x_143:
        /* <DEDUP_REMOVED lines=13> */
.L_x_145:
[----:B------:R-:W-:Y:S05]  /*3880*/  BSYNC.RECONVERGENT B3 ;  /* 0x0000000000037941 */ /* 0x000fea0003800200 */
.L_x_144:
        /* <DEDUP_REMOVED lines=43> */
.L_x_142:
[----:B------:R-:W-:Y:S05]  /*3b40*/  BSYNC.RECONVERGENT B2 ;  /* 0x0000000000027941 */ /* 0x000fea0003800200 */
.L_x_141:
[----:B------:R-:W-:Y:S02]  /*3b50*/  I2FP.F32.U32 R44, R44 ;  /* 0x0000002c002c7245 */ /* 0x000fe40000201000 */
[C---:B------:R-:W-:Y:S02]  /*3b60*/  SHF.L.U32 R41, R42.reuse, 0x10, RZ ;  /* 0x000000102a297819 */ /* 0x040fe400000006ff */
[----:B------:R-:W-:Y:S01]  /*3b70*/  PRMT R42, R42, 0x7632, R42 ;  /* 0x000076322a2a7816 */ /* 0x000fe2000000002a */
[----:B------:R-:W-:Y:S02]  /*3b80*/  FFMA.FTZ R44, R44, R75, 1.1641532182693481445e-10 ;  /* 0x2f0000002c2c7423 */ /* 0x000fe4000001004b */
[----:B------:R-:W-:-:S03]  /*3b90*/  FMUL.FTZ R41, R41, R76 ;  /* 0x0000004c29297220 */ /* 0x000fc60000410000 */
[----:B------:R-:W-:-:S04]  /*3ba0*/  FSETP.GTU.FTZ.AND P2, PT, R44, R77, PT ;  /* 0x0000004d2c00720b */ /* 0x000fc80003f5c000 */
[----:B------:R-:W-:Y:S01]  /*3bb0*/  FSEL R70, R41, RZ, !P2 ;  /* 0x000000ff29467208 */ /* 0x000fe20005000000 */
[----:B------:R-:W-:Y:S08]  /*3bc0*/  @!P0 BRA `(.L_x_146) ;  /* 0x0000000400688947 */ /* 0x000ff00003800000 */
        /* <DEDUP_REMOVED lines=11> */
[----:B------:R-:W-:Y:S01]  /*3c80*/  @!P3 IMAD.MOV.U32 R44, RZ, RZ, R78 ;  /* 0x000000ffff2cb224 */ /* 0x000fe200078e004e */
[----:B------:R-:W-:Y:S01]  /*3c90*/  @P3 IADD3 R41, PT, PT, R40, 0x1, RZ ;  /* 0x0000000128293810 */ /* 0x000fe20007ffe0ff */
[----:B------:R-:W-:Y:S01]  /*3ca0*/  @P3 IMAD.MOV.U32 R45, RZ, RZ, R4 ;  /* 0x000000ffff2d3224 */ /* 0x000fe200078e0004 */
[----:B------:R-:W-:Y:S01]  /*3cb0*/  @P3 MOV R44, R73 ;  /* 0x00000049002c3202 */ /* 0x000fe20000000f00 */
[----:B------:R-:W-:Y:S06]  /*3cc0*/  BRA `(.L_x_148) ;  /* 0x0000000000e47947 */ /* 0x000fec0003800000 */
.L_x_149:
[----:B------:R-:W-:Y:S01]  /*3cd0*/  VIADD R54, R54, 0x1 ;  /* 0x0000000136367836 */ /* 0x000fe20000000000 */
[----:B------:R-:W-:Y:S03]  /*3ce0*/  BSSY.RECONVERGENT B3, `(.L_x_150) ;  /* 0x000000c000037945 */ /* 0x000fe60003800200 */
[C---:B------:R-:W-:Y:S01]  /*3cf0*/  IMAD.WIDE.U32 R84, R54.reuse, -0x2daee0ad, RZ ;  /* 0xd2511f5336547825 */ /* 0x040fe200078e00ff */
[----:B------:R-:W-:-:S13]  /*3d00*/  ISETP.NE.AND P3, PT, R54, RZ, PT ;  /* 0x000000ff3600720c */ /* 0x000fda0003f65270 */
[----:B------:R-:W-:Y:S05]  /*3d10*/  @P3 BRA `(.L_x_151) ;  /* 0x0000000000203947 */ /* 0x000fea0003800000 */
[----:B------:R-:W-:-:S04]  /*3d20*/  IADD3 R53, PT, PT, R53, 0x1, RZ ;  /* 0x0000000135357810 */ /* 0x000fc80007ffe0ff */
[----:B------:R-:W-:-:S13]  /*3d30*/  ISETP.NE.AND P3, PT, R53, RZ, PT ;  /* 0x000000ff3500720c */ /* 0x000fda0003f65270 */
[----:B------:R-:W-:Y:S01]  /*3d40*/  @!P3 VIADD R56, R56, 0x1 ;  /* 0x000000013838b836 */ /* 0x000fe20000000000 */
[----:B------:R-:W-:Y:S02]  /*3d50*/  @!P3 IADD3 R40, PT, PT, R3, 0x1, RZ ;  /* 0x000000010328b810 */ /* 0x000fe40007ffe0ff */
[----:B------:R-:W-:Y:S02]  /*3d60*/  @!P3 MOV R53, RZ ;  /* 0x000000ff0035b202 */ /* 0x000fe40000000f00 */
[----:B------:R-:W-:-:S13]  /*3d70*/  ISETP.NE.AND P4, PT, R56, RZ, !P3 ;  /* 0x000000ff3800720c */ /* 0x000fda0005f85270 */
[----:B------:R-:W-:-:S04]  /*3d80*/  @P4 IMAD.MOV R40, RZ, RZ, R3 ;  /* 0x000000ffff284224 */ /* 0x000fc800078e0203 */
[----:B------:R-:W-:-:S07]  /*3d90*/  @!P3 IMAD.MOV.U32 R3, RZ, RZ, R40 ;  /* 0x000000ffff03b224 */ /* 0x000fce00078e0028 */
.L_x_151:
[----:B------:R-:W-:Y:S05]  /*3da0*/  BSYNC.RECONVERGENT B3 ;  /* 0x0000000000037941 */ /* 0x000fea0003800200 */
.L_x_150:
        /* <DEDUP_REMOVED lines=37> */
[----:B------:R-:W-:Y:S02]  /*4000*/  LOP3.LUT R73, R84, UR30, R47, 0x96, !PT ;  /* 0x0000001e54497c12 */ /* 0x000fe4000f8e962f */
[----:B------:R-:W-:Y:S01]  /*4010*/  MOV R74, R46 ;  /* 0x0000002e004a7202 */ /* 0x000fe20000000f00 */
[----:B------:R-:W-:Y:S01]  /*4020*/  IMAD.MOV.U32 R45, RZ, RZ, R40 ;  /* 0x000000ffff2d7224 */ /* 0x000fe200078e0028 */
[----:B------:R-:W-:Y:S01]  /*4030*/  LOP3.LUT R78, R44, UR31, R41, 0x96, !PT ;  /* 0x0000001f2c4e7c12 */ /* 0x000fe2000f8e9629 */
[----:B------:R-:W-:Y:S01]  /*4040*/  IMAD.MOV.U32 R41, RZ, RZ, RZ ;  /* 0x000000ffff297224 */ /* 0x000fe200078e00ff */
[----:B------:R-:W-:-:S07]  /*4050*/  MOV R44, R4 ;  /* 0x00000004002c7202 */ /* 0x000fce0000000f00 */
.L_x_148:
[----:B------:R-:W-:Y:S05]  /*4060*/  BSYNC.RECONVERGENT B2 ;  /* 0x0000000000027941 */ /* 0x000fea0003800200 */
.L_x_147:
[----:B------:R-:W-:Y:S01]  /*4070*/  I2FP.F32.U32 R4, R44 ;  /* 0x0000002c00047245 */ /* 0x000fe20000201000 */
[--C-:B------:R-:W-:Y:S01]  /*4080*/  @P1 IMAD.MOV.U32 R40, RZ, RZ, R41.reuse ;  /* 0x000000ffff281224 */ /* 0x100fe200078e0029 */
[----:B------:R-:W-:Y:S01]  /*4090*/  SHF.L.U32 R47, R34, 0x10, RZ ;  /* 0x00000010222f7819 */ /* 0x000fe200000006ff */
[----:B------:R-:W-:Y:S02]  /*40a0*/  @!P1 IMAD.MOV.U32 R40, RZ, RZ, R41 ;  /* 0x000000ffff289224 */ /* 0x000fe400078e0029 */
[----:B------:R-:W-:Y:S02]  /*40b0*/  FFMA.FTZ R4, R4, R75, 1.1641532182693481445e-10 ;  /* 0x2f00000004047423 */ /* 0x000fe4000001004b */
[----:B------:R-:W-:-:S03]  /*40c0*/  FMUL.FTZ R47, R47, R76 ;  /* 0x0000004c2f2f7220 */ /* 0x000fc60000410000 */
[----:B------:R-:W-:Y:S02]  /*40d0*/  FSETP.GTU.FTZ.AND P3, PT, R4, R77, PT ;  /* 0x0000004d0400720b */ /* 0x000fe40003f7c000 */
[-C--:B------:R-:W-:Y:S02]  /*40e0*/  @P1 MOV R4, R45.reuse ;  /* 0x0000002d00041202 */ /* 0x080fe40000000f00 */
[----:B------:R-:W-:Y:S01]  /*40f0*/  FSEL R69, R47, RZ, !P3 ;  /* 0x000000ff2f457208 */ /* 0x000fe20005800000 */
[----:B------:R-:W-:Y:S01]  /*4100*/  @P1 IMAD.U32 R47, R38, 0x10000, RZ ;  /* 0x00010000262f1824 */ /* 0x000fe200078e00ff */
[----:B------:R-:W-:Y:S02]  /*4110*/  SEL R61, RZ, 0x1, P3 ;  /* 0x00000001ff3d7807 */ /* 0x000fe40001800000 */
[----:B------:R-:W-:Y:S01]  /*4120*/  @!P1 MOV R4, R45 ;  /* 0x0000002d00049202 */ /* 0x000fe20000000f00 */
[----:B------:R-:W-:-:S04]  /*4130*/  @P1 FADD.FTZ R44, R69, R70 ;  /* 0x00000046452c1221 */ /* 0x000fc80000010000 */
[----:B------:R-:W-:-:S04]  /*4140*/  @P1 FADD.FTZ R70, R44, R47 ;  /* 0x0000002f2c461221 */ /* 0x000fc80000010000 */
[----:B------:R-:W-:Y:S01]  /*4150*/  @!P1 FADD.FTZ R70, R69, R70 ;  /* 0x0000004645469221 */ /* 0x000fe20000010000 */
[----:B------:R-:W-:Y:S06]  /*4160*/  BRA `(.L_x_152) ;  /* 0x0000000000087947 */ /* 0x000fec0003800000 */
.L_x_146:
[----:B------:R-:W-:-:S05]  /*4170*/  @P1 SHF.L.U32 R41, R38, 0x10, RZ ;  /* 0x0000001026291819 */ /* 0x000fca00000006ff */
[----:B------:R-:W-:-:S07]  /*4180*/  @P1 FADD.FTZ R70, R41, R70 ;  /* 0x0000004629461221 */ /* 0x000fce0000010000 */
.L_x_152:
[----:B------:R-:W-:Y:S01]  /*4190*/  ISETP.NE.AND P3, PT, R40, 0x1, PT ;  /* 0x000000012800780c */ /* 0x000fe20003f65270 */
[----:B------:R-:W-:Y:S01]  /*41a0*/  BSSY.RECONVERGENT B2, `(.L_x_153) ;  /* 0x0000045000027945 */ /* 0x000fe20003800200 */
[----:B------:R-:W-:Y:S01]  /*41b0*/  IMAD.MOV.U32 R41, RZ, RZ, 0x2 ;  /* 0x00000002ff297424 */ /* 0x000fe200078e00ff */
[----:B------:R-:W-:-:S10]  /*41c0*/  MOV R44, R74 ;  /* 0x0000004a002c7202 */ /* 0x000fd40000000f00 */
[----:B------:R-:W-:Y:S05]  /*41d0*/  @!P3 BRA `(.L_x_154) ;  /* 0x000000040004b947 */ /* 0x000fea0003800000 */
[----:B------:R-:W-:-:S13]  /*41e0*/  ISETP.NE.AND P3, PT, R40, 0x3, PT ;  /* 0x000000032800780c */ /* 0x000fda0003f65270 */
[----:B------:R-:W-:Y:S05]  /*41f0*/  @!P3 BRA `(.L_x_155) ;  /* 0x000000000018b947 */ /* 0x000fea0003800000 */
[----:B------:R-:W-:-:S13]  /*4200*/  ISETP.NE.AND P3, PT, R40, 0x2, PT ;  /* 0x000000022800780c */ /* 0x000fda0003f65270 */
[----:B------:R-:W-:Y:S01]  /*4210*/  @!P3 IMAD.MOV.U32 R41, RZ, RZ, 0x3 ;  /* 0x00000003ff29b424 */ /* 0x000fe200078e00ff */
[----:B------:R-:W-:Y:S01]  /*4220*/  @!P3 MOV R44, R78 ;  /* 0x0000004e002cb202 */ /* 0x000fe20000000f00 */
[----:B------:R-:W-:Y:S01]  /*4230*/  @P3 VIADD R41, R40, 0x1 ;  /* 0x0000000128293836 */ /* 0x000fe20000000000 */
[----:B------:R-:W-:Y:S01]  /*4240*/  @P3 MOV R44, R73 ;  /* 0x00000049002c3202 */ /* 0x000fe20000000f00 */
[----:B------:R-:W-:Y:S06]  /*4250*/  BRA `(.L_x_154) ;  /* 0x0000000000e47947 */ /* 0x000fec0003800000 */
.L_x_155:
        /* <DEDUP_REMOVED lines=13> */
.L_x_157:
[----:B------:R-:W-:Y:S05]  /*4330*/  BSYNC.RECONVERGENT B3 ;  /* 0x0000000000037941 */ /* 0x000fea0003800200 */
.L_x_156:
        /* <DEDUP_REMOVED lines=38> */
[----:B------:R-:W-:Y:S02]  /*45a0*/  MOV R74, R46 ;  /* 0x0000002e004a7202 */ /* 0x000fe40000000f00 */
[----:B------:R-:W-:Y:S01]  /*45b0*/  LOP3.LUT R78, R44, UR31, R41, 0x96, !PT ;  /* 0x0000001f2c4e7c12 */ /* 0x000fe2000f8e9629 */
[----:B------:R-:W-:Y:S01]  /*45c0*/  IMAD.MOV.U32 R44, RZ, RZ, R4 ;  /* 0x000000ffff2c7224 */ /* 0x000fe200078e0004 */
[----:B------:R-:W-:Y:S01]  /*45d0*/  MOV R4, R40 ;  /* 0x0000002800047202 */ /* 0x000fe20000000f00 */
[----:B------:R-:W-:-:S07]  /*45e0*/  IMAD.MOV.U32 R41, RZ, RZ, RZ ;  /* 0x000000ffff297224 */ /* 0x000fce00078e00ff */
.L_x_154:
[----:B------:R-:W-:Y:S05]  /*45f0*/  BSYNC.RECONVERGENT B2 ;  /* 0x0000000000027941 */ /* 0x000fea0003800200 */
.L_x_153:
[----:B------:R-:W-:Y:S02]  /*4600*/  I2FP.F32.U32 R40, R44 ;  /* 0x0000002c00287245 */ /* 0x000fe40000201000 */
[----:B------:R-:W-:-:S03]  /*4610*/  SHF.L.U32 R45, R42, 0x10, RZ ;  /* 0x000000102a2d7819 */ /* 0x000fc600000006ff */
        /* <DEDUP_REMOVED lines=14> */
[----:B------:R-:W-:Y:S01]  /*4700*/  @!P4 MOV R40, 0x3 ;  /* 0x000000030028c802 */ /* 0x000fe20000000f00 */
[----:B------:R-:W-:Y:S01]  /*4710*/  @!P4 IMAD.MOV.U32 R44, RZ, RZ, R4 ;  /* 0x000000ffff2cc224 */ /* 0x000fe200078e0004 */
[----:B------:R-:W-:Y:S01]  /*4720*/  @!P4 MOV R42, R78 ;  /* 0x0000004e002ac202 */ /* 0x000fe20000000f00 */
[----:B------:R-:W-:Y:S01]  /*4730*/  @P4 VIADD R40, R41, 0x1 ;  /* 0x0000000129284836 */ /* 0x000fe20000000000 */
[----:B------:R-:W-:Y:S01]  /*4740*/  @P4 MOV R44, R4 ;  /* 0x00000004002c4202 */ /* 0x000fe20000000f00 */
[----:B------:R-:W-:Y:S01]  /*4750*/  @P4 IMAD.MOV.U32 R42, RZ, RZ, R73 ;  /* 0x000000ffff2a4224 */ /* 0x000fe200078e0049 */
[----:B------:R-:W-:Y:S06]  /*4760*/  BRA `(.L_x_160) ;  /* 0x0000000000e47947 */ /* 0x000fec0003800000 */
.L_x_161:
[----:B------:R-:W-:Y:S01]  /*4770*/  IADD3 R54, PT, PT, R54, 0x1, RZ ;  /* 0x0000000136367810 */ /* 0x000fe20007ffe0ff */
[----:B------:R-:W-:Y:S03]  /*4780*/  BSSY.RECONVERGENT B3, `(.L_x_162) ;  /* 0x000000c000037945 */ /* 0x000fe60003800200 */
[C---:B------:R-:W-:Y:S01]  /*4790*/  ISETP.NE.AND P4, PT, R54.reuse, RZ, PT ;  /* 0x000000ff3600720c */ /* 0x040fe20003f85270 */
[----:B------:R-:W-:-:S12]  /*47a0*/  IMAD.WIDE.U32 R84, R54, -0x2daee0ad, RZ ;  /* 0xd2511f5336547825 */ /* 0x000fd800078e00ff */
[----:B------:R-:W-:Y:S05]  /*47b0*/  @P4 BRA `(.L_x_163) ;  /* 0x0000000000204947 */ /* 0x000fea0003800000 */
[----:B------:R-:W-:-:S05]  /*47c0*/  VIADD R53, R53, 0x1 ;  /* 0x0000000135357836 */ /* 0x000fca0000000000 */
[----:B------:R-:W-:-:S13]  /*47d0*/  ISETP.NE.AND P4, PT, R53, RZ, PT ;  /* 0x000000ff3500720c */ /* 0x000fda0003f85270 */
[----:B------:R-:W-:Y:S01]  /*47e0*/  @!P4 IADD3 R56, PT, PT, R56, 0x1, RZ ;  /* 0x000000013838c810 */ /* 0x000fe20007ffe0ff */
[----:B------:R-:W-:Y:S02]  /*47f0*/  @!P4 VIADD R40, R3, 0x1 ;  /* 0x000000010328c836 */ /* 0x000fe40000000000 */
[----:B------:R-:W-:Y:S01]  /*4800*/  @!P4 IMAD.MOV.U32 R53, RZ, RZ, RZ ;  /* 0x000000ffff35c224 */ /* 0x000fe200078e00ff */
[----:B------:R-:W-:-:S13]  /*4810*/  ISETP.NE.AND P5, PT, R56, RZ, !P4 ;  /* 0x000000ff3800720c */ /* 0x000fda00067a5270 */
[----:B------:R-:W-:-:S04]  /*4820*/  @P5 IADD3 R40, PT, PT, R3, RZ, RZ ;  /* 0x000000ff03285210 */ /* 0x000fc80007ffe0ff */
[----:B------:R-:W-:-:S07]  /*4830*/  @!P4 MOV R3, R40 ;  /* 0x000000280003c202 */ /* 0x000fce0000000f00 */
.L_x_163:
[----:B------:R-:W-:Y:S05]  /*4840*/  BSYNC.RECONVERGENT B3 ;  /* 0x0000000000037941 */ /* 0x000fea0003800200 */
.L_x_162:
[----:B------:R-:W-:Y:S01]  /*4850*/  IMAD.WIDE.U32 R44, R56, -0x326172a9, RZ ;  /* 0xcd9e8d57382c7825 */ /* 0x000fe200078e00ff */
[----:B------:R-:W-:-:S03]  /*4860*/  LOP3.LUT R40, R3, UR7, R85, 0x96, !PT ;  /* 0x0000000703287c12 */ /* 0x000fc6000f8e9655 */
[----:B------:R-:W-:Y:S01]  /*4870*/  IMAD.MOV.U32 R42, RZ, RZ, R4 ;  /* 0x000000ffff2a7224 */ /* 0x000fe200078e0004 */
        /* <DEDUP_REMOVED lines=39> */
[----:B------:R-:W-:-:S07]  /*4af0*/  HFMA2 R40, -RZ, RZ, 0, 0 ;  /* 0x00000000ff287431 */ /* 0x000fce00000001ff */
.L_x_160:
[----:B------:R-:W-:Y:S05]  /*4b00*/  BSYNC.RECONVERGENT B2 ;  /* 0x0000000000027941 */ /* 0x000fea0003800200 */
.L_x_159:
[----:B------:R-:W-:Y:S02]  /*4b10*/  I2FP.F32.U32 R4, R42 ;  /* 0x0000002a00047245 */ /* 0x000fe40000201000 */
[----:B------:R-:W-:-:S03]  /*4b20*/  PRMT R41, R34, 0x7632, R41 ;  /* 0x0000763222297816 */ /* 0x000fc60000000029 */
[----:B------:R-:W-:Y:S02]  /*4b30*/  FFMA.FTZ R4, R4, R75, 1.1641532182693481445e-10 ;  /* 0x2f00000004047423 */ /* 0x000fe4000001004b */
[----:B------:R-:W-:-:S03]  /*4b40*/  IMAD.U32 R41, R41, 0x10000, RZ ;  /* 0x0001000029297824 */ /* 0x000fc600078e00ff */
[----:B------:R-:W-:Y:S01]  /*4b50*/  FSETP.GTU.FTZ.AND P4, PT, R4, R77, PT ;  /* 0x0000004d0400720b */ /* 0x000fe20003f9c000 */
[----:B------:R-:W-:Y:S01]  /*4b60*/  FMUL.FTZ R41, R41, R76 ;  /* 0x0000004c29297220 */ /* 0x000fe20000410000 */
[----:B------:R-:W-:Y:S02]  /*4b70*/  @P1 PRMT R4, R38, 0x7632, R4 ;  /* 0x0000763226041816 */ /* 0x000fe40000000004 */
[----:B------:R-:W-:Y:S02]  /*4b80*/  SEL R62, RZ, 0x1, P4 ;  /* 0x00000001ff3e7807 */ /* 0x000fe40002000000 */
[----:B------:R-:W-:Y:S02]  /*4b90*/  FSEL R46, R41, RZ, !P4 ;  /* 0x000000ff292e7208 */ /* 0x000fe40006000000 */
[----:B------:R-:W-:Y:S01]  /*4ba0*/  @P1 SHF.L.U32 R45, R4, 0x10, RZ ;  /* 0x00000010042d1819 */ /* 0x000fe200000006ff */
[--C-:B------:R-:W-:Y:S01]  /*4bb0*/  @P1 IMAD.MOV.U32 R4, RZ, RZ, R44.reuse ;  /* 0x000000ffff041224 */ /* 0x100fe200078e002c */
[-C--:B------:R-:W-:Y:S01]  /*4bc0*/  @P1 MOV R41, R40.reuse ;  /* 0x0000002800291202 */ /* 0x080fe20000000f00 */
[----:B------:R-:W-:Y:S01]  /*4bd0*/  @P1 FADD.FTZ R42, R46, R69 ;  /* 0x000000452e2a1221 */ /* 0x000fe20000010000 */
[----:B------:R-:W-:Y:S01]  /*4be0*/  @!P1 IMAD.MOV.U32 R4, RZ, RZ, R44 ;  /* 0x000000ffff049224 */ /* 0x000fe200078e002c */
[----:B------:R-:W-:-:S02]  /*4bf0*/  @!P1 MOV R41, R40 ;  /* 0x0000002800299202 */ /* 0x000fc40000000f00 */
[----:B------:R-:W-:-:S04]  /*4c00*/  @P1 FADD.FTZ R69, R42, R45 ;  /* 0x0000002d2a451221 */ /* 0x000fc80000010000 */
[----:B------:R-:W-:Y:S01]  /*4c10*/  @!P1 FADD.FTZ R69, R46, R69 ;  /* 0x000000452e459221 */ /* 0x000fe20000010000 */
[----:B------:R-:W-:Y:S06]  /*4c20*/  BRA `(.L_x_164) ;  /* 0x00000000000c7947 */ /* 0x000fec0003800000 */
.L_x_158:
[----:B------:R-:W-:-:S05]  /*4c30*/  @P1 PRMT R40, R38, 0x7632, R40 ;  /* 0x0000763226281816 */ /* 0x000fca0000000028 */
[----:B------:R-:W-:-:S04]  /*4c40*/  @P1 IMAD.U32 R40, R40, 0x10000, RZ ;  /* 0x0001000028281824 */ /* 0x000fc800078e00ff */
[----:B------:R-:W-:-:S07]  /*4c50*/  @P1 FADD.FTZ R69, R40, R69 ;  /* 0x0000004528451221 */ /* 0x000fce0000010000 */
.L_x_164:
[----:B------:R-:W-:Y:S01]  /*4c60*/  ISETP.NE.AND P4, PT, R41, 0x1, PT ;  /* 0x000000012900780c */ /* 0x000fe20003f85270 */
[----:B------:R-:W-:Y:S01]  /*4c70*/  BSSY.RECONVERGENT B2, `(.L_x_165) ;  /* 0x0000045000027945 */ /* 0x000fe20003800200 */
[----:B------:R-:W-:Y:S02]  /*4c80*/  HFMA2 R40, -RZ, RZ, 0, 1.1920928955078125e-07 ;  /* 0x00000002ff287431 */ /* 0x000fe400000001ff */
[----:B------:R-:W-:-:S09]  /*4c90*/  IMAD.MOV.U32 R42, RZ, RZ, R74 ;  /* 0x000000ffff2a7224 */ /* 0x000fd200078e004a */
[----:B------:R-:W-:Y:S05]  /*4ca0*/  @!P4 BRA `(.L_x_166) ;  /* 0x000000040004c947 */ /* 0x000fea0003800000 */
[----:B------:R-:W-:-:S13]  /*4cb0*/  ISETP.NE.AND P4, PT, R41, 0x3, PT ;  /* 0x000000032900780c */ /* 0x000fda0003f85270 */
[----:B------:R-:W-:Y:S05]  /*4cc0*/  @!P4 BRA `(.L_x_167) ;  /* 0x000000000018c947 */ /* 0x000fea0003800000 */
[----:B------:R-:W-:-:S13]  /*4cd0*/  ISETP.NE.AND P4, PT, R41, 0x2, PT ;  /* 0x000000022900780c */ /* 0x000fda0003f85270 */
[----:B------:R-:W-:Y:S01]  /*4ce0*/  @!P4 MOV R40, 0x3 ;  /* 0x000000030028c802 */ /* 0x000fe20000000f00 */
[----:B------:R-:W-:Y:S01]  /*4cf0*/  @!P4 IMAD.MOV.U32 R42, RZ, RZ, R78 ;  /* 0x000000ffff2ac224 */ /* 0x000fe200078e004e */
[----:B------:R-:W-:Y:S01]  /*4d00*/  @P4 IADD3 R40, PT, PT, R41, 0x1, RZ ;  /* 0x0000000129284810 */ /* 0x000fe20007ffe0ff */
[----:B------:R-:W-:Y:S01]  /*4d10*/  @P4 IMAD.MOV.U32 R42, RZ, RZ, R73 ;  /* 0x000000ffff2a4224 */ /* 0x000fe200078e0049 */
[----:B------:R-:W-:Y:S06]  /*4d20*/  BRA `(.L_x_166) ;  /* 0x0000000000e47947 */ /* 0x000fec0003800000 */
.L_x_167:
        /* <DEDUP_REMOVED lines=13> */
.L_x_169:
[----:B------:R-:W-:Y:S05]  /*4e00*/  BSYNC.RECONVERGENT B3 ;  /* 0x0000000000037941 */ /* 0x000fea0003800200 */
.L_x_168:
[----:B------:R-:W-:Y:S01]  /*4e10*/  IMAD.WIDE.U32 R44, R56, -0x326172a9, RZ ;  /* 0xcd9e8d57382c7825 */ /* 0x000fe200078e00ff */
[----:B------:R-:W-:Y:S02]  /*4e20*/  LOP3.LUT R40, R3, UR7, R85, 0x96, !PT ;  /* 0x0000000703287c12 */ /* 0x000fe4000f8e9655 */
[----:B------:R-:W-:Y:S02]  /*4e30*/  MOV R42, R4 ;  /* 0x00000004002a7202 */ /* 0x000fe40000000f00 */
        /* <DEDUP_REMOVED lines=36> */
[----:B------:R-:W-:Y:S02]  /*5080*/  IMAD.MOV.U32 R4, RZ, RZ, R40 ;  /* 0x000000ffff047224 */ /* 0x000fe400078e0028 */
[----:B------:R-:W-:Y:S02]  /*5090*/  HFMA2 R40, -RZ, RZ, 0, 0 ;  /* 0x00000000ff287431 */ /* 0x000fe400000001ff */
[----:B------:R-:W-:Y:S01]  /*50a0*/  IMAD.MOV.U32 R74, RZ, RZ, R46 ;  /* 0x000000ffff4a7224 */ /* 0x000fe200078e002e */
[----:B------:R-:W-:-:S07]  /*50b0*/  LOP3.LUT R78, R44, UR31, R41, 0x96, !PT ;  /* 0x0000001f2c4e7c12 */ /* 0x000fce000f8e9629 */
.L_x_166:
[----:B------:R-:W-:Y:S05]  /*50c0*/  BSYNC.RECONVERGENT B2 ;  /* 0x0000000000027941 */ /* 0x000fea0003800200 */
.L_x_165:
[----:B------:R-:W-:Y:S01]  /*50d0*/  I2FP.F32.U32 R42, R42 ;  /* 0x0000002a002a7245 */ /* 0x000fe20000201000 */
[C---:B------:R-:W-:Y:S01]  /*50e0*/  IMAD.U32 R41, R43.reuse, 0x10000, RZ ;  /* 0x000100002b297824 */ /* 0x040fe200078e00ff */
[----:B------:R-:W-:-:S03]  /*50f0*/  PRMT R84, R43, 0x7632, R84 ;  /* 0x000076322b547816 */ /* 0x000fc60000000054 */
[----:B------:R-:W-:Y:S01]  /*5100*/  FFMA.FTZ R42, R42, R75, 1.1641532182693481445e-10 ;  /* 0x2f0000002a2a7423 */ /* 0x000fe2000001004b */
[----:B------:R-:W-:-:S04]  /*5110*/  FMUL.FTZ R41, R41, R76 ;  /* 0x0000004c29297220 */ /* 0x000fc80000410000 */
[----:B------:R-:W-:-:S04]  /*5120*/  FSETP.GTU.FTZ.AND P4, PT, R42, R77, PT ;  /* 0x0000004d2a00720b */ /* 0x000fc80003f9c000 */
[----:B------:R-:W-:Y:S01]  /*5130*/  FSEL R71, R41, RZ, !P4 ;  /* 0x000000ff29477208 */ /* 0x000fe20006000000 */
[----:B------:R-:W-:Y:S08]  /*5140*/  @!P0 BRA `(.L_x_170) ;  /* 0x0000000400688947 */ /* 0x000ff00003800000 */
[----:B------:R-:W-:Y:S01]  /*5150*/  ISETP.NE.AND P5, PT, R40, 0x1, PT ;  /* 0x000000012800780c */ /* 0x000fe20003fa5270 */
[----:B------:R-:W-:Y:S01]  /*5160*/  BSSY.RECONVERGENT B2, `(.L_x_171) ;  /* 0x0000048000027945 */ /* 0x000fe20003800200 */
[----:B------:R-:W-:Y:S01]  /*5170*/  MOV R41, 0x2 ;  /* 0x0000000200297802 */ /* 0x000fe20000000f00 */
[----:B------:R-:W-:Y:S01]  /*5180*/  IMAD.MOV.U32 R42, RZ, RZ, R74 ;  /* 0x000000ffff2a7224 */ /* 0x000fe200078e004a */
[----:B------:R-:W-:-:S09]  /*5190*/  MOV R43, R4 ;  /* 0x00000004002b7202 */ /* 0x000fd20000000f00 */
        /* <DEDUP_REMOVED lines=11> */
.L_x_173:
        /* <DEDUP_REMOVED lines=13> */
.L_x_175:
[----:B------:R-:W-:Y:S05]  /*5320*/  BSYNC.RECONVERGENT B3 ;  /* 0x0000000000037941 */ /* 0x000fea0003800200 */
.L_x_174:
        /* <DEDUP_REMOVED lines=43> */
.L_x_172:
[----:B------:R-:W-:Y:S05]  /*55e0*/  BSYNC.RECONVERGENT B2 ;  /* 0x0000000000027941 */ /* 0x000fea0003800200 */
.L_x_171:
        /* <DEDUP_REMOVED lines=16> */
.L_x_170:
[----:B------:R-:W-:-:S05]  /*56f0*/  @P1 SHF.L.U32 R42, R39, 0x10, RZ ;  /* 0x00000010272a1819 */ /* 0x000fca00000006ff */
[----:B------:R-:W-:-:S07]  /*5700*/  @P1 FADD.FTZ R71, R42, R71 ;  /* 0x000000472a471221 */ /* 0x000fce0000010000 */
.L_x_176:
        /* <DEDUP_REMOVED lines=13> */
.L_x_179:
        /* <DEDUP_REMOVED lines=13> */
.L_x_181:
[----:B------:R-:W-:Y:S05]  /*58b0*/  BSYNC.RECONVERGENT B3 ;  /* 0x0000000000037941 */ /* 0x000fea0003800200 */
.L_x_180:
        /* <DEDUP_REMOVED lines=41> */
[----:B------:R-:W-:Y:S02]  /*5b50*/  LOP3.LUT R78, R44, UR31, R43, 0x96, !PT ;  /* 0x0000001f2c4e7c12 */ /* 0x000fe4000f8e962b */
[----:B------:R-:W-:-:S07]  /*5b60*/  MOV R4, R42 ;  /* 0x0000002a00047202 */ /* 0x000fce0000000f00 */
.L_x_178:
[----:B------:R-:W-:Y:S05]  /*5b70*/  BSYNC.RECONVERGENT B2 ;  /* 0x0000000000027941 */ /* 0x000fea0003800200 */
.L_x_177:
        /* <DEDUP_REMOVED lines=23> */
.L_x_185:
[----:B------:R-:W-:Y:S01]  /*5cf0*/  IADD3 R54, PT, PT, R54, 0x1, RZ ;  /* 0x0000000136367810 */ /* 0x000fe20007ffe0ff */
[----:B------:R-:W-:Y:S03]  /*5d00*/  BSSY.RECONVERGENT B3, `(.L_x_186) ;  /* 0x000000e000037945 */ /* 0x000fe60003800200 */
[C---:B------:R-:W-:Y:S01]  /*5d10*/  ISETP.NE.AND P6, PT, R54.reuse, RZ, PT ;  /* 0x000000ff3600720c */ /* 0x040fe20003fc5270 */
[----:B------:R-:W-:-:S12]  /*5d20*/  IMAD.WIDE.U32 R46, R54, -0x2daee0ad, RZ ;  /* 0xd2511f53362e7825 */ /* 0x000fd800078e00ff */
[----:B------:R-:W-:Y:S05]  /*5d30*/  @P6 BRA `(.L_x_187) ;  /* 0x0000000000286947 */ /* 0x000fea0003800000 */
[----:B------:R-:W-:Y:S01]  /*5d40*/  VIADD R53, R53, 0x1 ;  /* 0x0000000135357836 */ /* 0x000fe20000000000 */
[----:B------:R-:W-:-:S04]  /*5d50*/  P2R R40, PR, RZ, 0x1 ;  /* 0x00000001ff287803 */ /* 0x000fc80000000000 */
[----:B------:R-:W-:-:S13]  /*5d60*/  ISETP.NE.AND P6, PT, R53, RZ, PT ;  /* 0x000000ff3500720c */ /* 0x000fda0003fc5270 */
[----:B------:R-:W-:Y:S01]  /*5d70*/  @!P6 IADD3 R56, PT, PT, R56, 0x1, RZ ;  /* 0x000000013838e810 */ /* 0x000fe20007ffe0ff */
[----:B------:R-:W-:Y:S02]  /*5d80*/  @!P6 VIADD R41, R3, 0x1 ;  /* 0x000000010329e836 */ /* 0x000fe40000000000 */
[----:B------:R-:W-:Y:S01]  /*5d90*/  @!P6 IMAD.MOV.U32 R53, RZ, RZ, RZ ;  /* 0x000000ffff35e224 */ /* 0x000fe200078e00ff */
[----:B------:R-:W-:-:S13]  /*5da0*/  ISETP.NE.AND P0, PT, R56, RZ, !P6 ;  /* 0x000000ff3800720c */ /* 0x000fda0007705270 */
[----:B------:R-:W-:Y:S02]  /*5db0*/  @P0 IADD3 R41, PT, PT, R3, RZ, RZ ;  /* 0x000000ff03290210 */ /* 0x000fe40007ffe0ff */
[----:B------:R-:W-:Y:S02]  /*5dc0*/  ISETP.NE.AND P0, PT, R40, RZ, PT ;  /* 0x000000ff2800720c */ /* 0x000fe40003f05270 */
[----:B------:R-:W-:-:S11]  /*5dd0*/  @!P6 MOV R3, R41 ;  /* 0x000000290003e202 */ /* 0x000fd60000000f00 */
.L_x_187:
[----:B------:R-:W-:Y:S05]  /*5de0*/  BSYNC.RECONVERGENT B3 ;  /* 0x0000000000037941 */ /* 0x000fea0003800200 */
.L_x_186:
        /* <DEDUP_REMOVED lines=42> */
[----:B------:R-:W-:-:S07]  /*6090*/  HFMA2 R40, -RZ, RZ, 0, 0 ;  /* 0x00000000ff287431 */ /* 0x000fce00000001ff */
.L_x_184:
[----:B------:R-:W-:Y:S05]  /*60a0*/  BSYNC.RECONVERGENT B2 ;  /* 0x0000000000027941 */ /* 0x000fea0003800200 */
.L_x_183:
[----:B------:R-:W-:Y:S02]  /*60b0*/  I2FP.F32.U32 R4, R41 ;  /* 0x0000002900047245 */ /* 0x000fe40000201000 */
[----:B------:R-:W-:Y:S02]  /*60c0*/  PRMT R41, R35, 0x7632, R41 ;  /* 0x0000763223297816 */ /* 0x000fe40000000029 */
[----:B------:R-:W-:Y:S01]  /*60d0*/  @P1 PRMT R43, R39, 0x7632, R43 ;  /* 0x00007632272b1816 */ /* 0x000fe2000000002b */
[----:B------:R-:W-:Y:S01]  /*60e0*/  FFMA.FTZ R4, R4, R75, 1.1641532182693481445e-10 ;  /* 0x2f00000004047423 */ /* 0x000fe2000001004b */
[----:B------:R-:W-:Y:S01]  /*60f0*/  @P1 MOV R81, R40 ;  /* 0x0000002800511202 */ /* 0x000fe20000000f00 */
[----:B------:R-:W-:Y:S01]  /*6100*/  IMAD.U32 R41, R41, 0x10000, RZ ;  /* 0x0001000029297824 */ /* 0x000fe200078e00ff */
[----:B------:R-:W-:Y:S02]  /*6110*/  @P1 SHF.L.U32 R44, R43, 0x10, RZ ;  /* 0x000000102b2c1819 */ /* 0x000fe400000006ff */
[----:B------:R-:W-:Y:S01]  /*6120*/  FSETP.GTU.FTZ.AND P6, PT, R4, R77, PT ;  /* 0x0000004d0400720b */ /* 0x000fe20003fdc000 */
[----:B------:R-:W-:Y:S01]  /*6130*/  FMUL.FTZ R41, R41, R76 ;  /* 0x0000004c29297220 */ /* 0x000fe20000410000 */
[--C-:B------:R-:W-:Y:S01]  /*6140*/  @P1 IMAD.MOV.U32 R4, RZ, RZ, R42.reuse ;  /* 0x000000ffff041224 */ /* 0x100fe200078e002a */
[----:B------:R-:W-:Y:S01]  /*6150*/  @!P1 MOV R81, R40 ;  /* 0x0000002800519202 */ /* 0x000fe20000000f00 */
[----:B------:R-:W-:Y:S01]  /*6160*/  @!P1 IMAD.MOV.U32 R4, RZ, RZ, R42 ;  /* 0x000000ffff049224 */ /* 0x000fe200078e002a */
[----:B------:R-:W-:-:S02]  /*6170*/  SEL R64, RZ, 0x1, P6 ;  /* 0x00000001ff407807 */ /* 0x000fc40003000000 */
[----:B------:R-:W-:-:S05]  /*6180*/  FSEL R45, R41, RZ, !P6 ;  /* 0x000000ff292d7208 */ /* 0x000fca0007000000 */
[----:B------:R-:W-:-:S04]  /*6190*/  @P1 FADD.FTZ R41, R45, R84 ;  /* 0x000000542d291221 */ /* 0x000fc80000010000 */
[----:B------:R-:W-:-:S04]  /*61a0*/  @P1 FADD.FTZ R84, R41, R44 ;  /* 0x0000002c29541221 */ /* 0x000fc80000010000 */
[----:B------:R-:W-:Y:S01]  /*61b0*/  @!P1 FADD.FTZ R84, R45, R84 ;  /* 0x000000542d549221 */ /* 0x000fe20000010000 */
[----:B------:R-:W-:Y:S06]  /*61c0*/  BRA `(.L_x_188) ;  /* 0x00000000000c7947 */ /* 0x000fec0003800000 */
.L_x_182:
[----:B------:R-:W-:-:S05]  /*61d0*/  @P1 PRMT R40, R39, 0x7632, R40 ;  /* 0x0000763227281816 */ /* 0x000fca0000000028 */
[----:B------:R-:W-:-:S04]  /*61e0*/  @P1 IMAD.U32 R41, R40, 0x10000, RZ ;  /* 0x0001000028291824 */ /* 0x000fc800078e00ff */
[----:B------:R-:W-:-:S07]  /*61f0*/  @P1 FADD.FTZ R84, R41, R84 ;  /* 0x0000005429541221 */ /* 0x000fce0000010000 */
.L_x_188:
[----:B------:R-:W0:Y:S01]  /*6200*/  LDC.64 R46, c[0x0][0x3a8] ;  /* 0x0000ea00ff2e7b82 */ /* 0x000e220000000a00 */
[----:B------:R-:W-:Y:S02]  /*6210*/  SEL R41, RZ, 0x1000000, P5 ;  /* 0x01000000ff297807 */ /* 0x000fe40002800000 */
[----:B------:R-:W-:Y:S02]  /*6220*/  SEL R40, RZ, 0x10000, P4 ;  /* 0x00010000ff287807 */ /* 0x000fe40002000000 */
[----:B------:R-:W-:Y:S02]  /*6230*/  SEL R77, RZ, 0x100, P3 ;  /* 0x00000100ff4d7807 */ /* 0x000fe40001800000 */
[----:B------:R-:W-:Y:S01]  /*6240*/  ISETP.NE.AND P6, PT, R80, RZ, PT ;  /* 0x000000ff5000720c */ /* 0x000fe20003fc5270 */
[----:B------:R-:W1:Y:S01]  /*6250*/  LDC.64 R44, c[0x0][0x3b0] ;  /* 0x0000ec00ff2c7b82 */ /* 0x000e620000000a00 */
[----:B------:R-:W-:Y:S02]  /*6260*/  ISETP.NE.AND P5, PT, R82, RZ, PT ;  /* 0x000000ff5200720c */ /* 0x000fe40003fa5270 */
[----:B------:R-:W-:-:S02]  /*6270*/  ISETP.NE.AND P4, PT, R83, RZ, PT ;  /* 0x000000ff5300720c */ /* 0x000fc40003f85270 */
[----:B------:R-:W-:Y:S02]  /*6280*/  LOP3.LUT R77, R77, R41, R40, 0xfe, !PT ;  /* 0x000000294d4d7212 */ /* 0x000fe400078efe28 */
[----:B------:R-:W-:Y:S02]  /*6290*/  SEL R76, RZ, 0x1, P2 ;  /* 0x00000001ff4c7807 */ /* 0x000fe40001000000 */
[----:B------:R-:W-:Y:S02]  /*62a0*/  ISETP.NE.AND P1, PT, R79, RZ, PT ;  /* 0x000000ff4f00720c */ /* 0x000fe40003f25270 */
[----:B------:R-:W-:Y:S02]  /*62b0*/  SEL R41, RZ, 0x1000000, P4 ;  /* 0x01000000ff297807 */ /* 0x000fe40002000000 */
[----:B------:R-:W-:Y:S02]  /*62c0*/  SEL R40, RZ, 0x10000, P5 ;  /* 0x00010000ff287807 */ /* 0x000fe40002800000 */
[----:B------:R-:W-:Y:S01]  /*62d0*/  SEL R75, RZ, 0x100, P6 ;  /* 0x00000100ff4b7807 */ /* 0x000fe20003000000 */
[----:B0-----:R-:W-:Y:S01]  /*62e0*/  IMAD.WIDE.U32 R46, R72, 0x10, R46 ;  /* 0x00000010482e7825 */ /* 0x001fe200078e002e */
[----:B------:R-:W-:-:S02]  /*62f0*/  LOP3.LUT R77, R77, R76, RZ, 0xfc, !PT ;  /* 0x0000004c4d4d7212 */ /* 0x000fc400078efcff */
[----:B------:R-:W-:Y:S02]  /*6300*/  LOP3.LUT R75, R75, R41, R40, 0xfe, !PT ;  /* 0x000000294b4b7212 */ /* 0x000fe400078efe28 */
[----:B------:R-:W-:Y:S02]  /*6310*/  SEL R76, RZ, 0x1, P1 ;  /* 0x00000001ff4c7807 */ /* 0x000fe40000800000 */
[----:B------:R-:W-:Y:S01]  /*6320*/  F2FP.BF16.F32.PACK_AB R40, R65, R66 ;  /* 0x000000424128723e */ /* 0x000fe200000010ff */
[----:B-1----:R-:W-:Y:S01]  /*6330*/  IMAD.WIDE.U32 R44, R72, 0x8, R44 ;  /* 0x00000008482c7825 */ /* 0x002fe200078e002c */
[----:B------:R-:W-:Y:S02]  /*6340*/  F2FP.BF16.F32.PACK_AB R41, R67, R68 ;  /* 0x000000444329723e */ /* 0x000fe400000010ff */
[----:B------:R-:W-:Y:S02]  /*6350*/  F2FP.BF16.F32.PACK_AB R42, R69, R70 ;  /* 0x00000046452a723e */ /* 0x000fe400000010ff */
[----:B------:R-:W-:-:S02]  /*6360*/  F2FP.BF16.F32.PACK_AB R43, R84, R71 ;  /* 0x00000047542b723e */ /* 0x000fc400000010ff */
[----:B------:R-:W-:-:S03]  /*6370*/  LOP3.LUT R76, R75, R76, RZ, 0xfc, !PT ;  /* 0x0000004c4b4c7212 */ /* 0x000fc600078efcff */
[----:B------:R0:W-:Y:S04]  /*6380*/  STG.E.128 desc[UR8][R46.64], R40 ;  /* 0x000000282e007986 */ /* 0x0001e8000c101d08 */
[----:B------:R0:W-:Y:S01]  /*6390*/  STG.E.64 desc[UR8][R44.64], R76 ;  /* 0x0000004c2c007986 */ /* 0x0001e2000c101b08 */
[----:B------:R-:W-:Y:S05]  /*63a0*/  @!P0 BRA `(.L_x_92) ;  /* 0x0000000000408947 */ /* 0x000fea0003800000 */
[----:B0-----:R-:W-:Y:S01]  /*63b0*/  SHF.L.U32 R42, R63, 0x10, RZ ;  /* 0x000000103f2a7819 */ /* 0x001fe200000006ff */
[----:B------:R-:W0:Y:S01]  /*63c0*/  LDC.64 R40, c[0x0][0x3b8] ;  /* 0x0000ee00ff287b82 */ /* 0x000e220000000a00 */
[----:B------:R-:W-:Y:S02]  /*63d0*/  IMAD.WIDE.U32 R46, R60, 0x1000000, RZ ;  /* 0x010000003c2e7825 */ /* 0x000fe400078e00ff */
[----:B------:R-:W-:Y:S02]  /*63e0*/  LOP3.LUT R43, R42, 0xff0000, RZ, 0xc0, !PT ;  /* 0x00ff00002a2b7812 */ /* 0x000fe400078ec0ff */
[----:B------:R-:W-:Y:S02]  /*63f0*/  IMAD.SHL.U32 R42, R62, 0x100, RZ ;  /* 0x000001003e2a7824 */ /* 0x000fe400078e00ff */
[----:B------:R-:W-:Y:S01]  /*6400*/  PRMT R43, R43, 0x4210, R64 ;  /* 0x000042102b2b7816 */ /* 0x000fe20000000040 */
[----:B------:R-:W-:-:S03]  /*6410*/  IMAD.WIDE.U32 R44, R59, 0x10000, RZ ;  /* 0x000100003b2c7825 */ /* 0x000fc600078e00ff */
[----:B------:R-:W-:Y:S01]  /*6420*/  LOP3.LUT R76, R43, 0xff00, R42, 0xf8, !PT ;  /* 0x0000ff002b4c7812 */ /* 0x000fe200078ef82a */
[----:B------:R-:W-:-:S03]  /*6430*/  IMAD.WIDE.U32 R42, R0, 0x100, RZ ;  /* 0x00000100002a7825 */ /* 0x000fc600078e00ff */
[----:B------:R-:W-:Y:S02]  /*6440*/  LOP3.LUT R77, R76, 0xff, R61, 0xf8, !PT ;  /* 0x000000ff4c4d7812 */ /* 0x000fe400078ef83d */
[----:B------:R-:W-:Y:S02]  /*6450*/  LOP3.LUT R75, R42, R46, R44, 0xfe, !PT ;  /* 0x0000002e2a4b7212 */ /* 0x000fe400078efe2c */
[----:B------:R-:W-:Y:S02]  /*6460*/  LOP3.LUT R45, R45, R77, R47, 0xfe, !PT ;  /* 0x0000004d2d2d7212 */ /* 0x000fe400078efe2f */
[----:B------:R-:W-:Y:S02]  /*6470*/  LOP3.LUT R42, R75, 0xff, R2, 0xf8, !PT ;  /* 0x000000ff4b2a7812 */ /* 0x000fe400078ef802 */
[----:B------:R-:W-:Y:S01]  /*6480*/  LOP3.LUT R43, R45, R43, RZ, 0xfc, !PT ;  /* 0x0000002b2d2b7212 */ /* 0x000fe200078efcff */
[----:B0-----:R-:W-:-:S05]  /*6490*/  IMAD.WIDE.U32 R40, R72, 0x8, R40 ;  /* 0x0000000848287825 */ /* 0x001fca00078e0028 */
[----:B------:R1:W-:Y:S02]  /*64a0*/  STG.E.64 desc[UR8][R40.64], R42 ;  /* 0x0000002a28007986 */ /* 0x0003e4000c101b08 */
.L_x_92:
[----:B------:R-:W-:Y:S05]  /*64b0*/  BSYNC.RECONVERGENT B0 ;  /* 0x0000000000007941 */ /* 0x000fea0003800200 */
.L_x_91:
[----:B01----:R-:W-:Y:S01]  /*64c0*/  FADD.FTZ R40, RZ, R66 ;  /* 0x00000042ff287221 */ /* 0x003fe20000010000 */
        /* <DEDUP_REMOVED lines=53> */
.L_x_204:
[----:B-1----:R-:W-:Y:S01]  /*6820*/  FADD.FTZ R75, R46, R45 ;  /* 0x0000002d2e4b7221 */ /* 0x002fe20000010000 */
[----:B------:R-:W-:Y:S01]  /*6830*/  FMUL.FTZ R45, R47, R47 ;  /* 0x0000002f2f2d7220 */ /* 0x000fe20000410000 */
[----:B------:R-:W-:Y:S01]  /*6840*/  PLOP3.LUT P0, PT, PT, PT, UP0, 0x40, 0x4 ;  /* 0x000000000004781c */ /* 0x000fe20003f0e808 */
[----:B------:R-:W1:Y:S01]  /*6850*/  @!P1 LDC.64 R42, c[0x0][0x3c0] ;  /* 0x0000f000ff2a9b82 */ /* 0x000e620000000a00 */
[----:B------:R-:W-:Y:S01]  /*6860*/  FFMA.FTZ R44, R75, R44, UR5 ;  /* 0x000000054b2c7e23 */ /* 0x000fe2000801002c */
[----:B------:R-:W-:Y:S01]  /*6870*/  BSSY.RECONVERGENT B0, `(.L_x_190) ;  /* 0x000005a000007945 */ /* 0x000fe20003800200 */
[----:B------:R-:W-:-:S05]  /*6880*/  FSEL R45, R45, RZ, !P0 ;  /* 0x000000ff2d2d7208 */ /* 0x000fca0004000000 */
        /* <DEDUP_REMOVED lines=8> */
[----:B------:R-:W-:Y:S01]  /*6910*/  PLOP3.LUT P0, PT, PT, PT, UP0, 0x40, 0x4 ;  /* 0x000000000004781c */ /* 0x000fe20003f0e808 */
[----:B------:R-:W-:Y:S01]  /*6920*/  IMAD.U32 R44, R16, 0x10000, RZ ;  /* 0x00010000102c7824 */ /* 0x000fe200078e00ff */
[----:B-1----:R-:W-:Y:S01]  /*6930*/  SHF.L.U32 R42, R24, 0x10, RZ ;  /* 0x00000010182a7819 */ /* 0x002fe200000006ff */
[----:B------:R-:W-:Y:S01]  /*6940*/  IMAD.U32 R76, R20, 0x10000, RZ ;  /* 0x00010000144c7824 */ /* 0x000fe200078e00ff */
[----:B------:R-:W-:Y:S01]  /*6950*/  FSEL R41, R47, RZ, P0 ;  /* 0x000000ff2f297208 */ /* 0x000fe20000000000 */
[----:B------:R-:W-:Y:S01]  /*6960*/  IMAD.U32 R47, R13, 0x10000, RZ ;  /* 0x000100000d2f7824 */ /* 0x000fe200078e00ff */
[----:B0-----:R-:W-:Y:S01]  /*6970*/  SHF.L.U32 R46, R28, 0x10, RZ ;  /* 0x000000101c2e7819 */ /* 0x001fe200000006ff */
[----:B------:R-:W-:Y:S01]  /*6980*/  IMAD.U32 R80, R14, 0x10000, RZ ;  /* 0x000100000e507824 */ /* 0x000fe200078e00ff */
[----:B------:R-:W-:Y:S01]  /*6990*/  SHF.L.U32 R43, R12, 0x10, RZ ;  /* 0x000000100c2b7819 */ /* 0x000fe200000006ff */
[----:B------:R-:W-:Y:S01]  /*69a0*/  FADD.FTZ R40, R66, -R41 ;  /* 0x8000002942287221 */ /* 0x000fe20000010000 */
[----:B------:R-:W-:Y:S01]  /*69b0*/  SHF.L.U32 R77, R11, 0x10, RZ ;  /* 0x000000100b4d7819 */ /* 0x000fe200000006ff */
[----:B------:R-:W-:Y:S01]  /*69c0*/  IMAD.U32 R86, R17, 0x10000, RZ ;  /* 0x0001000011567824 */ /* 0x000fe200078e00ff */
[----:B------:R-:W-:Y:S01]  /*69d0*/  SHF.L.U32 R82, R25, 0x10, RZ ;  /* 0x0000001019527819 */ /* 0x000fe200000006ff */
[----:B------:R-:W-:Y:S01]  /*69e0*/  FMUL.FTZ R75, R45, R40 ;  /* 0x000000282d4b7220 */ /* 0x000fe20000410000 */
[----:B------:R-:W-:-:S02]  /*69f0*/  SHF.L.U32 R83, R10, 0x10, RZ ;  /* 0x000000100a537819 */ /* 0x000fc400000006ff */
[----:B------:R-:W-:Y:S01]  /*6a00*/  SHF.L.U32 R85, R30, 0x10, RZ ;  /* 0x000000101e557819 */ /* 0x000fe200000006ff */
[----:B------:R-:W-:Y:S01]  /*6a10*/  FFMA.FTZ R40, R75, R42, R44 ;  /* 0x0000002a4b287223 */ /* 0x000fe2000001002c */
[--C-:B------:R-:W-:Y:S01]  /*6a20*/  FADD.FTZ R42, R65, -R41.reuse ;  /* 0x80000029412a7221 */ /* 0x100fe20000010000 */
[--C-:B------:R-:W-:Y:S01]  /*6a30*/  FADD.FTZ R44, R68, -R41.reuse ;  /* 0x80000029442c7221 */ /* 0x100fe20000010000 */
[----:B------:R-:W-:Y:S01]  /*6a40*/  FFMA.FTZ R75, R75, R46, R76 ;  /* 0x0000002e4b4b7223 */ /* 0x000fe2000001004c */
[----:B------:R-:W-:Y:S01]  /*6a50*/  FADD.FTZ R46, R67, -R41 ;  /* 0x80000029432e7221 */ /* 0x000fe20000010000 */
[C---:B------:R-:W-:Y:S01]  /*6a60*/  FMUL.FTZ R42, R45.reuse, R42 ;  /* 0x0000002a2d2a7220 */ /* 0x040fe20000410000 */
[----:B------:R-:W-:Y:S01]  /*6a70*/  FMUL.FTZ R79, R45, R44 ;  /* 0x0000002c2d4f7220 */ /* 0x000fe20000410000 */
[----:B------:R-:W-:Y:S02]  /*6a80*/  IMAD.U32 R44, R21, 0x10000, RZ ;  /* 0x00010000152c7824 */ /* 0x000fe400078e00ff */
[----:B------:R-:W-:Y:S01]  /*6a90*/  FMUL.FTZ R46, R45, R46 ;  /* 0x0000002e2d2e7220 */ /* 0x000fe20000410000 */
[C---:B------:R-:W-:Y:S01]  /*6aa0*/  FFMA.FTZ R43, R42.reuse, R43, R47 ;  /* 0x0000002b2a2b7223 */ /* 0x040fe2000001002f */
[----:B------:R-:W-:Y:S01]  /*6ab0*/  FFMA.FTZ R80, R42, R77, R80 ;  /* 0x0000004d2a507223 */ /* 0x000fe20000010050 */
[----:B------:R-:W-:Y:S01]  /*6ac0*/  SHF.L.U32 R42, R29, 0x10, RZ ;  /* 0x000000101d2a7819 */ /* 0x000fe200000006ff */
[----:B------:R-:W-:Y:S01]  /*6ad0*/  FFMA.FTZ R82, R79, R82, R86 ;  /* 0x000000524f527223 */ /* 0x000fe20000010056 */
[----:B------:R-:W-:Y:S01]  /*6ae0*/  IMAD.U32 R47, R15, 0x10000, RZ ;  /* 0x000100000f2f7824 */ /* 0x000fe200078e00ff */
[----:B------:R-:W-:Y:S01]  /*6af0*/  SHF.L.U32 R77, R9, 0x10, RZ ;  /* 0x00000010094d7819 */ /* 0x000fe200000006ff */
[----:B------:R-:W-:-:S02]  /*6b00*/  IMAD.U32 R86, R48, 0x10000, RZ ;  /* 0x0001000030567824 */ /* 0x000fc400078e00ff */
[----:B------:R-:W-:Y:S01]  /*6b10*/  FFMA.FTZ R79, R79, R42, R44 ;  /* 0x0000002a4f4f7223 */ /* 0x000fe2000001002c */
[----:B------:R-:W-:Y:S01]  /*6b20*/  FADD.FTZ R42, R70, -R41 ;  /* 0x80000029462a7221 */ /* 0x000fe20000010000 */
[C---:B------:R-:W-:Y:S01]  /*6b30*/  FFMA.FTZ R83, R46.reuse, R83, R47 ;  /* 0x000000532e537223 */ /* 0x040fe2000001002f */
[----:B------:R-:W-:Y:S01]  /*6b40*/  FFMA.FTZ R86, R46, R77, R86 ;  /* 0x0000004d2e567223 */ /* 0x000fe20000010056 */
[----:B------:R-:W-:Y:S01]  /*6b50*/  SHF.L.U32 R47, R26, 0x10, RZ ;  /* 0x000000101a2f7819 */ /* 0x000fe200000006ff */
[----:B------:R-:W-:Y:S02]  /*6b60*/  IMAD.U32 R77, R18, 0x10000, RZ ;  /* 0x00010000124d7824 */ /* 0x000fe400078e00ff */
[----:B------:R-:W-:Y:S01]  /*6b70*/  FMUL.FTZ R46, R45, R42 ;  /* 0x0000002a2d2e7220 */ /* 0x000fe20000410000 */
[----:B------:R-:W-:Y:S02]  /*6b80*/  IMAD.U32 R44, R22, 0x10000, RZ ;  /* 0x00010000162c7824 */ /* 0x000fe400078e00ff */
[----:B------:R-:W-:Y:S01]  /*6b90*/  FADD.FTZ R76, R69, -R41 ;  /* 0x80000029454c7221 */ /* 0x000fe20000010000 */
[----:B------:R-:W-:Y:S01]  /*6ba0*/  SHF.L.U32 R87, R8, 0x10, RZ ;  /* 0x0000001008577819 */ /* 0x000fe200000006ff */
[C---:B------:R-:W-:Y:S01]  /*6bb0*/  FFMA.FTZ R42, R46.reuse, R47, R77 ;  /* 0x0000002f2e2a7223 */ /* 0x040fe2000001004d */
[----:B------:R-:W-:Y:S01]  /*6bc0*/  FFMA.FTZ R46, R46, R85, R44 ;  /* 0x000000552e2e7223 */ /* 0x000fe2000001002c */
[----:B------:R-:W-:Y:S01]  /*6bd0*/  SHF.L.U32 R85, R7, 0x10, RZ ;  /* 0x0000001007557819 */ /* 0x000fe200000006ff */
[----:B------:R-:W-:Y:S01]  /*6be0*/  FMUL.FTZ R76, R45, R76 ;  /* 0x0000004c2d4c7220 */ /* 0x000fe20000410000 */
[----:B------:R-:W-:Y:S01]  /*6bf0*/  IMAD.U32 R44, R50, 0x10000, RZ ;  /* 0x00010000322c7824 */ /* 0x000fe200078e00ff */
[----:B------:R-:W-:Y:S01]  /*6c00*/  SHF.L.U32 R89, R31, 0x10, RZ ;  /* 0x000000101f597819 */ /* 0x000fe200000006ff */
[----:B------:R-:W-:Y:S01]  /*6c10*/  IMAD.U32 R47, R49, 0x10000, RZ ;  /* 0x00010000312f7824 */ /* 0x000fe200078e00ff */
[----:B------:R-:W-:Y:S01]  /*6c20*/  F2FP.BF16.F32.PACK_AB R40, R43, R40 ;  /* 0x000000282b28723e */ /* 0x000fe200000010ff */
[C---:B------:R-:W-:Y:S01]  /*6c30*/  FFMA.FTZ R85, R76.reuse, R85, R44 ;  /* 0x000000554c557223 */ /* 0x040fe2000001002c */
[----:B------:R-:W-:Y:S01]  /*6c40*/  FADD.FTZ R44, R71, -R41 ;  /* 0x80000029472c7221 */ /* 0x000fe20000010000 */
[----:B------:R-:W-:Y:S01]  /*6c50*/  FFMA.FTZ R87, R76, R87, R47 ;  /* 0x000000574c577223 */ /* 0x000fe2000001002f */
[----:B------:R-:W-:Y:S01]  /*6c60*/  SHF.L.U32 R47, R27, 0x10, RZ ;  /* 0x000000101b2f7819 */ /* 0x000fe200000006ff */
[----:B------:R-:W-:-:S02]  /*6c70*/  IMAD.U32 R77, R19, 0x10000, RZ ;  /* 0x00010000134d7824 */ /* 0x000fc400078e00ff */
[----:B------:R-:W-:Y:S01]  /*6c80*/  FMUL.FTZ R44, R45, R44 ;  /* 0x0000002c2d2c7220 */ /* 0x000fe20000410000 */
[----:B------:R-:W-:Y:S01]  /*6c90*/  IMAD.U32 R76, R23, 0x10000, RZ ;  /* 0x00010000174c7824 */ /* 0x000fe200078e00ff */
[----:B------:R-:W-:Y:S02]  /*6ca0*/  F2FP.BF16.F32.PACK_AB R42, R87, R42 ;  /* 0x0000002a572a723e */ /* 0x000fe400000010ff */
[C---:B------:R-:W-:Y:S01]  /*6cb0*/  FFMA.FTZ R88, R44.reuse, R47, R77 ;  /* 0x0000002f2c587223 */ /* 0x040fe2000001004d */
[----:B------:R-:W-:Y:S01]  /*6cc0*/  FFMA.FTZ R47, R44, R89, R76 ;  /* 0x000000592c2f7223 */ /* 0x000fe2000001004c */
[----:B------:R-:W-:Y:S01]  /*6cd0*/  FADD.FTZ R44, R84, -R41 ;  /* 0x80000029542c7221 */ /* 0x000fe20000010000 */
[----:B------:R-:W-:Y:S01]  /*6ce0*/  SHF.L.U32 R89, R6, 0x10, RZ ;  /* 0x0000001006597819 */ /* 0x000fe200000006ff */
[----:B------:R-:W-:Y:S01]  /*6cf0*/  IMAD.U32 R76, R52, 0x10000, RZ ;  /* 0x00010000344c7824 */ /* 0x000fe200078e00ff */
[----:B------:R-:W-:Y:S01]  /*6d00*/  F2FP.BF16.F32.PACK_AB R46, R85, R46 ;  /* 0x0000002e552e723e */ /* 0x000fe200000010ff */
[----:B------:R-:W-:Y:S01]  /*6d10*/  FMUL.FTZ R44, R45, R44 ;  /* 0x0000002c2d2c7220 */ /* 0x000fe20000410000 */
[----:B------:R-:W-:Y:S01]  /*6d20*/  SHF.L.U32 R45, R5, 0x10, RZ ;  /* 0x00000010052d7819 */ /* 0x000fe200000006ff */
[----:B------:R-:W-:-:S04]  /*6d30*/  IMAD.U32 R41, R51, 0x10000, RZ ;  /* 0x0001000033297824 */ /* 0x000fc800078e00ff */
[C---:B------:R-:W-:Y:S01]  /*6d40*/  FFMA.FTZ R89, R44.reuse, R89, R41 ;  /* 0x000000592c597223 */ /* 0x040fe20000010029 */
[----:B------:R-:W-:Y:S01]  /*6d50*/  FFMA.FTZ R90, R44, R45, R76 ;  /* 0x0000002d2c5a7223 */ /* 0x000fe2000001004c */
[----:B------:R-:W-:Y:S01]  /*6d60*/  F2FP.BF16.F32.PACK_AB R41, R83, R82 ;  /* 0x000000525329723e */ /* 0x000fe200000010ff */
[----:B------:R-:W0:Y:S02]  /*6d70*/  LDC.64 R76, c[0x0][0x428] ;  /* 0x00010a00ff4c7b82 */ /* 0x000e240000000a00 */
[----:B------:R-:W-:Y:S02]  /*6d80*/  F2FP.BF16.F32.PACK_AB R43, R89, R88 ;  /* 0x00000058592b723e */ /* 0x000fe400000010ff */
[----:B------:R-:W-:-:S04]  /*6d90*/  F2FP.BF16.F32.PACK_AB R47, R90, R47 ;  /* 0x0000002f5a2f723e */ /* 0x000fc800000010ff */
[----:B------:R-:W1:Y:S01]  /*6da0*/  LDC.64 R44, c[0x0][0x430] ;  /* 0x00010c00ff2c7b82 */ /* 0x000e620000000a00 */
[----:B0-----:R-:W-:-:S05]  /*6db0*/  IMAD.WIDE.U32 R76, R72, 0x10, R76 ;  /* 0x00000010484c7825 */ /* 0x001fca00078e004c */
[----:B------:R2:W-:Y:S01]  /*6dc0*/  STG.E.128 desc[UR8][R76.64], R40 ;  /* 0x000000284c007986 */ /* 0x0005e2000c101d08 */
[----:B-1----:R-:W-:Y:S01]  /*6dd0*/  IMAD.WIDE.U32 R82, R72, 0x10, R44 ;  /* 0x0000001048527825 */ /* 0x002fe200078e002c */
[----:B------:R-:W-:Y:S02]  /*6de0*/  F2FP.BF16.F32.PACK_AB R45, R86, R79 ;  /* 0x0000004f562d723e */ /* 0x000fe400000010ff */
[----:B------:R-:W-:-:S05]  /*6df0*/  F2FP.BF16.F32.PACK_AB R44, R80, R75 ;  /* 0x0000004b502c723e */ /* 0x000fca00000010ff */
[----:B------:R2:W-:Y:S02]  /*6e00*/  STG.E.128 desc[UR8][R82.64], R44 ;  /* 0x0000002c52007986 */ /* 0x0005e4000c101d08 */
.L_x_191:
[----:B------:R-:W-:Y:S05]  /*6e10*/  BSYNC.RECONVERGENT B0 ;  /* 0x0000000000007941 */ /* 0x000fea0003800200 */
.L_x_190:
[----:B-12---:R-:W1:Y:S02]  /*6e20*/  LDC.64 R40, c[0x0][0x380] ;  /* 0x0000e000ff287b82 */ /* 0x006e640000000a00 */
[----:B-1----:R-:W-:-:S04]  /*6e30*/  LEA R55, R40, R55, 0x2 ;  /* 0x0000003728377211 */ /* 0x002fc800078e10ff */
[----:B------:R-:W-:-:S13]  /*6e40*/  ISETP.GE.AND P0, PT, R55, R41, PT ;  /* 0x000000293700720c */ /* 0x000fda0003f06270 */
[----:B------:R-:W-:Y:S05]  /*6e50*/  @!P0 BRA `(.L_x_192) ;  /* 0xffffff9800fc8947 */ /* 0x000fea000383ffff */
[----:B------:R-:W-:Y:S05]  /*6e60*/  BSYNC B1 ;  /* 0x0000000000017941 */ /* 0x000fea0003800000 */
.L_x_90:
[----:B------:R-:W-:Y:S05]  /*6e70*/  EXIT ;  /* 0x000000000000794d */ /* 0x000fea0003800000 */
.L_x_189:
[----:B------:R-:W-:Y:S01]  /*6e80*/  HFMA2 R77, -RZ, RZ, 0, 5.9604644775390625e-08 ;  /* 0x00000001ff4d7431 */ /* 0x000fe200000001ff */
[----:B------:R-:W-:Y:S01]  /*6e90*/  BSSY B0, `(.L_x_193) ;  /* 0x0000007000007945 */ /* 0x000fe20003800000 */
[----:B------:R-:W-:Y:S01]  /*6ea0*/  IMAD.MOV.U32 R80, RZ, RZ, R41 ;  /* 0x000000ffff507224 */ /* 0x000fe200078e0029 */
[----:B------:R-:W-:Y:S01]  /*6eb0*/  MOV R75, 0xffffffff ;  /* 0xffffffff004b7802 */ /* 0x000fe20000000f00 */
[----:B------:R-:W-:-:S07]  /*6ec0*/  IMAD.MOV.U32 R82, RZ, RZ, 0x1f ;  /* 0x0000001fff527424 */ /* 0x000fce00078e00ff */
[----:B------:R-:W-:Y:S05]  /*6ed0*/  WARPSYNC.COLLECTIVE R75, `(.L_x_194) ;  /* 0x000000004b087348 */ /* 0x000fea0003c00000 */
[----:B------:R0:W1:Y:S02]  /*6ee0*/  SHFL.BFLY P3, R76, R80, R77, R82 ;  /* 0x0c00004d504c7389 */ /* 0x0000640000060052 */
[----:B01----:R-:W-:Y:S05]  /*6ef0*/  ENDCOLLECTIVE ;  /* 0x000000000000791b */ /* 0x003fea0003800000 */
.L_x_194:
[----:B------:R-:W-:Y:S05]  /*6f00*/  BSYNC B0 ;  /* 0x0000000000007941 */ /* 0x000fea0003800000 */
.L_x_193:
[----:B------:R-:W-:Y:S02]  /*6f10*/  IMAD.MOV.U32 R40, RZ, RZ, R76 ;  /* 0x000000ffff287224 */ /* 0x000fe400078e004c */
[----:B------:R-:W-:Y:S02]  /*6f20*/  HFMA2 R82, -RZ, RZ, 0, 1.847743988037109375e-06 ;  /* 0x0000001fff527431 */ /* 0x000fe400000001ff */
[----:B------:R-:W-:Y:S01]  /*6f30*/  IMAD.MOV.U32 R77, RZ, RZ, 0x2 ;  /* 0x00000002ff4d7424 */ /* 0x000fe200078e00ff */
[----:B------:R-:W0:Y:S01]  /*6f40*/  LDC R44, c[0x0][0x400] ;  /* 0x00010000ff2c7b82 */ /* 0x000e220000000800 */
[----:B------:R-:W-:Y:S01]  /*6f50*/  FADD.FTZ R42, R41, R40 ;  /* 0x00000028292a7221 */ /* 0x000fe20000010000 */
[----:B------:R-:W-:-:S04]  /*6f60*/  IMAD.MOV.U32 R75, RZ, RZ, -0x1 ;  /* 0xffffffffff4b7424 */ /* 0x000fc800078e00ff */
[----:B------:R-:W-:-:S07]  /*6f70*/  MOV R80, R42 ;  /* 0x0000002a00507202 */ /* 0x000fce0000000f00 */
[----:B0-----:R-:W-:Y:S05]  /*6f80*/  WARPSYNC.COLLECTIVE R75, `(.L_x_195) ;  /* 0x000000004b087348 */ /* 0x001fea0003c00000 */
[----:B------:R1:W2:Y:S02]  /*6f90*/  SHFL.BFLY P3, R76, R80, R77, R82 ;  /* 0x0c00004d504c7389 */ /* 0x0002a40000060052 */
[----:B012---:R-:W-:Y:S05]  /*6fa0*/  ENDCOLLECTIVE ;  /* 0x000000000000791b */ /* 0x007fea0003800000 */
.L_x_195:
[----:B------:R-:W-:Y:S01]  /*6fb0*/  HFMA2 R77, -RZ, RZ, 0, 2.384185791015625e-07 ;  /* 0x00000004ff4d7431 */ /* 0x000fe200000001ff */
[----:B------:R-:W-:-:S05]  /*6fc0*/  MOV R43, R76 ;  /* 0x0000004c002b7202 */ /* 0x000fca0000000f00 */
[----:B------:R-:W-:-:S04]  /*6fd0*/  FADD.FTZ R43, R42, R43 ;  /* 0x0000002b2a2b7221 */ /* 0x000fc80000010000 */
[----:B------:R-:W-:-:S07]  /*6fe0*/  IMAD.MOV.U32 R80, RZ, RZ, R43 ;  /* 0x000000ffff507224 */ /* 0x000fce00078e002b */
[----:B------:R-:W-:Y:S05]  /*6ff0*/  WARPSYNC.COLLECTIVE R75, `(.L_x_196) ;  /* 0x000000004b087348 */ /* 0x000fea0003c00000 */
[----:B------:R0:W1:Y:S02]  /*7000*/  SHFL.BFLY P3, R76, R80, R77, R82 ;  /* 0x0c00004d504c7389 */ /* 0x0000640000060052 */
[----:B01----:R-:W-:Y:S05]  /*7010*/  ENDCOLLECTIVE ;  /* 0x000000000000791b */ /* 0x003fea0003800000 */
.L_x_196:
[----:B------:R-:W-:Y:S02]  /*7020*/  IMAD.MOV.U32 R77, RZ, RZ, 0x8 ;  /* 0x00000008ff4d7424 */ /* 0x000fe400078e00ff */
[----:B------:R-:W-:-:S04]  /*7030*/  IMAD.MOV.U32 R40, RZ, RZ, R76 ;  /* 0x000000ffff287224 */ /* 0x000fc800078e004c */
[----:B------:R-:W-:-:S05]  /*7040*/  FADD.FTZ R45, R43, R40 ;  /* 0x000000282b2d7221 */ /* 0x000fca0000010000 */
[----:B------:R-:W-:-:S07]  /*7050*/  MOV R80, R45 ;  /* 0x0000002d00507202 */ /* 0x000fce0000000f00 */
[----:B------:R-:W-:Y:S05]  /*7060*/  WARPSYNC.COLLECTIVE R75, `(.L_x_197) ;  /* 0x000000004b087348 */ /* 0x000fea0003c00000 */
[----:B------:R0:W1:Y:S02]  /*7070*/  SHFL.BFLY P3, R76, R80, R77, R82 ;  /* 0x0c00004d504c7389 */ /* 0x0000640000060052 */
[----:B01----:R-:W-:Y:S05]  /*7080*/  ENDCOLLECTIVE ;  /* 0x000000000000791b */ /* 0x003fea0003800000 */
.L_x_197:
[----:B------:R-:W-:Y:S01]  /*7090*/  HFMA2 R77, -RZ, RZ, 0, 9.5367431640625e-07 ;  /* 0x00000010ff4d7431 */ /* 0x000fe200000001ff */
[----:B------:R-:W-:-:S05]  /*70a0*/  MOV R40, R76 ;  /* 0x0000004c00287202 */ /* 0x000fca0000000f00 */
[----:B------:R-:W-:-:S04]  /*70b0*/  FADD.FTZ R46, R45, R40 ;  /* 0x000000282d2e7221 */ /* 0x000fc80000010000 */
[----:B------:R-:W-:-:S07]  /*70c0*/  IMAD.MOV.U32 R80, RZ, RZ, R46 ;  /* 0x000000ffff507224 */ /* 0x000fce00078e002e */
[----:B------:R-:W-:Y:S05]  /*70d0*/  WARPSYNC.COLLECTIVE R75, `(.L_x_198) ;  /* 0x000000004b087348 */ /* 0x000fea0003c00000 */
[----:B------:R0:W1:Y:S02]  /*70e0*/  SHFL.BFLY P3, R76, R80, R77, R82 ;  /* 0x0c00004d504c7389 */ /* 0x0000640000060052 */
[----:B01----:R-:W-:Y:S05]  /*70f0*/  ENDCOLLECTIVE ;  /* 0x000000000000791b */ /* 0x003fea0003800000 */
.L_x_198:
[----:B------:R-:W-:Y:S02]  /*7100*/  IMAD.MOV.U32 R77, RZ, RZ, 0x1 ;  /* 0x00000001ff4d7424 */ /* 0x000fe400078e00ff */
        /* <DEDUP_REMOVED lines=25> */
.L_x_199:
[----:B------:R-:W-:Y:S01]  /*72a0*/  HFMA2 R77, -RZ, RZ, 0, 1.1920928955078125e-07 ;  /* 0x00000002ff4d7431 */ /* 0x000fe200000001ff */
[----:B------:R-:W-:-:S05]  /*72b0*/  MOV R41, R76 ;  /* 0x0000004c00297202 */ /* 0x000fca0000000f00 */
[----:B------:R-:W-:-:S04]  /*72c0*/  FADD.FTZ R41, R40, R41 ;  /* 0x0000002928297221 */ /* 0x000fc80000010000 */
[----:B------:R-:W-:-:S07]  /*72d0*/  IMAD.MOV.U32 R80, RZ, RZ, R41 ;  /* 0x000000ffff507224 */ /* 0x000fce00078e0029 */
[----:B------:R-:W-:Y:S05]  /*72e0*/  WARPSYNC.COLLECTIVE R75, `(.L_x_200) ;  /* 0x000000004b087348 */ /* 0x000fea0003c00000 */
[----:B------:R0:W1:Y:S02]  /*72f0*/  SHFL.BFLY P3, R76, R80, R77, R82 ;  /* 0x0c00004d504c7389 */ /* 0x0000640000060052 */
[----:B01----:R-:W-:Y:S05]  /*7300*/  ENDCOLLECTIVE ;  /* 0x000000000000791b */ /* 0x003fea0003800000 */
.L_x_200:
[----:B------:R-:W-:Y:S02]  /*7310*/  IMAD.MOV.U32 R77, RZ, RZ, 0x4 ;  /* 0x00000004ff4d7424 */ /* 0x000fe400078e00ff */
[----:B------:R-:W-:-:S04]  /*7320*/  IMAD.MOV.U32 R42, RZ, RZ, R76 ;  /* 0x000000ffff2a7224 */ /* 0x000fc800078e004c */
[----:B------:R-:W-:-:S05]  /*7330*/  FADD.FTZ R42, R41, R42 ;  /* 0x0000002a292a7221 */ /* 0x000fca0000010000 */
[----:B------:R-:W-:-:S07]  /*7340*/  MOV R80, R42 ;  /* 0x0000002a00507202 */ /* 0x000fce0000000f00 */
[----:B------:R-:W-:Y:S05]  /*7350*/  WARPSYNC.COLLECTIVE R75, `(.L_x_201) ;  /* 0x000000004b087348 */ /* 0x000fea0003c00000 */
[----:B------:R0:W1:Y:S02]  /*7360*/  SHFL.BFLY P3, R76, R80, R77, R82 ;  /* 0x0c00004d504c7389 */ /* 0x0000640000060052 */
[----:B01----:R-:W-:Y:S05]  /*7370*/  ENDCOLLECTIVE ;  /* 0x000000000000791b */ /* 0x003fea0003800000 */
.L_x_201:
[----:B------:R-:W-:Y:S01]  /*7380*/  HFMA2 R77, -RZ, RZ, 0, 4.76837158203125e-07 ;  /* 0x00000008ff4d7431 */ /* 0x000fe200000001ff */
[----:B------:R-:W-:-:S05]  /*7390*/  MOV R43, R76 ;  /* 0x0000004c002b7202 */ /* 0x000fca0000000f00 */
[----:B------:R-:W-:-:S04]  /*73a0*/  FADD.FTZ R43, R42, R43 ;  /* 0x0000002b2a2b7221 */ /* 0x000fc80000010000 */
[----:B------:R-:W-:-:S07]  /*73b0*/  IMAD.MOV.U32 R80, RZ, RZ, R43 ;  /* 0x000000ffff507224 */ /* 0x000fce00078e002b */
[----:B------:R-:W-:Y:S05]  /*73c0*/  WARPSYNC.COLLECTIVE R75, `(.L_x_202) ;  /* 0x000000004b087348 */ /* 0x000fea0003c00000 */
[----:B------:R0:W1:Y:S02]  /*73d0*/  SHFL.BFLY P3, R76, R80, R77, R82 ;  /* 0x0c00004d504c7389 */ /* 0x0000640000060052 */
[----:B01----:R-:W-:Y:S05]  /*73e0*/  ENDCOLLECTIVE ;  /* 0x000000000000791b */ /* 0x003fea0003800000 */
.L_x_202:
[----:B------:R-:W-:Y:S02]  /*73f0*/  IMAD.MOV.U32 R77, RZ, RZ, 0x10 ;  /* 0x00000010ff4d7424 */ /* 0x000fe400078e00ff */
[----:B------:R-:W-:-:S04]  /*7400*/  IMAD.MOV.U32 R46, RZ, RZ, R76 ;  /* 0x000000ffff2e7224 */ /* 0x000fc800078e004c */
[----:B------:R-:W-:-:S05]  /*7410*/  FADD.FTZ R46, R43, R46 ;  /* 0x0000002e2b2e7221 */ /* 0x000fca0000010000 */
[----:B------:R-:W-:-:S07]  /*7420*/  MOV R80, R46 ;  /* 0x0000002e00507202 */ /* 0x000fce0000000f00 */
[----:B------:R-:W-:Y:S05]  /*7430*/  WARPSYNC.COLLECTIVE R75, `(.L_x_203) ;  /* 0x000000004b087348 */ /* 0x000fea0003c00000 */
[----:B------:R0:W1:Y:S02]  /*7440*/  SHFL.BFLY P3, R76, R80, R77, R82 ;  /* 0x0c00004d504c7389 */ /* 0x0000640000060052 */
[----:B01----:R-:W-:Y:S05]  /*7450*/  ENDCOLLECTIVE ;  /* 0x000000000000791b */ /* 0x003fea0003800000 */
.L_x_203:
[----:B------:R-:W-:Y:S01]  /*7460*/  MOV R45, R76 ;  /* 0x0000004c002d7202 */ /* 0x000fe20000000f00 */
[----:B------:R-:W-:Y:S06]  /*7470*/  BRA `(.L_x_204) ;  /* 0xfffffff000e87947 */ /* 0x000fec000383ffff */
.L_x_205:
        /* <DEDUP_REMOVED lines=16> */
.L_x_5919:


//--------------------- .text._ZN10layer_norm31ln_parallel_residual_fwd_kernelINS_13Kernel_traitsI13__nv_bfloat16S2_S2_S2_fjLj256ELj1ELj4ELj1ELj16ENS_18Kernel_traits_baseILj256ES2_S2_S2_S2_fjLj128EEEEELb1ELb0ELb1EEEvNS_9FwdParamsE --------------------------
	.section	.text._ZN10layer_norm31ln_parallel_residual_fwd_kernelINS_13Kernel_traitsI13__nv_bfloat16S2_S2_S2_fjLj256ELj1ELj4ELj1ELj16ENS_18Kernel_traits_baseILj256ES2_S2_S2_S2_fjLj128EEEEELb1ELb0ELb1EEEvNS_9FwdParamsE,"ax",@progbits
	.align	128
        .global         _ZN10layer_norm31ln_parallel_residual_fwd_kernelINS_13Kernel_traitsI13__nv_bfloat16S2_S2_S2_fjLj256ELj1ELj4ELj1ELj16ENS_18Kernel_traits_baseILj256ES2_S2_S2_S2_fjLj128EEEEELb1ELb0ELb1EEEvNS_9FwdParamsE
        .type           _ZN10layer_norm31ln_parallel_residual_fwd_kernelINS_13Kernel_traitsI13__nv_bfloat16S2_S2_S2_fjLj256ELj1ELj4ELj1ELj16ENS_18Kernel_traits_baseILj256ES2_S2_S2_S2_fjLj128EEEEELb1ELb0ELb1EEEvNS_9FwdParamsE,@function
        .size           _ZN10layer_norm31ln_parallel_residual_fwd_kernelINS_13Kernel_traitsI13__nv_bfloat16S2_S2_S2_fjLj256ELj1ELj4ELj1ELj16ENS_18Kernel_traits_baseILj256ES2_S2_S2_S2_fjLj128EEEEELb1ELb0ELb1EEEvNS_9FwdParamsE,(.L_x_5920 - _ZN10layer_norm31ln_parallel_residual_fwd_kernelINS_13Kernel_traitsI13__nv_bfloat16S2_S2_S2_fjLj256ELj1ELj4ELj1ELj16ENS_18Kernel_traits_baseILj256ES2_S2_S2_S2_fjLj128EEEEELb1ELb0ELb1EEEvNS_9FwdParamsE)
        .other          _ZN10layer_norm31ln_parallel_residual_fwd_kernelINS_13Kernel_traitsI13__nv_bfloat16S2_S2_S2_fjLj256ELj1ELj4ELj1ELj16ENS_18Kernel_traits_baseILj256ES2_S2_S2_S2_fjLj128EEEEELb1ELb0ELb1EEEvNS_9FwdParamsE,@"STO_CUDA_ENTRY STV_DEFAULT"
_ZN10layer_norm31ln_parallel_residual_fwd_kernelINS_13Kernel_traitsI13__nv_bfloat16S2_S2_S2_fjLj256ELj1ELj4ELj1ELj16ENS_18Kernel_traits_baseILj256ES2_S2_S2_S2_fjLj128EEEEELb1ELb0ELb1EEEvNS_9FwdParamsE:
.text._ZN10layer_norm31ln_parallel_residual_fwd_kernelINS_13Kernel_traitsI13__nv_bfloat16S2_S2_S2_fjLj256ELj1ELj4ELj1ELj16ENS_18Kernel_traits_baseILj256ES2_S2_S2_S2_fjLj128EEEEELb1ELb0ELb1EEEvNS_9FwdParamsE:
[----:B------:R-:W-:Y:S01]  /*0000*/  LDC R1, c[0x0][0x37c] ;  /* 0x0000df00ff017b82 */ /* 0x000fe20000000800 */
[----:B------:R-:W0:Y:S01]  /*0010*/  LDCU.64 UR10, c[0x0][0x438] ;  /* 0x00008700ff0a77ac */ /* 0x000e220008000a00 */
[----:B------:R-:W1:Y:S01]  /*0020*/  LDCU.64 UR12, c[0x0][0x440] ;  /* 0x00008800ff0c77ac */ /* 0x000e620008000a00 */
[----:B------:R-:W2:Y:S01]  /*0030*/  S2R R53, SR_TID.X ;  /* 0x0000000000357919 */ /* 0x000ea20000002100 */
[----:B------:R-:W3:Y:S01]  /*0040*/  LDCU.U8 UR4, c[0x0][0x464] ;  /* 0x00008c80ff0477ac */ /* 0x000ee20008000000 */
[----:B------:R-:W4:Y:S01]  /*0050*/  LDCU.64 UR6, c[0x0][0x450] ;  /* 0x00008a00ff0677ac */ /* 0x000f220008000a00 */
[----:B------:R-:W2:Y:S01]  /*0060*/  LDCU.64 UR8, c[0x0][0x358] ;  /* 0x00006b00ff0877ac */ /* 0x000ea20008000a00 */
[----:B0-----:R-:W-:Y:S01]  /*0070*/  ISETP.NE.U32.AND P0, PT, RZ, UR10, PT ;  /* 0x0000000aff007c0c */ /* 0x001fe2000bf05070 */
[----:B------:R-:W0:Y:S01]  /*0080*/  LDC R0, c[0x0][0x458] ;  /* 0x00011600ff007b82 */ /* 0x000e220000000800 */
[----:B------:R-:W0:Y:S01]  /*0090*/  LDCU UR10, c[0x0][0x384] ;  /* 0x00007080ff0a77ac */ /* 0x000e220008000800 */
[----:B-1----:R-:W-:-:S02]  /*00a0*/  ISETP.NE.U32.AND P1, PT, RZ, UR12, PT ;  /* 0x0000000cff007c0c */ /* 0x002fc4000bf25070 */
[----:B------:R-:W-:Y:S02]  /*00b0*/  ISETP.NE.AND.EX P0, PT, RZ, UR11, PT, P0 ;  /* 0x0000000bff007c0c */ /* 0x000fe4000bf05300 */
[----:B------:R-:W-:Y:S02]  /*00c0*/  ISETP.NE.AND.EX P1, PT, RZ, UR13, PT, P1 ;  /* 0x0000000dff007c0c */ /* 0x000fe4000bf25310 */
[----:B------:R-:W1:Y:S01]  /*00d0*/  LDC R15, c[0x0][0x45c] ;  /* 0x00011700ff0f7b82 */ /* 0x000e620000000800 */
[----:B---3--:R-:W-:Y:S01]  /*00e0*/  ISETP.NE.AND P2, PT, RZ, UR4, PT ;  /* 0x00000004ff007c0c */ /* 0x008fe2000bf45270 */
[----:B----4-:R-:W-:Y:S02]  /*00f0*/  IMAD.U32 R2, RZ, RZ, UR6 ;  /* 0x00000006ff027e24 */ /* 0x010fe4000f8e00ff */
[----:B------:R-:W-:-:S05]  /*0100*/  IMAD.U32 R3, RZ, RZ, UR7 ;  /* 0x00000007ff037e24 */ /* 0x000fca000f8e00ff */
[----:B------:R-:W3:Y:S01]  /*0110*/  @P0 LDC.64 R6, c[0x0][0x438] ;  /* 0x00010e00ff060b82 */ /* 0x000ee20000000a00 */
[----:B--2---:R-:W-:Y:S02]  /*0120*/  LOP3.LUT R57, R53, 0x1f, RZ, 0xc0, !PT ;  /* 0x0000001f35397812 */ /* 0x004fe400078ec0ff */
[----:B------:R-:W-:Y:S02]  /*0130*/  @!P0 CS2R R48, SRZ ;  /* 0x0000000000308805 */ /* 0x000fe4000001ff00 */
[----:B------:R-:W-:Y:S01]  /*0140*/  @!P0 CS2R R50, SRZ ;  /* 0x0000000000328805 */ /* 0x000fe2000001ff00 */
[----:B------:R-:W2:Y:S01]  /*0150*/  @P2 LDG.E.64 R2, desc[UR8][R2.64] ;  /* 0x0000000802022981 */ /* 0x000ea2000c1e1b00 */
[----:B0-----:R-:W-:Y:S01]  /*0160*/  @P2 MOV R4, R0 ;  /* 0x0000000000042202 */ /* 0x001fe20000000f00 */
[----:B------:R-:W0:Y:S01]  /*0170*/  @P1 LDC.64 R8, c[0x0][0x440] ;  /* 0x00011000ff081b82 */ /* 0x000e220000000a00 */
[----:B-1----:R-:W-:Y:S01]  /*0180*/  @P2 IMAD.MOV.U32 R5, RZ, RZ, R15 ;  /* 0x000000ffff052224 */ /* 0x002fe200078e000f */
[----:B------:R-:W-:-:S02]  /*0190*/  @!P1 CS2R R44, SRZ ;  /* 0x00000000002c9805 */ /* 0x000fc4000001ff00 */
[----:B------:R-:W-:Y:S02]  /*01a0*/  @!P1 CS2R R46, SRZ ;  /* 0x00000000002e9805 */ /* 0x000fe4000001ff00 */
[----:B------:R3:W5:Y:S02]  /*01b0*/  @P2 LDG.E.64 R12, desc[UR8][R4.64] ;  /* 0x00000008040c2981 */ /* 0x000764000c1e1b00 */
[----:B------:R-:W1:Y:S01]  /*01c0*/  S2UR UR5, SR_CTAID.X ;  /* 0x00000000000579c3 */ /* 0x000e620000002500 */
[----:B------:R-:W-:-:S07]  /*01d0*/  SHF.R.U32.HI R58, RZ, 0x5, R53 ;  /* 0x00000005ff3a7819 */ /* 0x000fce0000011635 */
[----:B------:R-:W4:Y:S01]  /*01e0*/  LDC R10, c[0x0][0x360] ;  /* 0x0000d800ff0a7b82 */ /* 0x000f220000000800 */
[----:B---3--:R-:W-:-:S04]  /*01f0*/  @P0 IMAD.WIDE.U32 R4, R57, 0x10, R6 ;  /* 0x0000001039040825 */ /* 0x008fc800078e0006 */
[----:B0-----:R-:W-:Y:S01]  /*0200*/  @P1 IMAD.WIDE.U32 R6, R57, 0x10, R8 ;  /* 0x0000001039061825 */ /* 0x001fe200078e0008 */
[----:B------:R0:W5:Y:S04]  /*0210*/  @P0 LDG.E.128 R48, desc[UR8][R4.64] ;  /* 0x0000000804300981 */ /* 0x000168000c1e1d00 */
[----:B------:R0:W5:Y:S01]  /*0220*/  @P1 LDG.E.128 R44, desc[UR8][R6.64] ;  /* 0x00000008062c1981 */ /* 0x000162000c1e1d00 */
[----:B-1----:R-:W-:-:S06]  /*0230*/  USHF.L.U32 UR4, UR5, 0x2, URZ ;  /* 0x0000000205047899 */ /* 0x002fcc00080006ff */
[----:B------:R-:W-:Y:S01]  /*0240*/  LOP3.LUT R58, R58, UR4, RZ, 0xfc, !PT ;  /* 0x000000043a3a7c12 */ /* 0x000fe2000f8efcff */
[----:B----4-:R-:W-:-:S03]  /*0250*/  IMAD R53, R10, UR5, R53 ;  /* 0x000000050a357c24 */ /* 0x010fc6000f8e0235 */
[----:B------:R-:W-:Y:S02]  /*0260*/  ISETP.GE.AND P3, PT, R58, UR10, PT ;  /* 0x0000000a3a007c0c */ /* 0x000fe4000bf66270 */
[----:B--2---:R-:W-:Y:S02]  /*0270*/  @P2 R2UR UR6, R2 ;  /* 0x00000000020622ca */ /* 0x004fe400000e0000 */
[----:B------:R-:W-:-:S09]  /*0280*/  @P2 R2UR UR7, R3 ;  /* 0x00000000030722ca */ /* 0x000fd200000e0000 */
[----:B0-----:R-:W-:Y:S06]  /*0290*/  @P3 EXIT ;  /* 0x000000000000394d */ /* 0x001fec0003800000 */
[----:B------:R-:W0:Y:S08]  /*02a0*/  LDC.64 R8, c[0x0][0x3d0] ;  /* 0x0000f400ff087b82 */ /* 0x000e300000000a00 */
[----:B------:R-:W1:Y:S08]  /*02b0*/  LDC.64 R4, c[0x0][0x3d8] ;  /* 0x0000f600ff047b82 */ /* 0x000e700000000a00 */
[----:B------:R-:W2:Y:S01]  /*02c0*/  @P2 LDC R3, c[0x0][0x460] ;  /* 0x00011800ff032b82 */ /* 0x000ea20000000800 */
[----:B------:R-:W-:-:S02]  /*02d0*/  UIADD3 UR14, UPT, UPT, UR7, -0x4498517b, URZ ;  /* 0xbb67ae85070e7890 */ /* 0x000fc4000fffe0ff */
[----:B------:R-:W-:Y:S02]  /*02e0*/  UIADD3 UR13, UPT, UPT, UR6, -0x61c88647, URZ ;  /* 0x9e3779b9060d7890 */ /* 0x000fe4000fffe0ff */
[----:B------:R-:W-:Y:S02]  /*02f0*/  UIADD3 UR15, UPT, UPT, UR6, 0x3c6ef372, URZ ;  /* 0x3c6ef372060f7890 */ /* 0x000fe4000fffe0ff */
[----:B------:R-:W-:Y:S01]  /*0300*/  UIADD3 UR16, UPT, UPT, UR7, 0x76cf5d0a, URZ ;  /* 0x76cf5d0a07107890 */ /* 0x000fe2000fffe0ff */
[C---:B0-----:R-:W-:Y:S01]  /*0310*/  IMAD.WIDE.U32 R8, R57.reuse, 0x10, R8 ;  /* 0x0000001039087825 */ /* 0x041fe200078e0008 */
[----:B------:R-:W-:Y:S02]  /*0320*/  UIADD3 UR18, UPT, UPT, UR7, 0x32370b8f, URZ ;  /* 0x32370b8f07127890 */ /* 0x000fe4000fffe0ff */
[----:B------:R-:W-:Y:S02]  /*0330*/  UIADD3 UR17, UPT, UPT, UR6, -0x255992d5, URZ ;  /* 0xdaa66d2b06117890 */ /* 0x000fe4000fffe0ff */
[----:B------:R-:W-:Y:S01]  /*0340*/  UIADD3 UR19, UPT, UPT, UR6, 0x78dde6e4, URZ ;  /* 0x78dde6e406137890 */ /* 0x000fe2000fffe0ff */
[----:B------:R-:W3:Y:S01]  /*0350*/  LDG.E.128 R8, desc[UR8][R8.64] ;  /* 0x0000000808087981 */ /* 0x000ee2000c1e1d00 */
[----:B------:R-:W-:Y:S01]  /*0360*/  UIADD3 UR20, UPT, UPT, UR7, -0x126145ec, URZ ;  /* 0xed9eba1407147890 */ /* 0x000fe2000fffe0ff */
[----:B-1----:R-:W-:Y:S01]  /*0370*/  IMAD.WIDE.U32 R4, R57, 0x10, R4 ;  /* 0x0000001039047825 */ /* 0x002fe200078e0004 */
[----:B------:R-:W-:-:S02]  /*0380*/  UIADD3 UR22, UPT, UPT, UR7, -0x56f99767, URZ ;  /* 0xa906689907167890 */ /* 0x000fc4000fffe0ff */
[----:B------:R-:W-:Y:S02]  /*0390*/  UIADD3 UR21, UPT, UPT, UR6, 0x1715609d, URZ ;  /* 0x1715609d06157890 */ /* 0x000fe4000fffe0ff */
[----:B------:R-:W-:Y:S01]  /*03a0*/  UIADD3 UR23, UPT, UPT, UR6, -0x4ab325aa, URZ ;  /* 0xb54cda5606177890 */ /* 0x000fe2000fffe0ff */
[----:B------:R-:W4:Y:S01]  /*03b0*/  LDG.E.128 R4, desc[UR8][R4.64] ;  /* 0x0000000804047981 */ /* 0x000f22000c1e1d00 */
[----:B------:R-:W-:Y:S01]  /*03c0*/  UIADD3 UR24, UPT, UPT, UR7, 0x646e171e, URZ ;  /* 0x646e171e07187890 */ /* 0x000fe2000fffe0ff */
[----:B--2--5:R-:W-:Y:S01]  /*03d0*/  @P2 IADD3 R0, P0, PT, R12, R3, RZ ;  /* 0x000000030c002210 */ /* 0x024fe20007f1e0ff */
[----:B------:R-:W-:Y:S01]  /*03e0*/  IMAD.HI.U32 R3, R53, -0x326172a9, RZ ;  /* 0xcd9e8d5735037827 */ /* 0x000fe200078e00ff */
[----:B------:R-:W-:Y:S01]  /*03f0*/  UIADD3 UR26, UPT, UPT, UR7, 0x1fd5c5a3, URZ ;  /* 0x1fd5c5a3071a7890 */ /* 0x000fe2000fffe0ff */
[----:B------:R-:W-:Y:S01]  /*0400*/  PRMT R18, R51, 0x7632, R18 ;  /* 0x0000763233127816 */ /* 0x000fe20000000012 */
[----:B------:R-:W0:Y:S01]  /*0410*/  LDCU.64 UR4, c[0x0][0x398] ;  /* 0x00007300ff0477ac */ /* 0x000e220008000a00 */
[----:B------:R-:W-:Y:S01]  /*0420*/  @P2 IMAD.X R15, RZ, RZ, R13, P0 ;  /* 0x000000ffff0f2224 */ /* 0x000fe200000e060d */
[----:B------:R-:W-:Y:S01]  /*0430*/  PRMT R17, R50, 0x7632, R17 ;  /* 0x0000763232117816 */ /* 0x000fe20000000011 */
[----:B------:R-:W-:Y:S01]  /*0440*/  IMAD R13, R53, -0x326172a9, RZ ;  /* 0xcd9e8d57350d7824 */ /* 0x000fe200078e02ff */
[----:B------:R-:W-:Y:S01]  /*0450*/  UIADD3 UR25, UPT, UPT, UR6, 0x5384540f, URZ ;  /* 0x5384540f06197890 */ /* 0x000fe2000fffe0ff */
[----:B------:R-:W-:Y:S01]  /*0460*/  BSSY B0, `(.L_x_206) ;  /* 0x000069c000007945 */ /* 0x000fe20003800000 */
[--C-:B------:R-:W-:Y:S01]  /*0470*/  SHF.R.U64 R56, R0, 0x2, R15.reuse ;  /* 0x0000000200387819 */ /* 0x100fe2000000120f */
[----:B------:R-:W-:Y:S01]  /*0480*/  UIADD3 UR27, UPT, UPT, UR6, -0xe443238, URZ ;  /* 0xf1bbcdc8061b7890 */ /* 0x000fe2000fffe0ff */
[----:B------:R-:W-:Y:S01]  /*0490*/  SHF.R.U32.HI R52, RZ, 0x2, R15 ;  /* 0x00000002ff347819 */ /* 0x000fe2000001160f */
[----:B------:R-:W-:Y:S01]  /*04a0*/  UIADD3 UR28, UPT, UPT, UR7, -0x24c28bd8, URZ ;  /* 0xdb3d7428071c7890 */ /* 0x000fe2000fffe0ff */
[----:B------:R-:W-:Y:S01]  /*04b0*/  SHF.L.U32 R51, R51, 0x10, RZ ;  /* 0x0000001033337819 */ /* 0x000fe200000006ff */
[----:B------:R-:W-:Y:S01]  /*04c0*/  IMAD.HI.U32 R2, R56, -0x2daee0ad, RZ ;  /* 0xd2511f5338027827 */ /* 0x000fe200078e00ff */
[----:B------:R-:W-:Y:S01]  /*04d0*/  LOP3.LUT R3, R52, UR6, R3, 0x96, !PT ;  /* 0x0000000634037c12 */ /* 0x000fe2000f8e9603 */
[----:B------:R-:W-:Y:S01]  /*04e0*/  UIADD3 UR30, UPT, UPT, UR7, -0x695add53, URZ ;  /* 0x96a522ad071e7890 */ /* 0x000fe2000fffe0ff */
[----:B------:R-:W-:Y:S01]  /*04f0*/  LOP3.LUT R83, R0, 0x3, RZ, 0xc0, !PT ;  /* 0x0000000300537812 */ /* 0x000fe200078ec0ff */
[----:B------:R-:W-:Y:S01]  /*0500*/  IMAD R15, R56, -0x2daee0ad, RZ ;  /* 0xd2511f53380f7824 */ /* 0x000fe200078e02ff */
[----:B------:R-:W-:Y:S01]  /*0510*/  LOP3.LUT R2, R2, UR7, RZ, 0x3c, !PT ;  /* 0x0000000702027c12 */ /* 0x000fe2000f8e3cff */
[----:B------:R-:W-:Y:S01]  /*0520*/  IMAD.HI.U32 R14, R3, -0x2daee0ad, RZ ;  /* 0xd2511f53030e7827 */ /* 0x000fe200078e00ff */
[----:B0-----:R-:W-:Y:S01]  /*0530*/  UISETP.NE.U32.AND UP0, UPT, UR4, URZ, UPT ;  /* 0x000000ff0400728c */ /* 0x001fe2000bf05070 */
[----:B------:R-:W-:Y:S01]  /*0540*/  SHF.L.U32 R17, R17, 0x10, RZ ;  /* 0x0000001011117819 */ /* 0x000fe200000006ff */
[----:B------:R-:W0:Y:S01]  /*0550*/  LDCU.U8 UR4, c[0x0][0x410] ;  /* 0x00008200ff0477ac */ /* 0x000e220008000000 */
[----:B------:R-:W-:Y:S01]  /*0560*/  IMAD.HI.U32 R12, R2, -0x326172a9, RZ ;  /* 0xcd9e8d57020c7827 */ /* 0x000fe200078e00ff */
[----:B------:R-:W-:Y:S01]  /*0570*/  LOP3.LUT R14, R15, UR14, R14, 0x96, !PT ;  /* 0x0000000e0f0e7c12 */ /* 0x000fe2000f8e960e */
[----:B------:R-:W-:-:S02]  /*0580*/  UIADD3 UR29, UPT, UPT, UR6, -0x700cb87f, URZ ;  /* 0x8ff34781061d7890 */ /* 0x000fc4000fffe0ff */
[----:B------:R-:W-:Y:S01]  /*0590*/  IMAD R16, R3, -0x2daee0ad, RZ ;  /* 0xd2511f5303107824 */ /* 0x000fe200078e02ff */
[----:B------:R-:W-:Y:S01]  /*05a0*/  LOP3.LUT R12, R13, UR13, R12, 0x96, !PT ;  /* 0x0000000d0d0c7c12 */ /* 0x000fe2000f8e960c */
[----:B------:R-:W-:Y:S01]  /*05b0*/  IMAD R3, R2, -0x326172a9, RZ ;  /* 0xcd9e8d5702037824 */ /* 0x000fe200078e02ff */
[----:B------:R-:W-:Y:S01]  /*05c0*/  UISETP.NE.AND.EX UP0, UPT, UR5, URZ, UPT, UP0 ;  /* 0x000000ff0500728c */ /* 0x000fe2000bf05300 */
[----:B------:R-:W-:Y:S01]  /*05d0*/  IMAD.HI.U32 R2, R14, -0x326172a9, RZ ;  /* 0xcd9e8d570e027827 */ /* 0x000fe200078e00ff */
[----:B------:R-:W1:Y:S03]  /*05e0*/  LDCU UR5, c[0x0][0x388] ;  /* 0x00007100ff0577ac */ /* 0x000e660008000800 */
[C---:B------:R-:W-:Y:S01]  /*05f0*/  IMAD.HI.U32 R13, R12.reuse, -0x2daee0ad, RZ ;  /* 0xd2511f530c0d7827 */ /* 0x040fe200078e00ff */
[----:B------:R-:W-:Y:S01]  /*0600*/  LOP3.LUT R2, R3, UR15, R2, 0x96, !PT ;  /* 0x0000000f03027c12 */ /* 0x000fe2000f8e9602 */
[----:B------:R-:W2:Y:S01]  /*0610*/  LDCU UR12, c[0x0][0x448] ;  /* 0x00008900ff0c77ac */ /* 0x000ea20008000800 */
[----:B------:R-:W-:Y:S01]  /*0620*/  PLOP3.LUT P0, PT, PT, PT, UP0, 0x80, 0x8 ;  /* 0x000000000008781c */ /* 0x000fe20003f0f008 */
[----:B------:R-:W-:Y:S01]  /*0630*/  IMAD R15, R12, -0x2daee0ad, RZ ;  /* 0xd2511f530c0f7824 */ /* 0x000fe200078e02ff */
[----:B------:R-:W-:Y:S01]  /*0640*/  LOP3.LUT R13, R16, UR16, R13, 0x96, !PT ;  /* 0x00000010100d7c12 */ /* 0x000fe2000f8e960d */
[----:B------:R-:W-:Y:S01]  /*0650*/  IMAD.HI.U32 R12, R2, -0x2daee0ad, RZ ;  /* 0xd2511f53020c7827 */ /* 0x000fe200078e00ff */
[----:B------:R-:W1:Y:S03]  /*0660*/  LDCU.64 UR32, c[0x0][0x398] ;  /* 0x00007300ff2077ac */ /* 0x000e660008000a00 */
[----:B------:R-:W-:Y:S01]  /*0670*/  IMAD R14, R14, -0x326172a9, RZ ;  /* 0xcd9e8d570e0e7824 */ /* 0x000fe200078e02ff */
[----:B------:R-:W-:Y:S01]  /*0680*/  LOP3.LUT R12, R15, UR18, R12, 0x96, !PT ;  /* 0x000000120f0c7c12 */ /* 0x000fe2000f8e960c */
[C---:B------:R-:W-:Y:S01]  /*0690*/  IMAD.HI.U32 R3, R13.reuse, -0x326172a9, RZ ;  /* 0xcd9e8d570d037827 */ /* 0x040fe200078e00ff */
[----:B------:R-:W1:Y:S03]  /*06a0*/  LDCU.64 UR10, c[0x0][0x3a0] ;  /* 0x00007400ff0a77ac */ /* 0x000e660008000a00 */
[----:B------:R-:W-:Y:S01]  /*06b0*/  IMAD R15, R2, -0x2daee0ad, RZ ;  /* 0xd2511f53020f7824 */ /* 0x000fe200078e02ff */
[----:B------:R-:W-:Y:S01]  /*06c0*/  LOP3.LUT R3, R14, UR17, R3, 0x96, !PT ;  /* 0x000000110e037c12 */ /* 0x000fe2000f8e9603 */
[----:B------:R-:W-:Y:S01]  /*06d0*/  IMAD R13, R13, -0x326172a9, RZ ;  /* 0xcd9e8d570d0d7824 */ /* 0x000fe200078e02ff */
[----:B0-----:R-:W-:Y:S01]  /*06e0*/  UISETP.NE.AND UP1, UPT, UR4, URZ, UPT ;  /* 0x000000ff0400728c */ /* 0x001fe2000bf25270 */
        /* <DEDUP_REMOVED lines=17> */
[----:B------:R-:W-:Y:S01]  /*0800*/  IMAD R16, R3, -0x326172a9, RZ ;  /* 0xcd9e8d5703107824 */ /* 0x000fe200078e02ff */
[----:B------:R-:W-:Y:S01]  /*0810*/  PRMT R15, R48, 0x7632, R15 ;  /* 0x00007632300f7816 */ /* 0x000fe2000000000f */
[----:B------:R-:W-:Y:S01]  /*0820*/  IMAD.HI.U32 R12, R2, -0x2daee0ad, RZ ;  /* 0xd2511f53020c7827 */ /* 0x000fe200078e00ff */
[----:B------:R-:W-:-:S03]  /*0830*/  SHF.L.U32 R48, R48, 0x10, RZ ;  /* 0x0000001030307819 */ /* 0x000fc600000006ff */
[----:B------:R-:W-:Y:S01]  /*0840*/  IMAD.HI.U32 R3, R14, -0x326172a9, RZ ;  /* 0xcd9e8d570e037827 */ /* 0x000fe200078e00ff */
[----:B------:R-:W-:-:S03]  /*0850*/  LOP3.LUT R19, R13, UR26, R12, 0x96, !PT ;  /* 0x0000001a0d137c12 */ /* 0x000fc6000f8e960c */
[----:B------:R-:W-:Y:S01]  /*0860*/  IMAD R13, R14, -0x326172a9, RZ ;  /* 0xcd9e8d570e0d7824 */ /* 0x000fe200078e02ff */
[----:B------:R-:W-:Y:S01]  /*0870*/  LOP3.LUT R3, R16, UR25, R3, 0x96, !PT ;  /* 0x0000001910037c12 */ /* 0x000fe2000f8e9603 */
[----:B------:R-:W-:Y:S01]  /*0880*/  IMAD.HI.U32 R12, R19, -0x326172a9, RZ ;  /* 0xcd9e8d57130c7827 */ /* 0x000fe200078e00ff */
[----:B------:R-:W-:Y:S02]  /*0890*/  PRMT R16, R49, 0x7632, R16 ;  /* 0x0000763231107816 */ /* 0x000fe40000000010 */
[----:B------:R-:W-:Y:S01]  /*08a0*/  PRMT R14, R47, 0x7632, R14 ;  /* 0x000076322f0e7816 */ /* 0x000fe2000000000e */
[----:B------:R-:W-:Y:S01]  /*08b0*/  IMAD R21, R2, -0x2daee0ad, RZ ;  /* 0xd2511f5302157824 */ /* 0x000fe200078e02ff */
[--C-:B------:R-:W-:Y:S01]  /*08c0*/  LOP3.LUT R20, R13, UR27, R12.reuse, 0x96, !PT ;  /* 0x0000001b0d147c12 */ /* 0x100fe2000f8e960c */
[----:B------:R-:W-:Y:S01]  /*08d0*/  IMAD.HI.U32 R2, R3, -0x2daee0ad, RZ ;  /* 0xd2511f5303027827 */ /* 0x000fe200078e00ff */
[----:B------:R-:W-:Y:S02]  /*08e0*/  PRMT R13, R46, 0x7632, R13 ;  /* 0x000076322e0d7816 */ /* 0x000fe4000000000d */
[----:B------:R-:W-:Y:S01]  /*08f0*/  PRMT R12, R45, 0x7632, R12 ;  /* 0x000076322d0c7816 */ /* 0x000fe2000000000c */
[----:B------:R-:W-:Y:S01]  /*0900*/  IMAD R3, R3, -0x2daee0ad, RZ ;  /* 0xd2511f5303037824 */ /* 0x000fe200078e02ff */
[--C-:B------:R-:W-:Y:S01]  /*0910*/  LOP3.LUT R21, R21, UR28, R2.reuse, 0x96, !PT ;  /* 0x0000001c15157c12 */ /* 0x100fe2000f8e9602 */
[----:B------:R-:W-:Y:S01]  /*0920*/  IMAD.HI.U32 R70, R20, -0x2daee0ad, RZ ;  /* 0xd2511f5314467827 */ /* 0x000fe200078e00ff */
[----:B------:R-:W-:-:S02]  /*0930*/  PRMT R2, R44, 0x7632, R2 ;  /* 0x000076322c027816 */ /* 0x000fc40000000002 */
[----:B------:R-:W-:Y:S01]  /*0940*/  SHF.L.U32 R45, R45, 0x10, RZ ;  /* 0x000000102d2d7819 */ /* 0x000fe200000006ff */
[----:B------:R-:W-:Y:S01]  /*0950*/  IMAD R22, R19, -0x326172a9, RZ ;  /* 0xcd9e8d5713167824 */ /* 0x000fe200078e02ff */
[----:B------:R-:W-:Y:S01]  /*0960*/  LOP3.LUT R70, R3, UR30, R70, 0x96, !PT ;  /* 0x0000001e03467c12 */ /* 0x000fe2000f8e9646 */
[----:B------:R-:W-:Y:S01]  /*0970*/  IMAD.HI.U32 R67, R21, -0x326172a9, RZ ;  /* 0xcd9e8d5715437827 */ /* 0x000fe200078e00ff */
[----:B------:R-:W-:-:S03]  /*0980*/  SHF.L.U32 R14, R14, 0x10, RZ ;  /* 0x000000100e0e7819 */ /* 0x000fc600000006ff */
[----:B------:R-:W-:Y:S01]  /*0990*/  IMAD.U32 R50, R50, 0x10000, RZ ;  /* 0x0001000032327824 */ /* 0x000fe200078e00ff */
[----:B------:R-:W-:Y:S01]  /*09a0*/  LOP3.LUT R67, R22, UR29, R67, 0x96, !PT ;  /* 0x0000001d16437c12 */ /* 0x000fe2000f8e9643 */
[----:B------:R-:W-:Y:S02]  /*09b0*/  IMAD.U32 R49, R49, 0x10000, RZ ;  /* 0x0001000031317824 */ /* 0x000fe400078e00ff */
[----:B------:R-:W-:Y:S02]  /*09c0*/  IMAD.U32 R47, R47, 0x10000, RZ ;  /* 0x000100002f2f7824 */ /* 0x000fe400078e00ff */
[----:B------:R-:W-:Y:S02]  /*09d0*/  IMAD.U32 R46, R46, 0x10000, RZ ;  /* 0x000100002e2e7824 */ /* 0x000fe400078e00ff */
[----:B------:R-:W-:Y:S02]  /*09e0*/  IMAD.U32 R44, R44, 0x10000, RZ ;  /* 0x000100002c2c7824 */ /* 0x000fe400078e00ff */
[----:B------:R-:W-:-:S02]  /*09f0*/  IMAD.MOV.U32 R19, RZ, RZ, RZ ;  /* 0x000000ffff137224 */ /* 0x000fc400078e00ff */
[----:B------:R-:W-:Y:S02]  /*0a00*/  IMAD.U32 R18, R18, 0x10000, RZ ;  /* 0x0001000012127824 */ /* 0x000fe400078e00ff */
[----:B------:R-:W-:Y:S02]  /*0a10*/  IMAD.U32 R16, R16, 0x10000, RZ ;  /* 0x0001000010107824 */ /* 0x000fe400078e00ff */
[----:B------:R-:W-:Y:S02]  /*0a20*/  IMAD.U32 R15, R15, 0x10000, RZ ;  /* 0x000100000f0f7824 */ /* 0x000fe400078e00ff */
[----:B------:R-:W-:Y:S02]  /*0a30*/  IMAD.U32 R13, R13, 0x10000, RZ ;  /* 0x000100000d0d7824 */ /* 0x000fe400078e00ff */
[----:B------:R-:W-:Y:S02]  /*0a40*/  IMAD.U32 R12, R12, 0x10000, RZ ;  /* 0x000100000c0c7824 */ /* 0x000fe400078e00ff */
[----:B------:R-:W-:Y:S01]  /*0a50*/  IMAD R78, R21, -0x326172a9, RZ ;  /* 0xcd9e8d57154e7824 */ /* 0x000fe200078e02ff */
[C---:B---3--:R-:W-:Y:S01]  /*0a60*/  PRMT R3, R8.reuse, 0x7632, R3 ;  /* 0x0000763208037816 */ /* 0x048fe20000000003 */
[----:B------:R-:W-:Y:S01]  /*0a70*/  IMAD.U32 R43, R8, 0x10000, RZ ;  /* 0x00010000082b7824 */ /* 0x000fe200078e00ff */
[----:B------:R-:W-:Y:S01]  /*0a80*/  PRMT R8, R9, 0x7632, R8 ;  /* 0x0000763209087816 */ /* 0x000fe20000000008 */
[C---:B------:R-:W-:Y:S01]  /*0a90*/  IMAD.U32 R41, R10.reuse, 0x10000, RZ ;  /* 0x000100000a297824 */ /* 0x040fe200078e00ff */
[C---:B------:R-:W-:Y:S01]  /*0aa0*/  PRMT R25, R11.reuse, 0x7632, R25 ;  /* 0x000076320b197816 */ /* 0x040fe20000000019 */
[----:B------:R-:W-:Y:S01]  /*0ab0*/  IMAD.U32 R40, R11, 0x10000, RZ ;  /* 0x000100000b287824 */ /* 0x000fe200078e00ff */
[----:B------:R-:W-:Y:S01]  /*0ac0*/  PRMT R23, R10, 0x7632, R23 ;  /* 0x000076320a177816 */ /* 0x000fe20000000017 */
[----:B------:R-:W-:Y:S01]  /*0ad0*/  IMAD.U32 R10, R3, 0x10000, RZ ;  /* 0x00010000030a7824 */ /* 0x000fe200078e00ff */
[C---:B----4-:R-:W-:Y:S01]  /*0ae0*/  PRMT R22, R4.reuse, 0x7632, R22 ;  /* 0x0000763204167816 */ /* 0x050fe20000000016 */
[C---:B------:R-:W-:Y:S01]  /*0af0*/  IMAD.U32 R38, R5.reuse, 0x10000, RZ ;  /* 0x0001000005267824 */ /* 0x040fe200078e00ff */
[----:B------:R-:W-:Y:S01]  /*0b00*/  SHF.L.U32 R39, R4, 0x10, RZ ;  /* 0x0000001004277819 */ /* 0x000fe200000006ff */
[----:B------:R-:W-:Y:S01]  /*0b10*/  IMAD.U32 R37, R6, 0x10000, RZ ;  /* 0x0001000006257824 */ /* 0x000fe200078e00ff */
[----:B------:R-:W-:-:S02]  /*0b20*/  PRMT R4, R5, 0x7632, R4 ;  /* 0x0000763205047816 */ /* 0x000fc40000000004 */
[----:B------:R-:W-:Y:S01]  /*0b30*/  PRMT R24, R6, 0x7632, R24 ;  /* 0x0000763206187816 */ /* 0x000fe20000000018 */
[----:B------:R-:W-:Y:S01]  /*0b40*/  IMAD.U32 R6, R22, 0x10000, RZ ;  /* 0x0001000016067824 */ /* 0x000fe200078e00ff */
[----:B------:R-:W-:Y:S02]  /*0b50*/  PRMT R26, R7, 0x7632, R26 ;  /* 0x00007632071a7816 */ /* 0x000fe4000000001a */
[----:B------:R-:W-:Y:S01]  /*0b60*/  SHF.L.U32 R42, R9, 0x10, RZ ;  /* 0x00000010092a7819 */ /* 0x000fe200000006ff */
        /* <DEDUP_REMOVED lines=8> */
[----:B-12---:R-:W-:-:S07]  /*0bf0*/  IMAD R2, R20, -0x2daee0ad, RZ ;  /* 0xd2511f5314027824 */ /* 0x006fce00078e02ff */
.L_x_313:
[----:B------:R-:W-:Y:S01]  /*0c00*/  ISETP.NE.U32.AND P1, PT, RZ, UR10, PT ;  /* 0x0000000aff007c0c */ /* 0x000fe2000bf25070 */
[----:B0-----:R-:W0:Y:S01]  /*0c10*/  LDC.64 R32, c[0x0][0x390] ;  /* 0x0000e400ff207b82 */ /* 0x001e220000000a00 */
        /* <DEDUP_REMOVED lines=11> */
[----:B------:R1:W5:Y:S05]  /*0cd0*/  @P1 LDG.E.128 R24, desc[UR8][R68.64] ;  /* 0x0000000844181981 */ /* 0x00036a000c1e1d00 */
[----:B------:R-:W5:Y:S01]  /*0ce0*/  LDG.E.128 R28, desc[UR8][R28.64] ;  /* 0x000000081c1c7981 */ /* 0x000f62000c1e1d00 */
[----:B------:R-:W-:Y:S01]  /*0cf0*/  ISETP.NE.AND P2, PT, R83, 0x1, PT ;  /* 0x000000015300780c */ /* 0x000fe20003f45270 */
[----:B------:R-:W-:Y:S01]  /*0d00*/  BSSY.RECONVERGENT B1, `(.L_x_207) ;  /* 0x0000044000017945 */ /* 0x000fe20003800200 */
[----:B------:R-:W-:Y:S02]  /*0d10*/  HFMA2 R32, -RZ, RZ, 0, 1.1920928955078125e-07 ;  /* 0x00000002ff207431 */ /* 0x000fe400000001ff */
[----:B------:R-:W-:-:S09]  /*0d20*/  IMAD.MOV.U32 R33, RZ, RZ, R78 ;  /* 0x000000ffff217224 */ /* 0x000fd200078e004e */
[----:B-1----:R-:W-:Y:S05]  /*0d30*/  @!P2 BRA `(.L_x_208) ;  /* 0x000000040000a947 */ /* 0x002fea0003800000 */
[----:B------:R-:W-:-:S13]  /*0d40*/  ISETP.NE.AND P2, PT, R83, 0x3, PT ;  /* 0x000000035300780c */ /* 0x000fda0003f45270 */
[----:B------:R-:W-:Y:S05]  /*0d50*/  @!P2 BRA `(.L_x_209) ;  /* 0x000000000018a947 */ /* 0x000fea0003800000 */
[----:B------:R-:W-:-:S13]  /*0d60*/  ISETP.NE.AND P2, PT, R83, 0x2, PT ;  /* 0x000000025300780c */ /* 0x000fda0003f45270 */
[----:B------:R-:W-:Y:S01]  /*0d70*/  @!P2 IMAD.MOV.U32 R32, RZ, RZ, 0x3 ;  /* 0x00000003ff20a424 */ /* 0x000fe200078e00ff */
[----:B------:R-:W-:Y:S01]  /*0d80*/  @!P2 MOV R33, R70 ;  /* 0x000000460021a202 */ /* 0x000fe20000000f00 */
[----:B------:R-:W-:Y:S02]  /*0d90*/  @P2 VIADD R32, R83, 0x1 ;  /* 0x0000000153202836 */ /* 0x000fe40000000000 */
[----:B------:R-:W-:Y:S01]  /*0da0*/  @P2 IMAD.MOV.U32 R33, RZ, RZ, R67 ;  /* 0x000000ffff212224 */ /* 0x000fe200078e0043 */
[----:B------:R-:W-:Y:S06]  /*0db0*/  BRA `(.L_x_208) ;  /* 0x0000000000e07947 */ /* 0x000fec0003800000 */
.L_x_209:
[----:B------:R-:W-:Y:S01]  /*0dc0*/  IADD3 R56, PT, PT, R56, 0x1, RZ ;  /* 0x0000000138387810 */ /* 0x000fe20007ffe0ff */
[----:B------:R-:W-:Y:S03]  /*0dd0*/  BSSY.RECONVERGENT B2, `(.L_x_210) ;  /* 0x000000c000027945 */ /* 0x000fe60003800200 */
[C---:B------:R-:W-:Y:S01]  /*0de0*/  ISETP.NE.AND P2, PT, R56.reuse, RZ, PT ;  /* 0x000000ff3800720c */ /* 0x040fe20003f45270 */
[----:B------:R-:W-:-:S12]  /*0df0*/  IMAD.WIDE.U32 R68, R56, -0x2daee0ad, RZ ;  /* 0xd2511f5338447825 */ /* 0x000fd800078e00ff */
[----:B------:R-:W-:Y:S05]  /*0e00*/  @P2 BRA `(.L_x_211) ;  /* 0x0000000000202947 */ /* 0x000fea0003800000 */
[----:B------:R-:W-:-:S05]  /*0e10*/  VIADD R52, R52, 0x1 ;  /* 0x0000000134347836 */ /* 0x000fca0000000000 */
[----:B------:R-:W-:-:S13]  /*0e20*/  ISETP.NE.AND P2, PT, R52, RZ, PT ;  /* 0x000000ff3400720c */ /* 0x000fda0003f45270 */
[----:B------:R-:W-:Y:S01]  /*0e30*/  @!P2 VIADD R53, R53, 0x1 ;  /* 0x000000013535a836 */ /* 0x000fe20000000000 */
[----:B------:R-:W-:Y:S01]  /*0e40*/  @!P2 IADD3 R32, PT, PT, R19, 0x1, RZ ;  /* 0x000000011320a810 */ /* 0x000fe20007ffe0ff */
[----:B------:R-:W-:-:S03]  /*0e50*/  @!P2 IMAD.MOV.U32 R52, RZ, RZ, RZ ;  /* 0x000000ffff34a224 */ /* 0x000fc600078e00ff */
[----:B------:R-:W-:-:S13]  /*0e60*/  ISETP.NE.AND P3, PT, R53, RZ, !P2 ;  /* 0x000000ff3500720c */ /* 0x000fda0005765270 */
[----:B------:R-:W-:-:S05]  /*0e70*/  @P3 IMAD.MOV R32, RZ, RZ, R19 ;  /* 0x000000ffff203224 */ /* 0x000fca00078e0213 */
[----:B------:R-:W-:-:S07]  /*0e80*/  @!P2 MOV R19, R32 ;  /* 0x000000200013a202 */ /* 0x000fce0000000f00 */
.L_x_211:
[----:B------:R-:W-:Y:S05]  /*0e90*/  BSYNC.RECONVERGENT B2 ;  /* 0x0000000000027941 */ /* 0x000fea0003800200 */
.L_x_210:
        /* <DEDUP_REMOVED lines=39> */
[----:B------:R-:W-:Y:S02]  /*1110*/  IMAD.MOV.U32 R33, RZ, RZ, R2 ;  /* 0x000000ffff217224 */ /* 0x000fe400078e0002 */
[----:B------:R-:W-:Y:S02]  /*1120*/  IMAD.MOV.U32 R2, RZ, RZ, R32 ;  /* 0x000000ffff027224 */ /* 0x000fe400078e0020 */
[----:B------:R-:W-:-:S07]  /*1130*/  HFMA2 R32, -RZ, RZ, 0, 0 ;  /* 0x00000000ff207431 */ /* 0x000fce00000001ff */
.L_x_208:
[----:B------:R-:W-:Y:S05]  /*1140*/  BSYNC.RECONVERGENT B1 ;  /* 0x0000000000017941 */ /* 0x000fea0003800200 */
.L_x_207:
[----:B------:R-:W0:Y:S01]  /*1150*/  LDC R75, c[0x0][0x408] ;  /* 0x00010200ff4b7b82 */ /* 0x000e220000000800 */
[----:B------:R-:W-:Y:S01]  /*1160*/  I2FP.F32.U32 R33, R33 ;  /* 0x0000002100217245 */ /* 0x000fe20000201000 */
[----:B------:R-:W-:Y:S01]  /*1170*/  IMAD.MOV.U32 R74, RZ, RZ, 0x2f800000 ;  /* 0x2f800000ff4a7424 */ /* 0x000fe200078e00ff */
[----:B------:R-:W-:Y:S01]  /*1180*/  BSSY.RECONVERGENT B1, `(.L_x_212) ;  /* 0x0000065000017945 */ /* 0x000fe20003800200 */
[C---:B-----5:R-:W-:Y:S01]  /*1190*/  IMAD.U32 R34, R28.reuse, 0x10000, RZ ;  /* 0x000100001c227824 */ /* 0x060fe200078e00ff */
        /* <DEDUP_REMOVED lines=10> */
[----:B------:R-:W-:Y:S01]  /*1240*/  MOV R0, 0x2 ;  /* 0x0000000200007802 */ /* 0x000fe20000000f00 */
[----:B------:R-:W-:Y:S02]  /*1250*/  IMAD.MOV.U32 R33, RZ, RZ, R78 ;  /* 0x000000ffff217224 */ /* 0x000fe400078e004e */
[----:B------:R-:W-:-:S08]  /*1260*/  IMAD.MOV.U32 R34, RZ, RZ, R2 ;  /* 0x000000ffff227224 */ /* 0x000fd000078e0002 */
[----:B------:R-:W-:Y:S05]  /*1270*/  @!P2 BRA `(.L_x_215) ;  /* 0x000000040008a947 */ /* 0x000fea0003800000 */
[----:B------:R-:W-:-:S13]  /*1280*/  ISETP.NE.AND P2, PT, R32, 0x3, PT ;  /* 0x000000032000780c */ /* 0x000fda0003f45270 */
[----:B------:R-:W-:Y:S05]  /*1290*/  @!P2 BRA `(.L_x_216) ;  /* 0x000000000020a947 */ /* 0x000fea0003800000 */
[----:B------:R-:W-:-:S13]  /*12a0*/  ISETP.NE.AND P2, PT, R32, 0x2, PT ;  /* 0x000000022000780c */ /* 0x000fda0003f45270 */
[----:B------:R-:W-:Y:S01]  /*12b0*/  @!P2 MOV R0, 0x3 ;  /* 0x000000030000a802 */ /* 0x000fe20000000f00 */
[----:B------:R-:W-:Y:S01]  /*12c0*/  @!P2 IMAD.MOV.U32 R34, RZ, RZ, R2 ;  /* 0x000000ffff22a224 */ /* 0x000fe200078e0002 */
[----:B------:R-:W-:Y:S01]  /*12d0*/  @P2 IADD3 R0, PT, PT, R32, 0x1, RZ ;  /* 0x0000000120002810 */ /* 0x000fe20007ffe0ff */
[----:B------:R-:W-:Y:S02]  /*12e0*/  @!P2 IMAD.MOV.U32 R33, RZ, RZ, R70 ;  /* 0x000000ffff21a224 */ /* 0x000fe400078e0046 */
[----:B------:R-:W-:Y:S02]  /*12f0*/  @P2 IMAD.MOV.U32 R34, RZ, RZ, R2 ;  /* 0x000000ffff222224 */ /* 0x000fe400078e0002 */
[----:B------:R-:W-:Y:S01]  /*1300*/  @P2 IMAD.MOV.U32 R33, RZ, RZ, R67 ;  /* 0x000000ffff212224 */ /* 0x000fe200078e0043 */
[----:B------:R-:W-:Y:S06]  /*1310*/  BRA `(.L_x_215) ;  /* 0x0000000000e07947 */ /* 0x000fec0003800000 */
.L_x_216:
        /* <DEDUP_REMOVED lines=13> */
.L_x_218:
[----:B------:R-:W-:Y:S05]  /*13f0*/  BSYNC.RECONVERGENT B3 ;  /* 0x0000000000037941 */ /* 0x000fea0003800200 */
.L_x_217:
[----:B------:R-:W-:Y:S01]  /*1400*/  IMAD.WIDE.U32 R34, R53, -0x326172a9, RZ ;  /* 0xcd9e8d5735227825 */ /* 0x000fe200078e00ff */
[----:B------:R-:W-:-:S03]  /*1410*/  LOP3.LUT R32, R19, UR7, R69, 0x96, !PT ;  /* 0x0000000713207c12 */ /* 0x000fc6000f8e9645 */
[----:B------:R-:W-:Y:S01]  /*1420*/  HFMA2 R0, -RZ, RZ, 0, 0 ;  /* 0x00000000ff007431 */ /* 0x000fe200000001ff */
        /* <DEDUP_REMOVED lines=38> */
[----:B------:R-:W-:-:S07]  /*1690*/  IMAD.MOV.U32 R33, RZ, RZ, R2 ;  /* 0x000000ffff217224 */ /* 0x000fce00078e0002 */
.L_x_215:
[----:B------:R-:W-:Y:S05]  /*16a0*/  BSYNC.RECONVERGENT B2 ;  /* 0x0000000000027941 */ /* 0x000fea0003800200 */
.L_x_214:
[----:B------:R-:W-:Y:S01]  /*16b0*/  I2FP.F32.U32 R33, R33 ;  /* 0x0000002100217245 */ /* 0x000fe20000201000 */
[----:B------:R-:W-:Y:S02]  /*16c0*/  IMAD.U32 R2, R20, 0x10000, RZ ;  /* 0x0001000014027824 */ /* 0x000fe400078e00ff */
[----:B------:R-:W-:Y:S02]  /*16d0*/  @P1 IMAD.U32 R66, R24, 0x10000, RZ ;  /* 0x0001000018421824 */ /* 0x000fe400078e00ff */
[----:B------:R-:W-:Y:S01]  /*16e0*/  FFMA.FTZ R33, R33, R74, 1.1641532182693481445e-10 ;  /* 0x2f00000021217423 */ /* 0x000fe2000001004a */
[----:B------:R-:W-:Y:S01]  /*16f0*/  FMUL.FTZ R2, R2, R75 ;  /* 0x0000004b02027220 */ /* 0x000fe20000410000 */
[----:B------:R-:W-:Y:S01]  /*1700*/  @P1 IMAD.MOV.U32 R32, RZ, RZ, R0 ;  /* 0x000000ffff201224 */ /* 0x000fe200078e0000 */
[----:B------:R-:W-:Y:S02]  /*1710*/  @!P1 MOV R32, R0 ;  /* 0x0000000000209202 */ /* 0x000fe40000000f00 */
[----:B------:R-:W-:-:S04]  /*1720*/  FSETP.GTU.FTZ.AND P2, PT, R33, R76, PT ;  /* 0x0000004c2100720b */ /* 0x000fc80003f5c000 */
[----:B------:R-:W-:Y:S02]  /*1730*/  FSEL R68, R2, RZ, !P2 ;  /* 0x000000ff02447208 */ /* 0x000fe40005000000 */
[----:B------:R-:W-:Y:S01]  /*1740*/  @P1 MOV R2, R34 ;  /* 0x0000002200021202 */ /* 0x000fe20000000f00 */
[----:B------:R-:W-:Y:S01]  /*1750*/  @!P1 IMAD.MOV.U32 R2, RZ, RZ, R34 ;  /* 0x000000ffff029224 */ /* 0x000fe200078e0022 */
[----:B------:R-:W-:Y:S01]  /*1760*/  SEL R0, RZ, 0x1, P2 ;  /* 0x00000001ff007807 */ /* 0x000fe20001000000 */
[----:B------:R-:W-:-:S04]  /*1770*/  @P1 FADD.FTZ R33, R55, R68 ;  /* 0x0000004437211221 */ /* 0x000fc80000010000 */
[----:B------:R-:W-:-:S04]  /*1780*/  @P1 FADD.FTZ R55, R33, R66 ;  /* 0x0000004221371221 */ /* 0x000fc80000010000 */
[----:B------:R-:W-:Y:S01]  /*1790*/  @!P1 FADD.FTZ R55, R55, R68 ;  /* 0x0000004437379221 */ /* 0x000fe20000010000 */
[----:B------:R-:W-:Y:S06]  /*17a0*/  BRA `(.L_x_219) ;  /* 0x0000000000087947 */ /* 0x000fec0003800000 */
.L_x_213:
[----:B------:R-:W-:-:S04]  /*17b0*/  @P1 IMAD.U32 R34, R24, 0x10000, RZ ;  /* 0x0001000018221824 */ /* 0x000fc800078e00ff */
[----:B------:R-:W-:-:S07]  /*17c0*/  @P1 FADD.FTZ R55, R55, R34 ;  /* 0x0000002237371221 */ /* 0x000fce0000010000 */
.L_x_219:
[----:B------:R-:W-:Y:S05]  /*17d0*/  BSYNC.RECONVERGENT B1 ;  /* 0x0000000000017941 */ /* 0x000fea0003800200 */
.L_x_212:
        /* <DEDUP_REMOVED lines=9> */
[----:B------:R-:W-:Y:S01]  /*1870*/  @P2 IADD3 R33, PT, PT, R32, 0x1, RZ ;  /* 0x0000000120212810 */ /* 0x000fe20007ffe0ff */
[----:B------:R-:W-:Y:S02]  /*1880*/  @!P2 IMAD.MOV.U32 R34, RZ, RZ, R70 ;  /* 0x000000ffff22a224 */ /* 0x000fe400078e0046 */
[----:B------:R-:W-:Y:S01]  /*1890*/  @P2 IMAD.MOV.U32 R34, RZ, RZ, R67 ;  /* 0x000000ffff222224 */ /* 0x000fe200078e0043 */
[----:B------:R-:W-:Y:S06]  /*18a0*/  BRA `(.L_x_221) ;  /* 0x0000000000e07947 */ /* 0x000fec0003800000 */
.L_x_222:
[----:B------:R-:W-:Y:S01]  /*18b0*/  VIADD R56, R56, 0x1 ;  /* 0x0000000138387836 */ /* 0x000fe20000000000 */
[----:B------:R-:W-:Y:S03]  /*18c0*/  BSSY.RECONVERGENT B2, `(.L_x_223) ;  /* 0x000000c000027945 */ /* 0x000fe60003800200 */
[C---:B------:R-:W-:Y:S01]  /*18d0*/  IMAD.WIDE.U32 R68, R56.reuse, -0x2daee0ad, RZ ;  /* 0xd2511f5338447825 */ /* 0x040fe200078e00ff */
[----:B------:R-:W-:-:S13]  /*18e0*/  ISETP.NE.AND P2, PT, R56, RZ, PT ;  /* 0x000000ff3800720c */ /* 0x000fda0003f45270 */
[----:B------:R-:W-:Y:S05]  /*18f0*/  @P2 BRA `(.L_x_224) ;  /* 0x0000000000202947 */ /* 0x000fea0003800000 */
[----:B------:R-:W-:-:S04]  /*1900*/  IADD3 R52, PT, PT, R52, 0x1, RZ ;  /* 0x0000000134347810 */ /* 0x000fc80007ffe0ff */
[----:B------:R-:W-:-:S13]  /*1910*/  ISETP.NE.AND P2, PT, R52, RZ, PT ;  /* 0x000000ff3400720c */ /* 0x000fda0003f45270 */
[----:B------:R-:W-:Y:S02]  /*1920*/  @!P2 VIADD R53, R53, 0x1 ;  /* 0x000000013535a836 */ /* 0x000fe40000000000 */
[----:B------:R-:W-:Y:S02]  /*1930*/  @!P2 VIADD R32, R19, 0x1 ;  /* 0x000000011320a836 */ /* 0x000fe40000000000 */
[----:B------:R-:W-:Y:S01]  /*1940*/  @!P2 IMAD.MOV.U32 R52, RZ, RZ, RZ ;  /* 0x000000ffff34a224 */ /* 0x000fe200078e00ff */
[----:B------:R-:W-:-:S13]  /*1950*/  ISETP.NE.AND P3, PT, R53, RZ, !P2 ;  /* 0x000000ff3500720c */ /* 0x000fda0005765270 */
[----:B------:R-:W-:-:S05]  /*1960*/  @P3 IADD3 R32, PT, PT, R19, RZ, RZ ;  /* 0x000000ff13203210 */ /* 0x000fca0007ffe0ff */
[----:B------:R-:W-:-:S07]  /*1970*/  @!P2 IMAD.MOV.U32 R19, RZ, RZ, R32 ;  /* 0x000000ffff13a224 */ /* 0x000fce00078e0020 */
.L_x_224:
[----:B------:R-:W-:Y:S05]  /*1980*/  BSYNC.RECONVERGENT B2 ;  /* 0x0000000000027941 */ /* 0x000fea0003800200 */
.L_x_223:
        /* <DEDUP_REMOVED lines=41> */
[----:B------:R-:W-:-:S07]  /*1c20*/  IMAD.MOV.U32 R33, RZ, RZ, RZ ;  /* 0x000000ffff217224 */ /* 0x000fce00078e00ff */
.L_x_221:
[----:B------:R-:W-:Y:S05]  /*1c30*/  BSYNC.RECONVERGENT B1 ;  /* 0x0000000000017941 */ /* 0x000fea0003800200 */
.L_x_220:
[----:B------:R-:W-:Y:S01]  /*1c40*/  I2FP.F32.U32 R35, R34 ;  /* 0x0000002200237245 */ /* 0x000fe20000201000 */
[----:B------:R-:W-:Y:S01]  /*1c50*/  BSSY.RECONVERGENT B1, `(.L_x_225) ;  /* 0x0000067000017945 */ /* 0x000fe20003800200 */
        /* <DEDUP_REMOVED lines=23> */
.L_x_229:
        /* <DEDUP_REMOVED lines=13> */
.L_x_231:
[----:B------:R-:W-:Y:S05]  /*1ea0*/  BSYNC.RECONVERGENT B3 ;  /* 0x0000000000037941 */ /* 0x000fea0003800200 */
.L_x_230:
        /* <DEDUP_REMOVED lines=40> */
[----:B------:R-:W-:Y:S01]  /*2130*/  MOV R34, R32 ;  /* 0x0000002000227202 */ /* 0x000fe20000000f00 */
[----:B------:R-:W-:Y:S01]  /*2140*/  IMAD.MOV.U32 R32, RZ, RZ, R2 ;  /* 0x000000ffff207224 */ /* 0x000fe200078e0002 */
[----:B------:R-:W-:-:S07]  /*2150*/  LOP3.LUT R70, R70, UR30, R33, 0x96, !PT ;  /* 0x0000001e46467c12 */ /* 0x000fce000f8e9621 */
.L_x_228:
[----:B------:R-:W-:Y:S05]  /*2160*/  BSYNC.RECONVERGENT B2 ;  /* 0x0000000000027941 */ /* 0x000fea0003800200 */
.L_x_227:
[----:B------:R-:W-:Y:S02]  /*2170*/  I2FP.F32.U32 R33, R32 ;  /* 0x0000002000217245 */ /* 0x000fe40000201000 */
[----:B------:R-:W-:Y:S02]  /*2180*/  PRMT R2, R20, 0x7632, R2 ;  /* 0x0000763214027816 */ /* 0x000fe40000000002 */
[----:B------:R-:W-:Y:S01]  /*2190*/  @P1 PRMT R32, R24, 0x7632, R32 ;  /* 0x0000763218201816 */ /* 0x000fe20000000020 */
[----:B------:R-:W-:Y:S01]  /*21a0*/  FFMA.FTZ R33, R33, R74, 1.1641532182693481445e-10 ;  /* 0x2f00000021217423 */ /* 0x000fe2000001004a */
[----:B------:R-:W-:-:S03]  /*21b0*/  SHF.L.U32 R2, R2, 0x10, RZ ;  /* 0x0000001002027819 */ /* 0x000fc600000006ff */
[----:B------:R-:W-:Y:S01]  /*21c0*/  @P1 IMAD.U32 R35, R32, 0x10000, RZ ;  /* 0x0001000020231824 */ /* 0x000fe200078e00ff */
[----:B------:R-:W-:Y:S01]  /*21d0*/  FSETP.GTU.FTZ.AND P2, PT, R33, R76, PT ;  /* 0x0000004c2100720b */ /* 0x000fe20003f5c000 */
[----:B------:R-:W-:Y:S01]  /*21e0*/  FMUL.FTZ R2, R2, R75 ;  /* 0x0000004b02027220 */ /* 0x000fe20000410000 */
[----:B------:R-:W-:Y:S01]  /*21f0*/  @P1 MOV R33, R28 ;  /* 0x0000001c00211202 */ /* 0x000fe20000000f00 */
[----:B------:R-:W-:-:S03]  /*2200*/  @!P1 IMAD.MOV.U32 R33, RZ, RZ, R28 ;  /* 0x000000ffff219224 */ /* 0x000fc600078e001c */
[----:B------:R-:W-:Y:S01]  /*2210*/  FSEL R59, R2, RZ, !P2 ;  /* 0x000000ff023b7208 */ /* 0x000fe20005000000 */
[--C-:B------:R-:W-:Y:S02]  /*2220*/  @P1 IMAD.MOV.U32 R2, RZ, RZ, R34.reuse ;  /* 0x000000ffff021224 */ /* 0x100fe400078e0022 */
[----:B------:R-:W-:Y:S02]  /*2230*/  @!P1 IMAD.MOV.U32 R2, RZ, RZ, R34 ;  /* 0x000000ffff029224 */ /* 0x000fe400078e0022 */
[----:B------:R-:W-:-:S04]  /*2240*/  @P1 FADD.FTZ R32, R66, R59 ;  /* 0x0000003b42201221 */ /* 0x000fc80000010000 */
[----:B------:R-:W-:-:S04]  /*2250*/  @P1 FADD.FTZ R66, R32, R35 ;  /* 0x0000002320421221 */ /* 0x000fc80000010000 */
[----:B------:R-:W-:Y:S01]  /*2260*/  @!P1 FADD.FTZ R66, R66, R59 ;  /* 0x0000003b42429221 */ /* 0x000fe20000010000 */
[----:B------:R-:W-:Y:S01]  /*2270*/  SEL R59, RZ, 0x1, P2 ;  /* 0x00000001ff3b7807 */ /* 0x000fe20001000000 */
[----:B------:R-:W-:Y:S06]  /*2280*/  BRA `(.L_x_232) ;  /* 0x00000000000c7947 */ /* 0x000fec0003800000 */
.L_x_226:
[----:B------:R-:W-:-:S04]  /*2290*/  @P1 PRMT R28, R24, 0x7632, R28 ;  /* 0x00007632181c1816 */ /* 0x000fc8000000001c */
[----:B------:R-:W-:-:S05]  /*22a0*/  @P1 SHF.L.U32 R35, R28, 0x10, RZ ;  /* 0x000000101c231819 */ /* 0x000fca00000006ff */
[----:B------:R-:W-:-:S07]  /*22b0*/  @P1 FADD.FTZ R66, R66, R35 ;  /* 0x0000002342421221 */ /* 0x000fce0000010000 */
.L_x_232:
[----:B------:R-:W-:Y:S05]  /*22c0*/  BSYNC.RECONVERGENT B1 ;  /* 0x0000000000017941 */ /* 0x000fea0003800200 */
.L_x_225:
        /* <DEDUP_REMOVED lines=13> */
.L_x_235:
        /* <DEDUP_REMOVED lines=13> */
.L_x_237:
[----:B------:R-:W-:Y:S05]  /*2470*/  BSYNC.RECONVERGENT B2 ;  /* 0x0000000000027941 */ /* 0x000fea0003800200 */
.L_x_236:
        /* <DEDUP_REMOVED lines=43> */
.L_x_234:
[----:B------:R-:W-:Y:S05]  /*2730*/  BSYNC.RECONVERGENT B1 ;  /* 0x0000000000017941 */ /* 0x000fea0003800200 */
.L_x_233:
[----:B------:R-:W-:Y:S01]  /*2740*/  I2FP.F32.U32 R33, R34 ;  /* 0x0000002200217245 */ /* 0x000fe20000201000 */
[----:B------:R-:W-:Y:S01]  /*2750*/  BSSY.RECONVERGENT B1, `(.L_x_238) ;  /* 0x0000065000017945 */ /* 0x000fe20003800200 */
        /* <DEDUP_REMOVED lines=24> */
.L_x_242:
        /* <DEDUP_REMOVED lines=13> */
.L_x_244:
[----:B------:R-:W-:Y:S05]  /*29b0*/  BSYNC.RECONVERGENT B3 ;  /* 0x0000000000037941 */ /* 0x000fea0003800200 */
.L_x_243:
        /* <DEDUP_REMOVED lines=43> */
.L_x_241:
[----:B------:R-:W-:Y:S05]  /*2c70*/  BSYNC.RECONVERGENT B2 ;  /* 0x0000000000027941 */ /* 0x000fea0003800200 */
.L_x_240:
[----:B------:R-:W-:Y:S01]  /*2c80*/  I2FP.F32.U32 R35, R32 ;  /* 0x0000002000237245 */ /* 0x000fe20000201000 */
[--C-:B------:R-:W-:Y:S01]  /*2c90*/  @P1 IMAD.MOV.U32 R28, RZ, RZ, R29.reuse ;  /* 0x000000ffff1c1224 */ /* 0x100fe200078e001d */
[----:B------:R-:W-:Y:S01]  /*2ca0*/  SHF.L.U32 R2, R21, 0x10, RZ ;  /* 0x0000001015027819 */ /* 0x000fe200000006ff */
[----:B------:R-:W-:Y:S02]  /*2cb0*/  @!P1 IMAD.MOV.U32 R28, RZ, RZ, R29 ;  /* 0x000000ffff1c9224 */ /* 0x000fe400078e001d */
[----:B------:R-:W-:Y:S02]  /*2cc0*/  FFMA.FTZ R35, R35, R74, 1.1641532182693481445e-10 ;  /* 0x2f00000023237423 */ /* 0x000fe4000001004a */
[----:B------:R-:W-:-:S03]  /*2cd0*/  FMUL.FTZ R2, R2, R75 ;  /* 0x0000004b02027220 */ /* 0x000fc60000410000 */
[----:B------:R-:W-:Y:S01]  /*2ce0*/  FSETP.GTU.FTZ.AND P2, PT, R35, R76, PT ;  /* 0x0000004c2300720b */ /* 0x000fe20003f5c000 */
[----:B------:R-:W-:-:S03]  /*2cf0*/  @P1 IMAD.U32 R35, R25, 0x10000, RZ ;  /* 0x0001000019231824 */ /* 0x000fc600078e00ff */
[----:B------:R-:W-:Y:S02]  /*2d00*/  FSEL R34, R2, RZ, !P2 ;  /* 0x000000ff02227208 */ /* 0x000fe40005000000 */
[-C--:B------:R-:W-:Y:S02]  /*2d10*/  @P1 MOV R2, R33.reuse ;  /* 0x0000002100021202 */ /* 0x080fe40000000f00 */
[----:B------:R-:W-:Y:S01]  /*2d20*/  @!P1 MOV R2, R33 ;  /* 0x0000002100029202 */ /* 0x000fe20000000f00 */
[----:B------:R-:W-:Y:S01]  /*2d30*/  @P1 FADD.FTZ R32, R69, R34 ;  /* 0x0000002245201221 */ /* 0x000fe20000010000 */
[----:B------:R-:W-:-:S03]  /*2d40*/  SEL R60, RZ, 0x1, P2 ;  /* 0x00000001ff3c7807 */ /* 0x000fc60001000000 */
[----:B------:R-:W-:-:S04]  /*2d50*/  @P1 FADD.FTZ R69, R32, R35 ;  /* 0x0000002320451221 */ /* 0x000fc80000010000 */
[----:B------:R-:W-:Y:S01]  /*2d60*/  @!P1 FADD.FTZ R69, R69, R34 ;  /* 0x0000002245459221 */ /* 0x000fe20000010000 */
[----:B------:R-:W-:Y:S06]  /*2d70*/  BRA `(.L_x_245) ;  /* 0x0000000000087947 */ /* 0x000fec0003800000 */
.L_x_239:
[----:B------:R-:W-:-:S05]  /*2d80*/  @P1 SHF.L.U32 R32, R25, 0x10, RZ ;  /* 0x0000001019201819 */ /* 0x000fca00000006ff */
[----:B------:R-:W-:-:S07]  /*2d90*/  @P1 FADD.FTZ R69, R69, R32 ;  /* 0x0000002045451221 */ /* 0x000fce0000010000 */
.L_x_245:
[----:B------:R-:W-:Y:S05]  /*2da0*/  BSYNC.RECONVERGENT B1 ;  /* 0x0000000000017941 */ /* 0x000fea0003800200 */
.L_x_238:
        /* <DEDUP_REMOVED lines=13> */
.L_x_248:
        /* <DEDUP_REMOVED lines=13> */
.L_x_250:
[----:B------:R-:W-:Y:S05]  /*2f50*/  BSYNC.RECONVERGENT B2 ;  /* 0x0000000000027941 */ /* 0x000fea0003800200 */
.L_x_249:
        /* <DEDUP_REMOVED lines=37> */
[----:B------:R-:W-:Y:S02]  /*31b0*/  MOV R78, R32 ;  /* 0x00000020004e7202 */ /* 0x000fe40000000f00 */
[----:B------:R-:W-:Y:S01]  /*31c0*/  LOP3.LUT R67, R34, UR29, R33, 0x96, !PT ;  /* 0x0000001d22437c12 */ /* 0x000fe2000f8e9621 */
[----:B------:R-:W-:Y:S01]  /*31d0*/  IMAD.MOV.U32 R32, RZ, RZ, R2 ;  /* 0x000000ffff207224 */ /* 0x000fe200078e0002 */
[----:B------:R-:W-:Y:S01]  /*31e0*/  LOP3.LUT R70, R70, UR30, R29, 0x96, !PT ;  /* 0x0000001e46467c12 */ /* 0x000fe2000f8e961d */
[----:B------:R-:W-:Y:S01]  /*31f0*/  IMAD.MOV.U32 R29, RZ, RZ, RZ ;  /* 0x000000ffff1d7224 */ /* 0x000fe200078e00ff */
[----:B------:R-:W-:-:S07]  /*3200*/  MOV R2, R28 ;  /* 0x0000001c00027202 */ /* 0x000fce0000000f00 */
.L_x_247:
[----:B------:R-:W-:Y:S05]  /*3210*/  BSYNC.RECONVERGENT B1 ;  /* 0x0000000000017941 */ /* 0x000fea0003800200 */
.L_x_246:
        /* <DEDUP_REMOVED lines=25> */
.L_x_255:
        /* <DEDUP_REMOVED lines=8> */
[----:B------:R-:W-:Y:S01]  /*3430*/  @!P2 VIADD R28, R19, 0x1 ;  /* 0x00000001131ca836 */ /* 0x000fe20000000000 */
[----:B------:R-:W-:Y:S02]  /*3440*/  @!P2 MOV R52, RZ ;  /* 0x000000ff0034a202 */ /* 0x000fe40000000f00 */
[----:B------:R-:W-:-:S13]  /*3450*/  ISETP.NE.AND P3, PT, R53, RZ, !P2 ;  /* 0x000000ff3500720c */ /* 0x000fda0005765270 */
[----:B------:R-:W-:-:S05]  /*3460*/  @P3 IADD3 R28, PT, PT, R19, RZ, RZ ;  /* 0x000000ff131c3210 */ /* 0x000fca0007ffe0ff */
[----:B------:R-:W-:-:S07]  /*3470*/  @!P2 IMAD.MOV.U32 R19, RZ, RZ, R28 ;  /* 0x000000ffff13a224 */ /* 0x000fce00078e001c */
.L_x_257:
[----:B------:R-:W-:Y:S05]  /*3480*/  BSYNC.RECONVERGENT B3 ;  /* 0x0000000000037941 */ /* 0x000fea0003800200 */
.L_x_256:
        /* <DEDUP_REMOVED lines=40> */
[----:B------:R-:W-:Y:S01]  /*3710*/  HFMA2 R28, -RZ, RZ, 0, 0 ;  /* 0x00000000ff1c7431 */ /* 0x000fe200000001ff */
[----:B------:R-:W-:Y:S01]  /*3720*/  LOP3.LUT R70, R70, UR30, R29, 0x96, !PT ;  /* 0x0000001e46467c12 */ /* 0x000fe2000f8e961d */
[----:B------:R-:W-:-:S07]  /*3730*/  IMAD.MOV.U32 R32, RZ, RZ, R2 ;  /* 0x000000ffff207224 */ /* 0x000fce00078e0002 */
.L_x_254:
[----:B------:R-:W-:Y:S05]  /*3740*/  BSYNC.RECONVERGENT B2 ;  /* 0x0000000000027941 */ /* 0x000fea0003800200 */
.L_x_253:
[----:B------:R-:W-:Y:S02]  /*3750*/  I2FP.F32.U32 R29, R32 ;  /* 0x00000020001d7245 */ /* 0x000fe40000201000 */
[----:B------:R-:W-:-:S03]  /*3760*/  PRMT R2, R21, 0x7632, R2 ;  /* 0x0000763215027816 */ /* 0x000fc60000000002 */
[----:B------:R-:W-:Y:S02]  /*3770*/  FFMA.FTZ R29, R29, R74, 1.1641532182693481445e-10 ;  /* 0x2f0000001d1d7423 */ /* 0x000fe4000001004a */
[----:B------:R-:W-:-:S03]  /*3780*/  IMAD.U32 R2, R2, 0x10000, RZ ;  /* 0x0001000002027824 */ /* 0x000fc600078e00ff */
[----:B------:R-:W-:Y:S01]  /*3790*/  FSETP.GTU.FTZ.AND P2, PT, R29, R76, PT ;  /* 0x0000004c1d00720b */ /* 0x000fe20003f5c000 */
[----:B------:R-:W-:Y:S01]  /*37a0*/  FMUL.FTZ R2, R2, R75 ;  /* 0x0000004b02027220 */ /* 0x000fe20000410000 */
[----:B------:R-:W-:-:S04]  /*37b0*/  @P1 PRMT R29, R25, 0x7632, R29 ;  /* 0x00007632191d1816 */ /* 0x000fc8000000001d */
[----:B------:R-:W-:Y:S01]  /*37c0*/  FSEL R61, R2, RZ, !P2 ;  /* 0x000000ff023d7208 */ /* 0x000fe20005000000 */
[--C-:B------:R-:W-:Y:S01]  /*37d0*/  @P1 IMAD.MOV.U32 R2, RZ, RZ, R33.reuse ;  /* 0x000000ffff021224 */ /* 0x100fe200078e0021 */
[----:B------:R-:W-:Y:S01]  /*37e0*/  @P1 SHF.L.U32 R35, R29, 0x10, RZ ;  /* 0x000000101d231819 */ /* 0x000fe200000006ff */
[----:B------:R-:W-:Y:S01]  /*37f0*/  @!P1 IMAD.MOV.U32 R2, RZ, RZ, R33 ;  /* 0x000000ffff029224 */ /* 0x000fe200078e0021 */
[-C--:B------:R-:W-:Y:S01]  /*3800*/  @P1 MOV R29, R28.reuse ;  /* 0x0000001c001d1202 */ /* 0x080fe20000000f00 */
[----:B------:R-:W-:Y:S01]  /*3810*/  @P1 FADD.FTZ R32, R68, R61 ;  /* 0x0000003d44201221 */ /* 0x000fe20000010000 */
[----:B------:R-:W-:-:S03]  /*3820*/  @!P1 MOV R29, R28 ;  /* 0x0000001c001d9202 */ /* 0x000fc60000000f00 */
[----:B------:R-:W-:-:S04]  /*3830*/  @P1 FADD.FTZ R68, R32, R35 ;  /* 0x0000002320441221 */ /* 0x000fc80000010000 */
[----:B------:R-:W-:Y:S01]  /*3840*/  @!P1 FADD.FTZ R68, R68, R61 ;  /* 0x0000003d44449221 */ /* 0x000fe20000010000 */
[----:B------:R-:W-:Y:S01]  /*3850*/  SEL R61, RZ, 0x1, P2 ;  /* 0x00000001ff3d7807 */ /* 0x000fe20001000000 */
[----:B------:R-:W-:Y:S06]  /*3860*/  BRA `(.L_x_258) ;  /* 0x00000000000c7947 */ /* 0x000fec0003800000 */
.L_x_252:
[----:B------:R-:W-:-:S05]  /*3870*/  @P1 PRMT R28, R25, 0x7632, R28 ;  /* 0x00007632191c1816 */ /* 0x000fca000000001c */
[----:B------:R-:W-:-:S04]  /*3880*/  @P1 IMAD.U32 R33, R28, 0x10000, RZ ;  /* 0x000100001c211824 */ /* 0x000fc800078e00ff */
[----:B------:R-:W-:-:S07]  /*3890*/  @P1 FADD.FTZ R68, R68, R33 ;  /* 0x0000002144441221 */ /* 0x000fce0000010000 */
.L_x_258:
[----:B------:R-:W-:Y:S05]  /*38a0*/  BSYNC.RECONVERGENT B1 ;  /* 0x0000000000017941 */ /* 0x000fea0003800200 */
.L_x_251:
        /* <DEDUP_REMOVED lines=13> */
.L_x_261:
        /* <DEDUP_REMOVED lines=13> */
.L_x_263:
[----:B------:R-:W-:Y:S05]  /*3a50*/  BSYNC.RECONVERGENT B2 ;  /* 0x0000000000027941 */ /* 0x000fea0003800200 */
.L_x_262:
        /* <DEDUP_REMOVED lines=40> */
[----:B------:R-:W-:Y:S02]  /*3ce0*/  IMAD.MOV.U32 R2, RZ, RZ, R28 ;  /* 0x000000ffff027224 */ /* 0x000fe400078e001c */
[----:B------:R-:W-:Y:S01]  /*3cf0*/  HFMA2 R28, -RZ, RZ, 0, 0 ;  /* 0x00000000ff1c7431 */ /* 0x000fe200000001ff */
[----:B------:R-:W-:-:S07]  /*3d00*/  LOP3.LUT R70, R70, UR30, R29, 0x96, !PT ;  /* 0x0000001e46467c12 */ /* 0x000fce000f8e961d */
.L_x_260:
[----:B------:R-:W-:Y:S05]  /*3d10*/  BSYNC.RECONVERGENT B1 ;  /* 0x0000000000017941 */ /* 0x000fea0003800200 */
.L_x_259:
[----:B------:R-:W-:Y:S01]  /*3d20*/  I2FP.F32.U32 R29, R32 ;  /* 0x00000020001d7245 */ /* 0x000fe20000201000 */
[C---:B------:R-:W-:Y:S01]  /*3d30*/  IMAD.U32 R32, R30.reuse, 0x10000, RZ ;  /* 0x000100001e207824 */ /* 0x040fe200078e00ff */
[----:B------:R-:W-:Y:S01]  /*3d40*/  BSSY.RECONVERGENT B1, `(.L_x_264) ;  /* 0x0000063000017945 */ /* 0x000fe20003800200 */
[----:B------:R-:W-:Y:S02]  /*3d50*/  PRMT R30, R30, 0x7632, R30 ;  /* 0x000076321e1e7816 */ /* 0x000fe4000000001e */
        /* <DEDUP_REMOVED lines=21> */
.L_x_268:
        /* <DEDUP_REMOVED lines=13> */
.L_x_270:
[----:B------:R-:W-:Y:S05]  /*3f80*/  BSYNC.RECONVERGENT B3 ;  /* 0x0000000000037941 */ /* 0x000fea0003800200 */
.L_x_269:
        /* <DEDUP_REMOVED lines=43> */
.L_x_267:
[----:B------:R-:W-:Y:S05]  /*4240*/  BSYNC.RECONVERGENT B2 ;  /* 0x0000000000027941 */ /* 0x000fea0003800200 */
.L_x_266:
        /* <DEDUP_REMOVED lines=10> */
[----:B------:R-:W-:Y:S01]  /*42f0*/  SEL R62, RZ, 0x1, P3 ;  /* 0x00000001ff3e7807 */ /* 0x000fe20001800000 */
[----:B------:R-:W-:Y:S01]  /*4300*/  @P1 FADD.FTZ R32, R72, R71 ;  /* 0x0000004748201221 */ /* 0x000fe20000010000 */
[----:B------:R-:W-:-:S03]  /*4310*/  @!P1 MOV R2, R33 ;  /* 0x0000002100029202 */ /* 0x000fc60000000f00 */
[----:B------:R-:W-:-:S04]  /*4320*/  @P1 FADD.FTZ R72, R32, R35 ;  /* 0x0000002320481221 */ /* 0x000fc80000010000 */
[----:B------:R-:W-:Y:S01]  /*4330*/  @!P1 FADD.FTZ R72, R72, R71 ;  /* 0x0000004748489221 */ /* 0x000fe20000010000 */
[----:B------:R-:W-:Y:S06]  /*4340*/  BRA `(.L_x_271) ;  /* 0x0000000000087947 */ /* 0x000fec0003800000 */
.L_x_265:
[----:B------:R-:W-:-:S05]  /*4350*/  @P1 SHF.L.U32 R29, R26, 0x10, RZ ;  /* 0x000000101a1d1819 */ /* 0x000fca00000006ff */
[----:B------:R-:W-:-:S07]  /*4360*/  @P1 FADD.FTZ R72, R72, R29 ;  /* 0x0000001d48481221 */ /* 0x000fce0000010000 */
.L_x_271:
[----:B------:R-:W-:Y:S05]  /*4370*/  BSYNC.RECONVERGENT B1 ;  /* 0x0000000000017941 */ /* 0x000fea0003800200 */
.L_x_264:
        /* <DEDUP_REMOVED lines=13> */
.L_x_274:
        /* <DEDUP_REMOVED lines=13> */
.L_x_276:
[----:B------:R-:W-:Y:S05]  /*4520*/  BSYNC.RECONVERGENT B2 ;  /* 0x0000000000027941 */ /* 0x000fea0003800200 */
.L_x_275:
        /* <DEDUP_REMOVED lines=43> */
.L_x_273:
[----:B------:R-:W-:Y:S05]  /*47e0*/  BSYNC.RECONVERGENT B1 ;  /* 0x0000000000017941 */ /* 0x000fea0003800200 */
.L_x_272:
[----:B------:R-:W-:Y:S01]  /*47f0*/  I2FP.F32.U32 R33, R32 ;  /* 0x0000002000217245 */ /* 0x000fe20000201000 */
[----:B------:R-:W-:Y:S01]  /*4800*/  BSSY.RECONVERGENT B1, `(.L_x_277) ;  /* 0x0000066000017945 */ /* 0x000fe20003800200 */
        /* <DEDUP_REMOVED lines=22> */
.L_x_281:
        /* <DEDUP_REMOVED lines=13> */
.L_x_283:
[----:B------:R-:W-:Y:S05]  /*4a40*/  BSYNC.RECONVERGENT B3 ;  /* 0x0000000000037941 */ /* 0x000fea0003800200 */
.L_x_282:
        /* <DEDUP_REMOVED lines=43> */
.L_x_280:
[----:B------:R-:W-:Y:S05]  /*4d00*/  BSYNC.RECONVERGENT B2 ;  /* 0x0000000000027941 */ /* 0x000fea0003800200 */
.L_x_279:
[----:B------:R-:W-:Y:S02]  /*4d10*/  I2FP.F32.U32 R29, R30 ;  /* 0x0000001e001d7245 */ /* 0x000fe40000201000 */
[----:B------:R-:W-:-:S03]  /*4d20*/  PRMT R2, R22, 0x7632, R2 ;  /* 0x0000763216027816 */ /* 0x000fc60000000002 */
[----:B------:R-:W-:Y:S02]  /*4d30*/  FFMA.FTZ R29, R29, R74, 1.1641532182693481445e-10 ;  /* 0x2f0000001d1d7423 */ /* 0x000fe4000001004a */
[----:B------:R-:W-:-:S03]  /*4d40*/  IMAD.U32 R2, R2, 0x10000, RZ ;  /* 0x0001000002027824 */ /* 0x000fc600078e00ff */
[----:B------:R-:W-:Y:S01]  /*4d50*/  FSETP.GTU.FTZ.AND P4, PT, R29, R76, PT ;  /* 0x0000004c1d00720b */ /* 0x000fe20003f9c000 */
[----:B------:R-:W-:Y:S01]  /*4d60*/  FMUL.FTZ R2, R2, R75 ;  /* 0x0000004b02027220 */ /* 0x000fe20000410000 */
[-C--:B------:R-:W-:Y:S02]  /*4d70*/  @P1 MOV R29, R28.reuse ;  /* 0x0000001c001d1202 */ /* 0x080fe40000000f00 */
[----:B------:R-:W-:Y:S02]  /*4d80*/  SEL R63, RZ, 0x1, P4 ;  /* 0x00000001ff3f7807 */ /* 0x000fe40002000000 */
[----:B------:R-:W-:Y:S02]  /*4d90*/  FSEL R34, R2, RZ, !P4 ;  /* 0x000000ff02227208 */ /* 0x000fe40006000000 */
[----:B------:R-:W-:Y:S02]  /*4da0*/  @P1 PRMT R2, R26, 0x7632, R2 ;  /* 0x000076321a021816 */ /* 0x000fe40000000002 */
[----:B------:R-:W-:Y:S01]  /*4db0*/  @!P1 MOV R29, R28 ;  /* 0x0000001c001d9202 */ /* 0x000fe20000000f00 */
[----:B------:R-:W-:Y:S01]  /*4dc0*/  @P1 FADD.FTZ R30, R71, R34 ;  /* 0x00000022471e1221 */ /* 0x000fe20000010000 */
[----:B------:R-:W-:Y:S01]  /*4dd0*/  @P1 SHF.L.U32 R33, R2, 0x10, RZ ;  /* 0x0000001002211819 */ /* 0x000fe200000006ff */
[----:B------:R-:W-:-:S02]  /*4de0*/  @P1 IMAD.MOV.U32 R2, RZ, RZ, R32 ;  /* 0x000000ffff021224 */ /* 0x000fc400078e0020 */
[----:B------:R-:W-:Y:S02]  /*4df0*/  @!P1 IMAD.MOV.U32 R2, RZ, RZ, R32 ;  /* 0x000000ffff029224 */ /* 0x000fe400078e0020 */
[----:B------:R-:W-:-:S04]  /*4e00*/  @P1 FADD.FTZ R71, R30, R33 ;  /* 0x000000211e471221 */ /* 0x000fc80000010000 */
[----:B------:R-:W-:Y:S01]  /*4e10*/  @!P1 FADD.FTZ R71, R71, R34 ;  /* 0x0000002247479221 */ /* 0x000fe20000010000 */
[----:B------:R-:W-:Y:S06]  /*4e20*/  BRA `(.L_x_284) ;  /* 0x00000000000c7947 */ /* 0x000fec0003800000 */
.L_x_278:
[----:B------:R-:W-:-:S05]  /*4e30*/  @P1 PRMT R28, R26, 0x7632, R28 ;  /* 0x000076321a1c1816 */ /* 0x000fca000000001c */
[----:B------:R-:W-:-:S04]  /*4e40*/  @P1 IMAD.U32 R28, R28, 0x10000, RZ ;  /* 0x000100001c1c1824 */ /* 0x000fc800078e00ff */
[----:B------:R-:W-:-:S07]  /*4e50*/  @P1 FADD.FTZ R71, R71, R28 ;  /* 0x0000001c47471221 */ /* 0x000fce0000010000 */
.L_x_284:
[----:B------:R-:W-:Y:S05]  /*4e60*/  BSYNC.RECONVERGENT B1 ;  /* 0x0000000000017941 */ /* 0x000fea0003800200 */
.L_x_277:
        /* <DEDUP_REMOVED lines=13> */
.L_x_287:
        /* <DEDUP_REMOVED lines=13> */
.L_x_289:
[----:B------:R-:W-:Y:S05]  /*5010*/  BSYNC.RECONVERGENT B2 ;  /* 0x0000000000027941 */ /* 0x000fea0003800200 */
.L_x_288:
        /* <DEDUP_REMOVED lines=43> */
.L_x_286:
[----:B------:R-:W-:Y:S05]  /*52d0*/  BSYNC.RECONVERGENT B1 ;  /* 0x0000000000017941 */ /* 0x000fea0003800200 */
.L_x_285:
        /* <DEDUP_REMOVED lines=25> */
.L_x_294:
        /* <DEDUP_REMOVED lines=13> */
.L_x_296:
[----:B------:R-:W-:Y:S05]  /*5540*/  BSYNC.RECONVERGENT B3 ;  /* 0x0000000000037941 */ /* 0x000fea0003800200 */
.L_x_295:
        /* <DEDUP_REMOVED lines=43> */
.L_x_293:
[----:B------:R-:W-:Y:S05]  /*5800*/  BSYNC.RECONVERGENT B2 ;  /* 0x0000000000027941 */ /* 0x000fea0003800200 */
.L_x_292:
        /* <DEDUP_REMOVED lines=16> */
.L_x_291:
[----:B------:R-:W-:-:S05]  /*5910*/  @P1 SHF.L.U32 R30, R27, 0x10, RZ ;  /* 0x000000101b1e1819 */ /* 0x000fca00000006ff */
[----:B------:R-:W-:-:S07]  /*5920*/  @P1 FADD.FTZ R73, R73, R30 ;  /* 0x0000001e49491221 */ /* 0x000fce0000010000 */
.L_x_297:
[----:B------:R-:W-:Y:S05]  /*5930*/  BSYNC.RECONVERGENT B1 ;  /* 0x0000000000017941 */ /* 0x000fea0003800200 */
.L_x_290:
        /* <DEDUP_REMOVED lines=13> */
.L_x_300:
        /* <DEDUP_REMOVED lines=13> */
.L_x_302:
[----:B------:R-:W-:Y:S05]  /*5ae0*/  BSYNC.RECONVERGENT B2 ;  /* 0x0000000000027941 */ /* 0x000fea0003800200 */
.L_x_301:
        /* <DEDUP_REMOVED lines=43> */
.L_x_299:
[----:B------:R-:W-:Y:S05]  /*5da0*/  BSYNC.RECONVERGENT B1 ;  /* 0x0000000000017941 */ /* 0x000fea0003800200 */
.L_x_298:
        /* <DEDUP_REMOVED lines=24> */
.L_x_307:
        /* <DEDUP_REMOVED lines=13> */
.L_x_309:
[----:B------:R-:W-:Y:S05]  /*6000*/  BSYNC.RECONVERGENT B3 ;  /* 0x0000000000037941 */ /* 0x000fea0003800200 */
.L_x_308:
        /* <DEDUP_REMOVED lines=43> */
.L_x_306:
[----:B------:R-:W-:Y:S05]  /*62c0*/  BSYNC.RECONVERGENT B2 ;  /* 0x0000000000027941 */ /* 0x000fea0003800200 */
.L_x_305:
        /* <DEDUP_REMOVED lines=9> */
[----:B------:R-:W-:-:S02]  /*6360*/  @!P1 MOV R83, R28 ;  /* 0x0000001c00539202 */ /* 0x000fc40000000f00 */
[----:B------:R-:W-:Y:S02]  /*6370*/  SEL R65, RZ, 0x1, P0 ;  /* 0x00000001ff417807 */ /* 0x000fe40000000000 */
[----:B------:R-:W-:Y:S01]  /*6380*/  FSEL R33, R2, RZ, !P0 ;  /* 0x000000ff02217208 */ /* 0x000fe20004000000 */
[--C-:B------:R-:W-:Y:S02]  /*6390*/  @P1 IMAD.MOV.U32 R2, RZ, RZ, R30.reuse ;  /* 0x000000ffff021224 */ /* 0x100fe400078e001e */
[----:B------:R-:W-:Y:S02]  /*63a0*/  @!P1 IMAD.MOV.U32 R2, RZ, RZ, R30 ;  /* 0x000000ffff029224 */ /* 0x000fe400078e001e */
[----:B------:R-:W-:-:S04]  /*63b0*/  @P1 FADD.FTZ R29, R82, R33 ;  /* 0x00000021521d1221 */ /* 0x000fc80000010000 */
[----:B------:R-:W-:-:S04]  /*63c0*/  @P1 FADD.FTZ R82, R29, R32 ;  /* 0x000000201d521221 */ /* 0x000fc80000010000 */
[----:B------:R-:W-:Y:S01]  /*63d0*/  @!P1 FADD.FTZ R82, R82, R33 ;  /* 0x0000002152529221 */ /* 0x000fe20000010000 */
[----:B------:R-:W-:Y:S06]  /*63e0*/  BRA `(.L_x_310) ;  /* 0x00000000000c7947 */ /* 0x000fec0003800000 */
.L_x_304:
[----:B------:R-:W-:-:S05]  /*63f0*/  @P1 PRMT R28, R27, 0x7632, R28 ;  /* 0x000076321b1c1816 */ /* 0x000fca000000001c */
[----:B------:R-:W-:-:S04]  /*6400*/  @P1 IMAD.U32 R29, R28, 0x10000, RZ ;  /* 0x000100001c1d1824 */ /* 0x000fc800078e00ff */
[----:B------:R-:W-:-:S07]  /*6410*/  @P1 FADD.FTZ R82, R82, R29 ;  /* 0x0000001d52521221 */ /* 0x000fce0000010000 */
.L_x_310:
[----:B------:R-:W-:Y:S05]  /*6420*/  BSYNC.RECONVERGENT B1 ;  /* 0x0000000000017941 */ /* 0x000fea0003800200 */
.L_x_303:
[----:B------:R-:W0:Y:S01]  /*6430*/  LDC.64 R34, c[0x0][0x3a8] ;  /* 0x0000ea00ff227b82 */ /* 0x000e220000000a00 */
[----:B------:R-:W-:Y:S01]  /*6440*/  SEL R29, RZ, 0x1000000, P5 ;  /* 0x01000000ff1d7807 */ /* 0x000fe20002800000 */
[----:B------:R-:W-:Y:S01]  /*6450*/  FADD.FTZ R31, RZ, R55 ;  /* 0x00000037ff1f7221 */ /* 0x000fe20000010000 */
[----:B------:R-:W-:Y:S01]  /*6460*/  SEL R28, RZ, 0x10000, P4 ;  /* 0x00010000ff1c7807 */ /* 0x000fe20002000000 */
[----:B------:R-:W-:Y:S01]  /*6470*/  UISETP.NE.U32.AND UP0, UPT, UR32, URZ, UPT ;  /* 0x000000ff2000728c */ /* 0x000fe2000bf05070 */
[----:B------:R-:W-:Y:S02]  /*6480*/  SEL R75, RZ, 0x100, P3 ;  /* 0x00000100ff4b7807 */ /* 0x000fe40001800000 */
[----:B------:R-:W-:Y:S01]  /*6490*/  ISETP.NE.AND P6, PT, R80, RZ, PT ;  /* 0x000000ff5000720c */ /* 0x000fe20003fc5270 */
[----:B------:R-:W1:Y:S01]  /*64a0*/  LDC.64 R32, c[0x0][0x3b0] ;  /* 0x0000ec00ff207b82 */ /* 0x000e620000000a00 */
[----:B------:R-:W-:Y:S01]  /*64b0*/  ISETP.NE.AND P1, PT, R79, RZ, PT ;  /* 0x000000ff4f00720c */ /* 0x000fe20003f25270 */
[----:B------:R-:W-:Y:S01]  /*64c0*/  UISETP.NE.AND.EX UP0, UPT, UR33, URZ, UPT, UP0 ;  /* 0x000000ff2100728c */ /* 0x000fe2000bf05300 */
        /* <DEDUP_REMOVED lines=8> */
[----:B------:R-:W-:-:S03]  /*6550*/  LOP3.LUT R75, R75, R74, RZ, 0xfc, !PT ;  /* 0x0000004a4b4b7212 */ /* 0x000fc600078efcff */
[----:B------:R-:W-:Y:S01]  /*6560*/  FADD.FTZ R74, R31, R66 ;  /* 0x000000421f4a7221 */ /* 0x000fe20000010000 */
[----:B------:R-:W-:Y:S02]  /*6570*/  LOP3.LUT R76, R76, R28, R29, 0xfe, !PT ;  /* 0x0000001c4c4c7212 */ /* 0x000fe400078efe1d */
[----:B------:R-:W-:Y:S01]  /*6580*/  SEL R79, RZ, 0x1, P0 ;  /* 0x00000001ff4f7807 */ /* 0x000fe20000000000 */
[----:B------:R-:W-:Y:S01]  /*6590*/  FADD.FTZ R77, R74, R69 ;  /* 0x000000454a4d7221 */ /* 0x000fe20000010000 */
[----:B------:R-:W-:Y:S01]  /*65a0*/  F2FP.BF16.F32.PACK_AB R28, R66, R55 ;  /* 0x00000037421c723e */ /* 0x000fe200000010ff */
[----:B-1----:R-:W-:Y:S01]  /*65b0*/  IMAD.WIDE.U32 R32, R54, 0x8, R32 ;  /* 0x0000000836207825 */ /* 0x002fe200078e0020 */
[----:B------:R-:W-:-:S03]  /*65c0*/  F2FP.BF16.F32.PACK_AB R29, R68, R69 ;  /* 0x00000045441d723e */ /* 0x000fc600000010ff */
[----:B------:R-:W-:Y:S01]  /*65d0*/  FADD.FTZ R77, R77, R68 ;  /* 0x000000444d4d7221 */ /* 0x000fe20000010000 */
[----:B------:R-:W-:Y:S02]  /*65e0*/  F2FP.BF16.F32.PACK_AB R30, R71, R72 ;  /* 0x00000048471e723e */ /* 0x000fe400000010ff */
[----:B------:R-:W-:Y:S02]  /*65f0*/  F2FP.BF16.F32.PACK_AB R31, R82, R73 ;  /* 0x00000049521f723e */ /* 0x000fe400000010ff */
[----:B------:R-:W-:Y:S01]  /*6600*/  LOP3.LUT R74, R76, R79, RZ, 0xfc, !PT ;  /* 0x0000004f4c4a7212 */ /* 0x000fe200078efcff */
[----:B------:R-:W-:Y:S01]  /*6610*/  FADD.FTZ R76, R77, R72 ;  /* 0x000000484d4c7221 */ /* 0x000fe20000010000 */
[----:B------:R-:W-:Y:S01]  /*6620*/  PLOP3.LUT P0, PT, PT, PT, UP0, 0x80, 0x8 ;  /* 0x000000000008781c */ /* 0x000fe20003f0f008 */
[----:B------:R0:W-:Y:S01]  /*6630*/  STG.E.128 desc[UR8][R34.64], R28 ;  /* 0x0000001c22007986 */ /* 0x0001e2000c101d08 */
[----:B------:R-:W-:Y:S01]  /*6640*/  ISETP.NE.AND P1, PT, R57, RZ, PT ;  /* 0x000000ff3900720c */ /* 0x000fe20003f25270 */
[----:B------:R-:W-:-:S02]  /*6650*/  FADD.FTZ R76, R76, R71 ;  /* 0x000000474c4c7221 */ /* 0x000fc40000010000 */
[----:B------:R0:W-:Y:S02]  /*6660*/  STG.E.64 desc[UR8][R32.64], R74 ;  /* 0x0000004a20007986 */ /* 0x0001e4000c101b08 */
[----:B------:R-:W-:-:S06]  /*6670*/  FADD.FTZ R77, R76, R73 ;  /* 0x000000494c4d7221 */ /* 0x000fcc0000010000 */
        /* <DEDUP_REMOVED lines=17> */
.L_x_311:
[----:B------:R-:W-:Y:S01]  /*6790*/  UMOV UR4, 0xffffffff ;  /* 0xffffffff00047882 */ /* 0x000fe20000000000 */
[----:B------:R-:W-:Y:S02]  /*67a0*/  FADD.FTZ R77, R77, R82 ;  /* 0x000000524d4d7221 */ /* 0x000fe40000010000 */
[----:B------:R-:W-:Y:S05]  /*67b0*/  BRA.DIV UR4, `(.L_x_312) ;  /* 0x0000000604a07947 */ /* 0x000fea000b800000 */
[----:B01----:R-:W0:Y:S02]  /*67c0*/  SHFL.BFLY PT, R28, R77, 0x1, 0x1f ;  /* 0x0c201f004d1c7f89 */ /* 0x003e2400000e0000 */
        /* <DEDUP_REMOVED lines=13> */
[C---:B------:R-:W-:Y:S01]  /*68a0*/  FADD.FTZ R31, -R79.reuse, R69 ;  /* 0x000000454f1f7221 */ /* 0x040fe20000010100 */
[----:B------:R-:W-:Y:S01]  /*68b0*/  FADD.FTZ R33, -R79, R71 ;  /* 0x000000474f217221 */ /* 0x000fe20000010100 */
[----:B------:R-:W-:-:S04]  /*68c0*/  FFMA.FTZ R28, R28, R28, RZ ;  /* 0x0000001c1c1c7223 */ /* 0x000fc800000100ff */
[----:B------:R-:W-:Y:S01]  /*68d0*/  FFMA.FTZ R28, R35, R35, R28 ;  /* 0x00000023231c7223 */ /* 0x000fe2000001001c */
[----:B------:R-:W-:-:S03]  /*68e0*/  FADD.FTZ R35, -R79, R68 ;  /* 0x000000444f237221 */ /* 0x000fc60000010100 */
[----:B------:R-:W-:Y:S01]  /*68f0*/  FFMA.FTZ R28, R31, R31, R28 ;  /* 0x0000001f1f1c7223 */ /* 0x000fe2000001001c */
[----:B------:R-:W-:-:S03]  /*6900*/  FADD.FTZ R31, -R79, R72 ;  /* 0x000000484f1f7221 */ /* 0x000fc60000010100 */
[----:B------:R-:W-:-:S04]  /*6910*/  FFMA.FTZ R28, R35, R35, R28 ;  /* 0x00000023231c7223 */ /* 0x000fc8000001001c */
        /* <DEDUP_REMOVED lines=15> */
.L_x_325:
[----:B------:R-:W-:Y:S01]  /*6a10*/  FMUL.FTZ R28, R79, R79 ;  /* 0x0000004f4f1c7220 */ /* 0x000fe20000410000 */
[----:B------:R-:W-:Y:S01]  /*6a20*/  PLOP3.LUT P2, PT, PT, PT, UP1, 0x40, 0x4 ;  /* 0x000000000004781c */ /* 0x000fe20003f4e818 */
[----:B01----:R-:W-:Y:S01]  /*6a30*/  FADD.FTZ R32, R32, R35 ;  /* 0x0000002320207221 */ /* 0x003fe20000010000 */
[----:B------:R-:W0:Y:S02]  /*6a40*/  LDC.64 R30, c[0x0][0x428] ;  /* 0x00010a00ff1e7b82 */ /* 0x000e240000000a00 */
[----:B------:R-:W-:Y:S01]  /*6a50*/  FSEL R28, R28, RZ, !P2 ;  /* 0x000000ff1c1c7208 */ /* 0x000fe20005000000 */
[----:B------:R-:W-:Y:S01]  /*6a60*/  FFMA.FTZ R29, R32, R29, UR12 ;  /* 0x0000000c201d7e23 */ /* 0x000fe2000801001d */
[----:B------:R-:W-:-:S03]  /*6a70*/  PLOP3.LUT P2, PT, PT, PT, UP1, 0x40, 0x4 ;  /* 0x000000000004781c */ /* 0x000fc60003f4e818 */
[----:B------:R-:W-:Y:S01]  /*6a80*/  FADD.FTZ R81, R29, R28 ;  /* 0x0000001c1d517221 */ /* 0x000fe20000010000 */
[----:B------:R-:W-:Y:S01]  /*6a90*/  FSEL R34, R79, RZ, P2 ;  /* 0x000000ff4f227208 */ /* 0x000fe20001000000 */
        /* <DEDUP_REMOVED lines=10> */
[----:B------:R-:W3:Y:S01]  /*6b40*/  @!P1 LDC.64 R76, c[0x0][0x3c0] ;  /* 0x0000f000ff4c9b82 */ /* 0x000ee20000000a00 */
[----:B0-----:R-:W-:-:S04]  /*6b50*/  IMAD.WIDE.U32 R68, R54, 0x10, R30 ;  /* 0x0000001036447825 */ /* 0x001fc800078e001e */
[C---:B--2---:R-:W-:Y:S01]  /*6b60*/  FMUL.FTZ R33, R81.reuse, R32 ;  /* 0x0000002051217220 */ /* 0x044fe20000410000 */
[C---:B------:R-:W-:Y:S01]  /*6b70*/  FMUL.FTZ R32, R81.reuse, R66 ;  /* 0x0000004251207220 */ /* 0x040fe20000410000 */
[----:B------:R-:W-:Y:S01]  /*6b80*/  FMUL.FTZ R34, R81, R80 ;  /* 0x0000005051227220 */ /* 0x000fe20000410000 */
[----:B-1----:R-:W-:-:S04]  /*6b90*/  IMAD.WIDE.U32 R72, R54, 0x10, R28 ;  /* 0x0000001036487825 */ /* 0x002fc800078e001c */
[----:B------:R-:W-:Y:S01]  /*6ba0*/  FFMA.FTZ R35, R33, R43, R48 ;  /* 0x0000002b21237223 */ /* 0x000fe20000010030 */
[----:B------:R-:W-:Y:S01]  /*6bb0*/  FFMA.FTZ R66, R32, R10, R15 ;  /* 0x0000000a20427223 */ /* 0x000fe2000001000f */
[C---:B------:R-:W-:Y:S01]  /*6bc0*/  FMUL.FTZ R71, R81.reuse, R84 ;  /* 0x0000005451477220 */ /* 0x040fe20000410000 */
[C---:B------:R-:W-:Y:S01]  /*6bd0*/  FMUL.FTZ R85, R81.reuse, R86 ;  /* 0x0000005651557220 */ /* 0x040fe20000410000 */
[----:B------:R-:W0:Y:S01]  /*6be0*/  @!P1 LDC.64 R74, c[0x0][0x3c8] ;  /* 0x0000f200ff4a9b82 */ /* 0x000e220000000a00 */
[----:B------:R-:W-:Y:S01]  /*6bf0*/  FFMA.FTZ R29, R34, R42, R49 ;  /* 0x0000002a221d7223 */ /* 0x000fe20000010031 */
[----:B------:R-:W-:Y:S01]  /*6c00*/  F2FP.BF16.F32.PACK_AB R28, R66, R35 ;  /* 0x00000023421c723e */ /* 0x000fe200000010ff */
[----:B------:R-:W-:Y:S01]  /*6c10*/  FMUL.FTZ R66, R81, R88 ;  /* 0x0000005851427220 */ /* 0x000fe20000410000 */
[----:B------:R-:W-:Y:S01]  /*6c20*/  FFMA.FTZ R30, R71, R9, R16 ;  /* 0x00000009471e7223 */ /* 0x000fe20000010010 */
[----:B------:R-:W-:Y:S01]  /*6c30*/  FMUL.FTZ R55, R81, R82 ;  /* 0x0000005251377220 */ /* 0x000fe20000410000 */
[----:B------:R-:W-:Y:S01]  /*6c40*/  FFMA.FTZ R31, R85, R41, R50 ;  /* 0x00000029551f7223 */ /* 0x000fe20000010032 */
[----:B------:R-:W-:Y:S01]  /*6c50*/  FFMA.FTZ R54, R66, R8, R17 ;  /* 0x0000000842367223 */ /* 0x000fe20000010011 */
[----:B------:R-:W-:Y:S01]  /*6c60*/  FMUL.FTZ R90, R81, R90 ;  /* 0x0000005a515a7220 */ /* 0x000fe20000410000 */
[----:B------:R-:W-:Y:S01]  /*6c70*/  F2FP.BF16.F32.PACK_AB R29, R30, R29 ;  /* 0x0000001d1e1d723e */ /* 0x000fe200000010ff */
[C---:B------:R-:W-:Y:S01]  /*6c80*/  FFMA.FTZ R80, R55.reuse, R7, R18 ;  /* 0x0000000737507223 */ /* 0x040fe20000010012 */
[----:B------:R-:W-:Y:S01]  /*6c90*/  FFMA.FTZ R87, R55, R3, R14 ;  /* 0x0000000337577223 */ /* 0x000fe2000001000e */
[----:B------:R-:W-:Y:S01]  /*6ca0*/  F2FP.BF16.F32.PACK_AB R30, R54, R31 ;  /* 0x0000001f361e723e */ /* 0x000fe200000010ff */
[----:B------:R-:W-:Y:S01]  /*6cb0*/  FFMA.FTZ R35, R90, R40, R51 ;  /* 0x000000285a237223 */ /* 0x000fe20000010033 */
[----:B------:R-:W1:Y:S01]  /*6cc0*/  LDC.64 R54, c[0x0][0x380] ;  /* 0x0000e000ff367b82 */ /* 0x000e620000000a00 */
[----:B------:R-:W-:Y:S01]  /*6cd0*/  FFMA.FTZ R82, R66, R4, R13 ;  /* 0x0000000442527223 */ /* 0x000fe2000001000d */
[----:B------:R-:W-:Y:S01]  /*6ce0*/  FFMA.FTZ R66, R33, R39, R44 ;  /* 0x0000002721427223 */ /* 0x000fe2000001002c */
[----:B------:R-:W-:Y:S01]  /*6cf0*/  FFMA.FTZ R90, R90, R36, R47 ;  /* 0x000000245a5a7223 */ /* 0x000fe2000001002f */
[----:B------:R-:W-:Y:S01]  /*6d00*/  F2FP.BF16.F32.PACK_AB R31, R80, R35 ;  /* 0x00000023501f723e */ /* 0x000fe200000010ff */
[----:B------:R-:W-:Y:S01]  /*6d10*/  FFMA.FTZ R80, R71, R5, R12 ;  /* 0x0000000547507223 */ /* 0x000fe2000001000c */
[----:B------:R-:W-:Y:S01]  /*6d20*/  FFMA.FTZ R85, R85, R37, R46 ;  /* 0x0000002555557223 */ /* 0x000fe2000001002e */
[----:B------:R-:W-:Y:S01]  /*6d30*/  FFMA.FTZ R33, R34, R38, R45 ;  /* 0x0000002622217223 */ /* 0x000fe2000001002d */
[----:B------:R-:W-:Y:S01]  /*6d40*/  FFMA.FTZ R71, R32, R6, R11 ;  /* 0x0000000620477223 */ /* 0x000fe2000001000b */
[----:B---3--:R-:W-:Y:S01]  /*6d50*/  @!P1 IMAD.WIDE R76, R58, 0x4, R76 ;  /* 0x000000043a4c9825 */ /* 0x008fe200078e024c */
[----:B------:R-:W-:-:S02]  /*6d60*/  F2FP.BF16.F32.PACK_AB R35, R87, R90 ;  /* 0x0000005a5723723e */ /* 0x000fc400000010ff */
[----:B------:R-:W-:Y:S01]  /*6d70*/  F2FP.BF16.F32.PACK_AB R34, R82, R85 ;  /* 0x000000555222723e */ /* 0x000fe200000010ff */
[----:B0-----:R-:W-:Y:S01]  /*6d80*/  @!P1 IMAD.WIDE R74, R58, 0x4, R74 ;  /* 0x000000043a4a9825 */ /* 0x001fe200078e024a */
[----:B------:R-:W-:Y:S01]  /*6d90*/  F2FP.BF16.F32.PACK_AB R33, R80, R33 ;  /* 0x000000215021723e */ /* 0x000fe200000010ff */
[----:B------:R0:W-:Y:S01]  /*6da0*/  @!P1 STG.E desc[UR8][R76.64], R79 ;  /* 0x0000004f4c009986 */ /* 0x0001e2000c101908 */
[----:B------:R-:W-:-:S03]  /*6db0*/  F2FP.BF16.F32.PACK_AB R32, R71, R66 ;  /* 0x000000424720723e */ /* 0x000fc600000010ff */
[----:B------:R0:W-:Y:S04]  /*6dc0*/  @!P1 STG.E desc[UR8][R74.64], R81 ;  /* 0x000000514a009986 */ /* 0x0001e8000c101908 */
[----:B------:R0:W-:Y:S01]  /*6dd0*/  STG.E.128 desc[UR8][R68.64], R28 ;  /* 0x0000001c44007986 */ /* 0x0001e2000c101d08 */
[----:B-1----:R-:W-:-:S03]  /*6de0*/  LEA R58, R54, R58, 0x2 ;  /* 0x0000003a363a7211 */ /* 0x002fc600078e10ff */
[----:B------:R0:W-:Y:S01]  /*6df0*/  STG.E.128 desc[UR8][R72.64], R32 ;  /* 0x0000002048007986 */ /* 0x0001e2000c101d08 */
[----:B------:R-:W-:-:S13]  /*6e00*/  ISETP.GE.AND P1, PT, R58, R55, PT ;  /* 0x000000373a00720c */ /* 0x000fda0003f26270 */
[----:B------:R-:W-:Y:S05]  /*6e10*/  @!P1 BRA `(.L_x_313) ;  /* 0xffffff9c00789947 */ /* 0x000fea000383ffff */
[----:B------:R-:W-:Y:S05]  /*6e20*/  BSYNC B0 ;  /* 0x0000000000007941 */ /* 0x000fea0003800000 */
.L_x_206:
[----:B------:R-:W-:Y:S05]  /*6e30*/  EXIT ;  /* 0x000000000000794d */ /* 0x000fea0003800000 */
.L_x_312:
[----:B0-----:R-:W-:Y:S01]  /*6e40*/  HFMA2 R75, -RZ, RZ, 0, 1.847743988037109375e-06 ;  /* 0x0000001fff4b7431 */ /* 0x001fe200000001ff */
[----:B------:R-:W-:Y:S01]  /*6e50*/  BSSY B1, `(.L_x_314) ;  /* 0x0000006000017945 */ /* 0x000fe20003800000 */
[----:B------:R-:W-:Y:S02]  /*6e60*/  IMAD.MOV.U32 R74, RZ, RZ, 0x1 ;  /* 0x00000001ff4a7424 */ /* 0x000fe400078e00ff */
[----:B------:R-:W-:-:S07]  /*6e70*/  IMAD.MOV.U32 R34, RZ, RZ, -0x1 ;  /* 0xffffffffff227424 */ /* 0x000fce00078e00ff */
[----:B-1----:R-:W-:Y:S05]  /*6e80*/  WARPSYNC.COLLECTIVE R34, `(.L_x_315) ;  /* 0x0000000022087348 */ /* 0x002fea0003c00000 */
[----:B------:R0:W2:Y:S02]  /*6e90*/  SHFL.BFLY P2, R35, R77, R74, R75 ;  /* 0x0c00004a4d237389 */ /* 0x0000a4000004004b */
[----:B012---:R-:W-:Y:S05]  /*6ea0*/  ENDCOLLECTIVE ;  /* 0x000000000000791b */ /* 0x007fea0003800000 */
.L_x_315:
[----:B------:R-:W-:Y:S05]  /*6eb0*/  BSYNC B1 ;  /* 0x0000000000017941 */ /* 0x000fea0003800000 */
.L_x_314:
[----:B------:R-:W-:Y:S01]  /*6ec0*/  MOV R28, R35 ;  /* 0x00000023001c7202 */ /* 0x000fe20000000f00 */
[----:B------:R-:W-:Y:S02]  /*6ed0*/  HFMA2 R74, -RZ, RZ, 0, 1.1920928955078125e-07 ;  /* 0x00000002ff4a7431 */ /* 0x000fe400000001ff */
[----:B------:R-:W-:Y:S01]  /*6ee0*/  IMAD.MOV.U32 R75, RZ, RZ, 0x1f ;  /* 0x0000001fff4b7424 */ /* 0x000fe200078e00ff */
[----:B------:R-:W-:Y:S01]  /*6ef0*/  MOV R34, 0xffffffff ;  /* 0xffffffff00227802 */ /* 0x000fe20000000f00 */
[----:B------:R-:W-:-:S04]  /*6f00*/  FADD.FTZ R30, R77, R28 ;  /* 0x0000001c4d1e7221 */ /* 0x000fc80000010000 */
[----:B------:R-:W-:-:S07]  /*6f10*/  IMAD.MOV.U32 R77, RZ, RZ, R30 ;  /* 0x000000ffff4d7224 */ /* 0x000fce00078e001e */
[----:B------:R-:W-:Y:S05]  /*6f20*/  WARPSYNC.COLLECTIVE R34, `(.L_x_316) ;  /* 0x0000000022087348 */ /* 0x000fea0003c00000 */
[----:B------:R0:W1:Y:S02]  /*6f30*/  SHFL.BFLY P2, R35, R77, R74, R75 ;  /* 0x0c00004a4d237389 */ /* 0x000064000004004b */
[----:B01----:R-:W-:Y:S05]  /*6f40*/  ENDCOLLECTIVE ;  /* 0x000000000000791b */ /* 0x003fea0003800000 */
.L_x_316:
[----:B------:R-:W-:Y:S02]  /*6f50*/  IMAD.MOV.U32 R74, RZ, RZ, 0x4 ;  /* 0x00000004ff4a7424 */ /* 0x000fe400078e00ff */
[----:B------:R-:W-:-:S04]  /*6f60*/  IMAD.MOV.U32 R29, RZ, RZ, R35 ;  /* 0x000000ffff1d7224 */ /* 0x000fc800078e0023 */
[----:B------:R-:W-:-:S05]  /*6f70*/  FADD.FTZ R31, R30, R29 ;  /* 0x0000001d1e1f7221 */ /* 0x000fca0000010000 */
[----:B------:R-:W-:-:S07]  /*6f80*/  MOV R77, R31 ;  /* 0x0000001f004d7202 */ /* 0x000fce0000000f00 */
[----:B------:R-:W-:Y:S05]  /*6f90*/  WARPSYNC.COLLECTIVE R34, `(.L_x_317) ;  /* 0x0000000022087348 */ /* 0x000fea0003c00000 */
[----:B------:R0:W1:Y:S02]  /*6fa0*/  SHFL.BFLY P2, R35, R77, R74, R75 ;  /* 0x0c00004a4d237389 */ /* 0x000064000004004b */
[----:B01----:R-:W-:Y:S05]  /*6fb0*/  ENDCOLLECTIVE ;  /* 0x000000000000791b */ /* 0x003fea0003800000 */
.L_x_317:
[----:B------:R-:W-:Y:S01]  /*6fc0*/  HFMA2 R74, -RZ, RZ, 0, 4.76837158203125e-07 ;  /* 0x00000008ff4a7431 */ /* 0x000fe200000001ff */
[----:B------:R-:W-:-:S05]  /*6fd0*/  MOV R28, R35 ;  /* 0x00000023001c7202 */ /* 0x000fca0000000f00 */
[----:B------:R-:W-:-:S04]  /*6fe0*/  FADD.FTZ R32, R31, R28 ;  /* 0x0000001c1f207221 */ /* 0x000fc80000010000 */
[----:B------:R-:W-:-:S07]  /*6ff0*/  IMAD.MOV.U32 R77, RZ, RZ, R32 ;  /* 0x000000ffff4d7224 */ /* 0x000fce00078e0020 */
[----:B------:R-:W-:Y:S05]  /*7000*/  WARPSYNC.COLLECTIVE R34, `(.L_x_318) ;  /* 0x0000000022087348 */ /* 0x000fea0003c00000 */
[----:B------:R0:W1:Y:S02]  /*7010*/  SHFL.BFLY P2, R35, R77, R74, R75 ;  /* 0x0c00004a4d237389 */ /* 0x000064000004004b */
[----:B01----:R-:W-:Y:S05]  /*7020*/  ENDCOLLECTIVE ;  /* 0x000000000000791b */ /* 0x003fea0003800000 */
.L_x_318:
[----:B------:R-:W-:Y:S02]  /*7030*/  IMAD.MOV.U32 R74, RZ, RZ, 0x10 ;  /* 0x00000010ff4a7424 */ /* 0x000fe400078e00ff */
[----:B------:R-:W-:-:S04]  /*7040*/  IMAD.MOV.U32 R29, RZ, RZ, R35 ;  /* 0x000000ffff1d7224 */ /* 0x000fc800078e0023 */
[----:B------:R-:W-:Y:S02]  /*7050*/  FADD.FTZ R33, R32, R29 ;  /* 0x0000001d20217221 */ /* 0x000fe40000010000 */
[----:B------:R-:W0:Y:S03]  /*7060*/  LDC R29, c[0x0][0x400] ;  /* 0x00010000ff1d7b82 */ /* 0x000e260000000800 */
[----:B------:R-:W-:-:S07]  /*7070*/  MOV R77, R33 ;  /* 0x00000021004d7202 */ /* 0x000fce0000000f00 */
[----:B0-----:R-:W-:Y:S05]  /*7080*/  WARPSYNC.COLLECTIVE R34, `(.L_x_319) ;  /* 0x0000000022087348 */ /* 0x001fea0003c00000 */
[----:B------:R1:W2:Y:S02]  /*7090*/  SHFL.BFLY P2, R35, R77, R74, R75 ;  /* 0x0c00004a4d237389 */ /* 0x0002a4000004004b */
[----:B012---:R-:W-:Y:S05]  /*70a0*/  ENDCOLLECTIVE ;  /* 0x000000000000791b */ /* 0x007fea0003800000 */
.L_x_319:
[----:B------:R-:W-:Y:S01]  /*70b0*/  HFMA2 R74, -RZ, RZ, 0, 5.9604644775390625e-08 ;  /* 0x00000001ff4a7431 */ /* 0x000fe200000001ff */
[----:B------:R-:W-:-:S05]  /*70c0*/  MOV R28, R35 ;  /* 0x00000023001c7202 */ /* 0x000fca0000000f00 */
[----:B------:R-:W-:-:S04]  /*70d0*/  FADD.FTZ R28, R33, R28 ;  /* 0x0000001c211c7221 */ /* 0x000fc80000010000 */
[----:B------:R-:W-:-:S04]  /*70e0*/  FMUL.FTZ R79, R28, R29 ;  /* 0x0000001d1c4f7220 */ /* 0x000fc80000410000 */
[C---:B------:R-:W-:Y:S01]  /*70f0*/  FADD.FTZ R28, -R79.reuse, R55 ;  /* 0x000000374f1c7221 */ /* 0x040fe20000010100 */
[----:B------:R-:W-:-:S03]  /*7100*/  FADD.FTZ R31, -R79, R66 ;  /* 0x000000424f1f7221 */ /* 0x000fc60000010100 */
[----:B------:R-:W-:-:S04]  /*7110*/  FFMA.FTZ R28, R28, R28, RZ ;  /* 0x0000001c1c1c7223 */ /* 0x000fc800000100ff */
        /* <DEDUP_REMOVED lines=12> */
[----:B------:R-:W-:-:S04]  /*71e0*/  FFMA.FTZ R28, R31, R31, R28 ;  /* 0x0000001f1f1c7223 */ /* 0x000fc8000001001c */
[----:B------:R-:W-:-:S07]  /*71f0*/  IMAD.MOV.U32 R77, RZ, RZ, R28 ;  /* 0x000000ffff4d7224 */ /* 0x000fce00078e001c */
[----:B------:R-:W-:Y:S05]  /*7200*/  WARPSYNC.COLLECTIVE R34, `(.L_x_320) ;  /* 0x0000000022087348 */ /* 0x000fea0003c00000 */
[----:B------:R0:W1:Y:S02]  /*7210*/  SHFL.BFLY P2, R35, R77, R74, R75 ;  /* 0x0c00004a4d237389 */ /* 0x000064000004004b */
[----:B01----:R-:W-:Y:S05]  /*7220*/  ENDCOLLECTIVE ;  /* 0x000000000000791b */ /* 0x003fea0003800000 */
.L_x_320:
[----:B------:R-:W-:Y:S02]  /*7230*/  IMAD.MOV.U32 R74, RZ, RZ, 0x2 ;  /* 0x00000002ff4a7424 */ /* 0x000fe400078e00ff */
[----:B------:R-:W-:-:S04]  /*7240*/  IMAD.MOV.U32 R31, RZ, RZ, R35 ;  /* 0x000000ffff1f7224 */ /* 0x000fc800078e0023 */
[----:B------:R-:W-:-:S05]  /*7250*/  FADD.FTZ R31, R28, R31 ;  /* 0x0000001f1c1f7221 */ /* 0x000fca0000010000 */
[----:B------:R-:W-:-:S07]  /*7260*/  MOV R77, R31 ;  /* 0x0000001f004d7202 */ /* 0x000fce0000000f00 */
[----:B------:R-:W-:Y:S05]  /*7270*/  WARPSYNC.COLLECTIVE R34, `(.L_x_321) ;  /* 0x0000000022087348 */ /* 0x000fea0003c00000 */
[----:B------:R0:W1:Y:S02]  /*7280*/  SHFL.BFLY P2, R35, R77, R74, R75 ;  /* 0x0c00004a4d237389 */ /* 0x000064000004004b */
[----:B01----:R-:W-:Y:S05]  /*7290*/  ENDCOLLECTIVE ;  /* 0x000000000000791b */ /* 0x003fea0003800000 */
.L_x_321:
[----:B------:R-:W-:Y:S01]  /*72a0*/  HFMA2 R74, -RZ, RZ, 0, 2.384185791015625e-07 ;  /* 0x00000004ff4a7431 */ /* 0x000fe200000001ff */
[----:B------:R-:W-:-:S05]  /*72b0*/  MOV R30, R35 ;  /* 0x00000023001e7202 */ /* 0x000fca0000000f00 */
[----:B------:R-:W-:-:S04]  /*72c0*/  FADD.FTZ R30, R31, R30 ;  /* 0x0000001e1f1e7221 */ /* 0x000fc80000010000 */
[----:B------:R-:W-:-:S07]  /*72d0*/  IMAD.MOV.U32 R77, RZ, RZ, R30 ;  /* 0x000000ffff4d7224 */ /* 0x000fce00078e001e */
[----:B------:R-:W-:Y:S05]  /*72e0*/  WARPSYNC.COLLECTIVE R34, `(.L_x_322) ;  /* 0x0000000022087348 */ /* 0x000fea0003c00000 */
[----:B------:R0:W1:Y:S02]  /*72f0*/  SHFL.BFLY P2, R35, R77, R74, R75 ;  /* 0x0c00004a4d237389 */ /* 0x000064000004004b */
[----:B01----:R-:W-:Y:S05]  /*7300*/  ENDCOLLECTIVE ;  /* 0x000000000000791b */ /* 0x003fea0003800000 */
.L_x_322:
[----:B------:R-:W-:Y:S02]  /*7310*/  IMAD.MOV.U32 R74, RZ, RZ, 0x8 ;  /* 0x00000008ff4a7424 */ /* 0x000fe400078e00ff */
[----:B------:R-:W-:-:S04]  /*7320*/  IMAD.MOV.U32 R33, RZ, RZ, R35 ;  /* 0x000000ffff217224 */ /* 0x000fc800078e0023 */
[----:B------:R-:W-:-:S05]  /*7330*/  FADD.FTZ R33, R30, R33 ;  /* 0x000000211e217221 */ /* 0x000fca0000010000 */
[----:B------:R-:W-:-:S07]  /*7340*/  MOV R77, R33 ;  /* 0x00000021004d7202 */ /* 0x000fce0000000f00 */
[----:B------:R-:W-:Y:S05]  /*7350*/  WARPSYNC.COLLECTIVE R34, `(.L_x_323) ;  /* 0x0000000022087348 */ /* 0x000fea0003c00000 */
[----:B------:R0:W1:Y:S02]  /*7360*/  SHFL.BFLY P2, R35, R77, R74, R75 ;  /* 0x0c00004a4d237389 */ /* 0x000064000004004b */
[----:B01----:R-:W-:Y:S05]  /*7370*/  ENDCOLLECTIVE ;  /* 0x000000000000791b */ /* 0x003fea0003800000 */
.L_x_323:
[----:B------:R-:W-:Y:S01]  /*7380*/  HFMA2 R74, -RZ, RZ, 0, 9.5367431640625e-07 ;  /* 0x00000010ff4a7431 */ /* 0x000fe200000001ff */
[----:B------:R-:W-:-:S05]  /*7390*/  MOV R32, R35 ;  /* 0x0000002300207202 */ /* 0x000fca0000000f00 */
[----:B------:R-:W-:-:S04]  /*73a0*/  FADD.FTZ R32, R33, R32 ;  /* 0x0000002021207221 */ /* 0x000fc80000010000 */
[----:B------:R-:W-:-:S07]  /*73b0*/  IMAD.MOV.U32 R77, RZ, RZ, R32 ;  /* 0x000000ffff4d7224 */ /* 0x000fce00078e0020 */
[----:B------:R-:W-:Y:S05]  /*73c0*/  WARPSYNC.COLLECTIVE R34, `(.L_x_324) ;  /* 0x0000000022087348 */ /* 0x000fea0003c00000 */
[----:B------:R0:W1:Y:S02]  /*73d0*/  SHFL.BFLY P2, R35, R77, R74, R75 ;  /* 0x0c00004a4d237389 */ /* 0x000064000004004b */
[----:B01----:R-:W-:Y:S05]  /*73e0*/  ENDCOLLECTIVE ;  /* 0x000000000000791b */ /* 0x003fea0003800000 */
.L_x_324:
[----:B------:R-:W-:Y:S05]  /*73f0*/  BRA `(.L_x_325) ;  /* 0xfffffff400847947 */ /* 0x000fea000383ffff */
.L_x_326:
        /* <DEDUP_REMOVED lines=16> */
.L_x_5920:


//--------------------- .text._ZN10layer_norm31ln_parallel_residual_fwd_kernelINS_13Kernel_traitsI13__nv_bfloat16S2_S2_S2_fjLj256ELj1ELj4ELj1ELj16ENS_18Kernel_traits_baseILj256ES2_S2_S2_S2_fjLj128EEEEELb1ELb1ELb0EEEvNS_9FwdParamsE --------------------------
	.section	.text._ZN10layer_norm31ln_parallel_residual_fwd_kernelINS_13Kernel_traitsI13__nv_bfloat16S2_S2_S2_fjLj256ELj1ELj4ELj1ELj16ENS_18Kernel_traits_baseILj256ES2_S2_S2_S2_fjLj128EEEEELb1ELb1ELb0EEEvNS_9FwdParamsE,"ax",@progbits
	.align	128
        .global         _ZN10layer_norm31ln_parallel_residual_fwd_kernelINS_13Kernel_traitsI13__nv_bfloat16S2_S2_S2_fjLj256ELj1ELj4ELj1ELj16ENS_18Kernel_traits_baseILj256ES2_S2_S2_S2_fjLj128EEEEELb1ELb1ELb0EEEvNS_9FwdParamsE
        .type           _ZN10layer_norm31ln_parallel_residual_fwd_kernelINS_13Kernel_traitsI13__nv_bfloat16S2_S2_S2_fjLj256ELj1ELj4ELj1ELj16ENS_18Kernel_traits_baseILj256ES2_S2_S2_S2_fjLj128EEEEELb1ELb1ELb0EEEvNS_9FwdParamsE,@function
        .size           _ZN10layer_norm31ln_parallel_residual_fwd_kernelINS_13Kernel_traitsI13__nv_bfloat16S2_S2_S2_fjLj256ELj1ELj4ELj1ELj16ENS_18Kernel_traits_baseILj256ES2_S2_S2_S2_fjLj128EEEEELb1ELb1ELb0EEEvNS_9FwdParamsE,(.L_x_5921 - _ZN10layer_norm31ln_parallel_residual_fwd_kernelINS_13Kernel_traitsI13__nv_bfloat16S2_S2_S2_fjLj256ELj1ELj4ELj1ELj16ENS_18Kernel_traits_baseILj256ES2_S2_S2_S2_fjLj128EEEEELb1ELb1ELb0EEEvNS_9FwdParamsE)
        .other          _ZN10layer_norm31ln_parallel_residual_fwd_kernelINS_13Kernel_traitsI13__nv_bfloat16S2_S2_S2_fjLj256ELj1ELj4ELj1ELj16ENS_18Kernel_traits_baseILj256ES2_S2_S2_S2_fjLj128EEEEELb1ELb1ELb0EEEvNS_9FwdParamsE,@"STO_CUDA_ENTRY STV_DEFAULT"
_ZN10layer_norm31ln_parallel_residual_fwd_kernelINS_13Kernel_traitsI13__nv_bfloat16S2_S2_S2_fjLj256ELj1ELj4ELj1ELj16ENS_18Kernel_traits_baseILj256ES2_S2_S2_S2_fjLj128EEEEELb1ELb1ELb0EEEvNS_9FwdParamsE:
.text._ZN10layer_norm31ln_parallel_residual_fwd_kernelINS_13Kernel_traitsI13__nv_bfloat16S2_S2_S2_fjLj256ELj1ELj4ELj1ELj16ENS_18Kernel_traits_baseILj256ES2_S2_S2_S2_fjLj128EEEEELb1ELb1ELb0EEEvNS_9FwdParamsE:
[----:B------:R-:W-:Y:S01]  /*0000*/  LDC R1, c[0x0][0x37c] ;  /* 0x0000df00ff017b82 */ /* 0x000fe20000000800 */
[----:B------:R-:W0:Y:S01]  /*0010*/  LDCU.U8 UR4, c[0x0][0x464] ;  /* 0x00008c80ff0477ac */ /* 0x000e220008000000 */
[----:B------:R-:W1:Y:S01]  /*0020*/  LDCU.64 UR6, c[0x0][0x450] ;  /* 0x00008a00ff0677ac */ /* 0x000e620008000a00 */
[----:B------:R-:W2:Y:S05]  /*0030*/  LDCU.64 UR8, c[0x0][0x358] ;  /* 0x00006b00ff0877ac */ /* 0x000eaa0008000a00 */
[----:B------:R-:W3:Y:S08]  /*0040*/  LDC R44, c[0x0][0x458] ;  /* 0x00011600ff2c7b82 */ /* 0x000ef00000000800 */
[----:B------:R-:W3:Y:S01]  /*0050*/  LDC R45, c[0x0][0x45c] ;  /* 0x00011700ff2d7b82 */ /* 0x000ee20000000800 */
[----:B0-----:R-:W-:Y:S01]  /*0060*/  ISETP.NE.AND P2, PT, RZ, UR4, PT ;  /* 0x00000004ff007c0c */ /* 0x001fe2000bf45270 */
[----:B-1----:R-:W-:-:S02]  /*0070*/  IMAD.U32 R2, RZ, RZ, UR6 ;  /* 0x00000006ff027e24 */ /* 0x002fc4000f8e00ff */
[----:B------:R-:W-:Y:S01]  /*0080*/  IMAD.U32 R3, RZ, RZ, UR7 ;  /* 0x00000007ff037e24 */ /* 0x000fe2000f8e00ff */
[----:B------:R-:W0:Y:S03]  /*0090*/  S2R R4, SR_TID.X ;  /* 0x0000000000047919 */ /* 0x000e260000002100 */
[----:B------:R-:W1:Y:S06]  /*00a0*/  LDC R5, c[0x0][0x388] ;  /* 0x0000e200ff057b82 */ /* 0x000e6c0000000800 */
[----:B--2---:R-:W2:Y:S02]  /*00b0*/  @P2 LDG.E.64 R2, desc[UR8][R2.64] ;  /* 0x0000000802022981 */ /* 0x004ea4000c1e1b00 */
[----:B------:R-:W4:Y:S02]  /*00c0*/  S2UR UR5, SR_CTAID.X ;  /* 0x00000000000579c3 */ /* 0x000f240000002500 */
[----:B---3--:R3:W5:Y:S06]  /*00d0*/  @P2 LDG.E.64 R8, desc[UR8][R44.64] ;  /* 0x000000082c082981 */ /* 0x00876c000c1e1b00 */
[----:B------:R-:W3:Y:S01]  /*00e0*/  LDC R7, c[0x0][0x360] ;  /* 0x0000d800ff077b82 */ /* 0x000ee20000000800 */
[----:B------:R-:W-:Y:S01]  /*00f0*/  BSSY.RECONVERGENT B0, `(.L_x_327) ;  /* 0x0000021000007945 */ /* 0x000fe20003800200 */
[----:B-1----:R-:W-:-:S06]  /*0100*/  SHF.R.S32.HI R0, RZ, 0x1f, R5 ;  /* 0x0000001fff007819 */ /* 0x002fcc0000011405 */
[----:B------:R-:W1:Y:S01]  /*0110*/  @P2 LDC R21, c[0x0][0x460] ;  /* 0x00011800ff152b82 */ /* 0x000e620000000800 */
[----:B------:R-:W-:Y:S02]  /*0120*/  LEA.HI R0, R0, R5, RZ, 0x3 ;  /* 0x0000000500007211 */ /* 0x000fe400078f18ff */
[----:B0-----:R-:W-:Y:S01]  /*0130*/  LOP3.LUT R6, R4, 0x1f, RZ, 0xc0, !PT ;  /* 0x0000001f04067812 */ /* 0x001fe200078ec0ff */
[----:B----4-:R-:W-:-:S03]  /*0140*/  USHF.L.U32 UR4, UR5, 0x2, URZ ;  /* 0x0000000205047899 */ /* 0x010fc600080006ff */
[----:B------:R-:W-:-:S04]  /*0150*/  LOP3.LUT R5, RZ, R6, RZ, 0x33, !PT ;  /* 0x00000006ff057212 */ /* 0x000fc800078e33ff */
[----:B------:R-:W-:-:S04]  /*0160*/  LEA.HI.SX32 R5, R0, R5, 0x1d ;  /* 0x0000000500057211 */ /* 0x000fc800078feaff */
[----:B------:R-:W-:Y:S02]  /*0170*/  ISETP.GT.U32.AND P1, PT, R5, -0x21, PT ;  /* 0xffffffdf0500780c */ /* 0x000fe40003f24070 */
[----:B--2---:R-:W-:Y:S02]  /*0180*/  @P2 R2UR UR6, R2 ;  /* 0x00000000020622ca */ /* 0x004fe400000e0000 */
[----:B------:R-:W-:Y:S02]  /*0190*/  @P2 R2UR UR7, R3 ;  /* 0x00000000030722ca */ /* 0x000fe400000e0000 */
[--C-:B------:R-:W-:Y:S01]  /*01a0*/  SHF.R.U32.HI R3, RZ, 0x5, R4.reuse ;  /* 0x00000005ff037819 */ /* 0x100fe20000011604 */
[----:B---3--:R-:W-:-:S03]  /*01b0*/  IMAD R4, R7, UR5, R4 ;  /* 0x0000000507047c24 */ /* 0x008fc6000f8e0204 */
[----:B------:R-:W-:-:S05]  /*01c0*/  LOP3.LUT R3, R3, UR4, RZ, 0xfc, !PT ;  /* 0x0000000403037c12 */ /* 0x000fca000f8efcff */
[----:B------:R-:W-:Y:S02]  /*01d0*/  UIADD3 UR14, UPT, UPT, UR6, -0x61c88647, URZ ;  /* 0x9e3779b9060e7890 */ /* 0x000fe4000fffe0ff */
[----:B------:R-:W-:Y:S02]  /*01e0*/  UIADD3 UR15, UPT, UPT, UR7, -0x4498517b, URZ ;  /* 0xbb67ae85070f7890 */ /* 0x000fe4000fffe0ff */
[----:B------:R-:W-:Y:S02]  /*01f0*/  UIADD3 UR16, UPT, UPT, UR6, 0x3c6ef372, URZ ;  /* 0x3c6ef37206107890 */ /* 0x000fe4000fffe0ff */
[----:B------:R-:W-:Y:S02]  /*0200*/  UIADD3 UR17, UPT, UPT, UR7, 0x76cf5d0a, URZ ;  /* 0x76cf5d0a07117890 */ /* 0x000fe4000fffe0ff */
[----:B------:R-:W-:Y:S02]  /*0210*/  UIADD3 UR18, UPT, UPT, UR6, -0x255992d5, URZ ;  /* 0xdaa66d2b06127890 */ /* 0x000fe4000fffe0ff */
[----:B------:R-:W-:-:S02]  /*0220*/  UIADD3 UR19, UPT, UPT, UR7, 0x32370b8f, URZ ;  /* 0x32370b8f07137890 */ /* 0x000fc4000fffe0ff */
[----:B------:R-:W-:Y:S01]  /*0230*/  UIADD3 UR20, UPT, UPT, UR6, 0x78dde6e4, URZ ;  /* 0x78dde6e406147890 */ /* 0x000fe2000fffe0ff */
[----:B-1----:R-:W-:Y:S11]  /*0240*/  @P1 BRA `(.L_x_328) ;  /* 0x00000000002c1947 */ /* 0x002ff60003800000 */
        /* <DEDUP_REMOVED lines=11> */
.L_x_328:
[----:B------:R-:W-:Y:S05]  /*0300*/  BSYNC.RECONVERGENT B0 ;  /* 0x0000000000007941 */ /* 0x000fea0003800200 */
.L_x_327:
[----:B------:R-:W1:Y:S01]  /*0310*/  LDCU UR4, c[0x0][0x384] ;  /* 0x00007080ff0477ac */ /* 0x000e620008000800 */
[----:B-----5:R-:W-:Y:S01]  /*0320*/  @P2 IADD3 R44, P0, PT, R8, R21, RZ ;  /* 0x00000015082c2210 */ /* 0x020fe20007f1e0ff */
[----:B------:R-:W-:-:S03]  /*0330*/  UIADD3 UR21, UPT, UPT, UR7, -0x126145ec, URZ ;  /* 0xed9eba1407157890 */ /* 0x000fc6000fffe0ff */
[----:B------:R-:W-:Y:S01]  /*0340*/  @P2 IADD3.X R45, PT, PT, RZ, R9, RZ, P0, !PT ;  /* 0x00000009ff2d2210 */ /* 0x000fe200007fe4ff */
[----:B------:R-:W-:Y:S02]  /*0350*/  UIADD3 UR22, UPT, UPT, UR6, 0x1715609d, URZ ;  /* 0x1715609d06167890 */ /* 0x000fe4000fffe0ff */
[----:B------:R-:W-:Y:S01]  /*0360*/  UIADD3 UR23, UPT, UPT, UR7, -0x56f99767, URZ ;  /* 0xa906689907177890 */ /* 0x000fe2000fffe0ff */
[--C-:B------:R-:W-:Y:S01]  /*0370*/  SHF.R.U64 R2, R44, 0x2, R45.reuse ;  /* 0x000000022c027819 */ /* 0x100fe2000000122d */
[----:B------:R-:W-:Y:S01]  /*0380*/  UIADD3 UR24, UPT, UPT, UR6, -0x4ab325aa, URZ ;  /* 0xb54cda5606187890 */ /* 0x000fe2000fffe0ff */
[----:B------:R-:W-:Y:S01]  /*0390*/  SHF.R.U32.HI R0, RZ, 0x2, R45 ;  /* 0x00000002ff007819 */ /* 0x000fe2000001162d */
[----:B------:R-:W-:Y:S02]  /*03a0*/  UIADD3 UR25, UPT, UPT, UR7, 0x646e171e, URZ ;  /* 0x646e171e07197890 */ /* 0x000fe4000fffe0ff */
        /* <DEDUP_REMOVED lines=8> */
[----:B------:R-:W-:Y:S01]  /*0430*/  IMAD.HI.U32 R7, R4, -0x326172a9, RZ ;  /* 0xcd9e8d5704077827 */ /* 0x000fe200078e00ff */
[----:B------:R-:W-:Y:S01]  /*0440*/  BSSY B1, `(.L_x_329) ;  /* 0x0000666000017945 */ /* 0x000fe20003800000 */
[----:B------:R-:W-:Y:S01]  /*0450*/  LOP3.LUT R44, R44, 0x3, RZ, 0xc0, !PT ;  /* 0x000000032c2c7812 */ /* 0x000fe200078ec0ff */
[----:B------:R-:W1:Y:S01]  /*0460*/  LDCU UR32, c[0x0][0x388] ;  /* 0x00007100ff2077ac */ /* 0x000e620008000800 */
[----:B------:R-:W-:Y:S01]  /*0470*/  IMAD.HI.U32 R8, R2, -0x2daee0ad, RZ ;  /* 0xd2511f5302087827 */ /* 0x000fe200078e00ff */
[----:B------:R-:W-:Y:S02]  /*0480*/  LOP3.LUT R7, R0, UR6, R7, 0x96, !PT ;  /* 0x0000000600077c12 */ /* 0x000fe4000f8e9607 */
[----:B------:R-:W-:Y:S01]  /*0490*/  PRMT R32, R16, 0x7632, R32 ;  /* 0x0000763210207816 */ /* 0x000fe20000000020 */
[----:B0-----:R-:W-:Y:S01]  /*04a0*/  IMAD R10, R4, -0x326172a9, RZ ;  /* 0xcd9e8d57040a7824 */ /* 0x001fe200078e02ff */
[----:B------:R-:W-:Y:S01]  /*04b0*/  LOP3.LUT R8, R8, UR7, RZ, 0x3c, !PT ;  /* 0x0000000708087c12 */ /* 0x000fe2000f8e3cff */
[----:B------:R-:W-:Y:S01]  /*04c0*/  IMAD R20, R2, -0x2daee0ad, RZ ;  /* 0xd2511f5302147824 */ /* 0x000fe200078e02ff */
[----:B------:R-:W-:Y:S01]  /*04d0*/  PRMT R33, R17, 0x7632, R33 ;  /* 0x0000763211217816 */ /* 0x000fe20000000021 */
[----:B------:R-:W-:Y:S01]  /*04e0*/  IMAD.HI.U32 R11, R7, -0x2daee0ad, RZ ;  /* 0xd2511f53070b7827 */ /* 0x000fe200078e00ff */
[----:B------:R-:W-:Y:S01]  /*04f0*/  PRMT R34, R18, 0x7632, R34 ;  /* 0x0000763212227816 */ /* 0x000fe20000000022 */
[----:B------:R-:W0:Y:S01]  /*0500*/  LDCU.U8 UR12, c[0x0][0x410] ;  /* 0x00008200ff0c77ac */ /* 0x000e220008000000 */
[----:B------:R-:W-:Y:S01]  /*0510*/  PRMT R35, R19, 0x7632, R35 ;  /* 0x0000763213237816 */ /* 0x000fe20000000023 */
[----:B------:R-:W-:Y:S01]  /*0520*/  IMAD.HI.U32 R9, R8, -0x326172a9, RZ ;  /* 0xcd9e8d5708097827 */ /* 0x000fe200078e00ff */
[----:B------:R-:W-:Y:S01]  /*0530*/  LOP3.LUT R11, R20, UR15, R11, 0x96, !PT ;  /* 0x0000000f140b7c12 */ /* 0x000fe2000f8e960b */
[----:B------:R-:W2:Y:S02]  /*0540*/  LDCU UR13, c[0x0][0x448] ;  /* 0x00008900ff0d77ac */ /* 0x000ea40008000800 */
[----:B------:R-:W-:Y:S01]  /*0550*/  IMAD R21, R7, -0x2daee0ad, RZ ;  /* 0xd2511f5307157824 */ /* 0x000fe200078e02ff */
[----:B------:R-:W-:Y:S01]  /*0560*/  LOP3.LUT R9, R10, UR14, R9, 0x96, !PT ;  /* 0x0000000e0a097c12 */ /* 0x000fe2000f8e9609 */
[----:B------:R-:W-:Y:S01]  /*0570*/  IMAD R8, R8, -0x326172a9, RZ ;  /* 0xcd9e8d5708087824 */ /* 0x000fe200078e02ff */
[----:B------:R-:W3:Y:S01]  /*0580*/  LDCU.64 UR4, c[0x0][0x398] ;  /* 0x00007300ff0477ac */ /* 0x000ee20008000a00 */
[----:B------:R-:W-:Y:S01]  /*0590*/  IMAD.HI.U32 R7, R11, -0x326172a9, RZ ;  /* 0xcd9e8d570b077827 */ /* 0x000fe200078e00ff */
[----:B------:R-:W4:Y:S03]  /*05a0*/  LDCU.64 UR10, c[0x0][0x3a0] ;  /* 0x00007400ff0a77ac */ /* 0x000f260008000a00 */
        /* <DEDUP_REMOVED lines=36> */
[----:B------:R-:W-:-:S04]  /*07f0*/  IMAD.HI.U32 R7, R10, -0x326172a9, RZ ;  /* 0xcd9e8d570a077827 */ /* 0x000fc800078e00ff */
[----:B------:R-:W-:Y:S01]  /*0800*/  IMAD.HI.U32 R9, R8, -0x2daee0ad, RZ ;  /* 0xd2511f5308097827 */ /* 0x000fe200078e00ff */
[----:B------:R-:W-:-:S03]  /*0810*/  LOP3.LUT R20, R20, UR28, R7, 0x96, !PT ;  /* 0x0000001c14147c12 */ /* 0x000fc6000f8e9607 */
[----:B------:R-:W-:Y:S01]  /*0820*/  IMAD R10, R10, -0x326172a9, RZ ;  /* 0xcd9e8d570a0a7824 */ /* 0x000fe200078e02ff */
[--C-:B------:R-:W-:Y:S01]  /*0830*/  LOP3.LUT R22, R22, UR29, R9.reuse, 0x96, !PT ;  /* 0x0000001d16167c12 */ /* 0x100fe2000f8e9609 */
[----:B------:R-:W-:Y:S01]  /*0840*/  IMAD R8, R8, -0x2daee0ad, RZ ;  /* 0xd2511f5308087824 */ /* 0x000fe200078e02ff */
[----:B------:R-:W-:Y:S01]  /*0850*/  PRMT R9, R14, 0x7632, R9 ;  /* 0x000076320e097816 */ /* 0x000fe20000000009 */
[----:B------:R-:W-:-:S04]  /*0860*/  IMAD.HI.U32 R45, R20, -0x2daee0ad, RZ ;  /* 0xd2511f53142d7827 */ /* 0x000fc800078e00ff */
[----:B------:R-:W-:Y:S01]  /*0870*/  IMAD.HI.U32 R7, R22, -0x326172a9, RZ ;  /* 0xcd9e8d5716077827 */ /* 0x000fe200078e00ff */
[----:B------:R-:W-:Y:S02]  /*0880*/  LOP3.LUT R45, R8, UR31, R45, 0x96, !PT ;  /* 0x0000001f082d7c12 */ /* 0x000fe4000f8e962d */
[----:B------:R-:W-:Y:S01]  /*0890*/  PRMT R8, R15, 0x7632, R8 ;  /* 0x000076320f087816 */ /* 0x000fe20000000008 */
[----:B------:R-:W-:Y:S01]  /*08a0*/  IMAD.MOV.U32 R36, RZ, RZ, RZ ;  /* 0x000000ffff247224 */ /* 0x000fe200078e00ff */
[----:B------:R-:W-:Y:S01]  /*08b0*/  LOP3.LUT R7, R10, UR30, R7, 0x96, !PT ;  /* 0x0000001e0a077c12 */ /* 0x000fe2000f8e9607 */
[----:B------:R-:W-:Y:S01]  /*08c0*/  IMAD R38, R20, -0x2daee0ad, RZ ;  /* 0xd2511f5314267824 */ /* 0x000fe200078e02ff */
[----:B------:R-:W-:Y:S01]  /*08d0*/  PRMT R10, R13, 0x7632, R10 ;  /* 0x000076320d0a7816 */ /* 0x000fe2000000000a */
[----:B01234-:R-:W-:-:S07]  /*08e0*/  IMAD R50, R22, -0x326172a9, RZ ;  /* 0xcd9e8d5716327824 */ /* 0x01ffce00078e02ff */
.L_x_431:
        /* <DEDUP_REMOVED lines=21> */
[----:B------:R-:W-:Y:S01]  /*0a40*/  IMAD.MOV.U32 R51, RZ, RZ, 0x2 ;  /* 0x00000002ff337424 */ /* 0x000fe200078e00ff */
[----:B------:R-:W-:-:S10]  /*0a50*/  MOV R54, R50 ;  /* 0x0000003200367202 */ /* 0x000fd40000000f00 */
[----:B0-----:R-:W-:Y:S05]  /*0a60*/  @!P2 BRA `(.L_x_333) ;  /* 0x000000040000a947 */ /* 0x001fea0003800000 */
        /* <DEDUP_REMOVED lines=8> */
.L_x_334:
        /* <DEDUP_REMOVED lines=13> */
.L_x_336:
[----:B------:R-:W-:Y:S05]  /*0bc0*/  BSYNC.RECONVERGENT B3 ;  /* 0x0000000000037941 */ /* 0x000fea0003800200 */
.L_x_335:
        /* <DEDUP_REMOVED lines=41> */
[----:B------:R-:W-:-:S07]  /*0e60*/  IMAD.MOV.U32 R51, RZ, RZ, RZ ;  /* 0x000000ffff337224 */ /* 0x000fce00078e00ff */
.L_x_333:
[----:B------:R-:W-:Y:S05]  /*0e70*/  BSYNC.RECONVERGENT B2 ;  /* 0x0000000000027941 */ /* 0x000fea0003800200 */
.L_x_332:
[----:B------:R-:W0:Y:S01]  /*0e80*/  LDC R59, c[0x0][0x408] ;  /* 0x00010200ff3b7b82 */ /* 0x000e220000000800 */
[----:B------:R-:W-:Y:S01]  /*0e90*/  HFMA2 R58, -RZ, RZ, 0.1171875, 0 ;  /* 0x2f800000ff3a7431 */ /* 0x000fe200000001ff */
[----:B------:R-:W-:Y:S01]  /*0ea0*/  I2FP.F32.U32 R49, R54 ;  /* 0x0000003600317245 */ /* 0x000fe20000201000 */
[C---:B-----5:R-:W-:Y:S01]  /*0eb0*/  IMAD.U32 R44, R28.reuse, 0x10000, RZ ;  /* 0x000100001c2c7824 */ /* 0x060fe200078e00ff */
[----:B------:R-:W-:-:S04]  /*0ec0*/  PRMT R28, R28, 0x7632, R28 ;  /* 0x000076321c1c7816 */ /* 0x000fc8000000001c */
[----:B------:R-:W1:Y:S01]  /*0ed0*/  LDC R60, c[0x0][0x404] ;  /* 0x00010100ff3c7b82 */ /* 0x000e620000000800 */
[----:B------:R-:W-:Y:S01]  /*0ee0*/  FFMA.FTZ R49, R49, R58, 1.1641532182693481445e-10 ;  /* 0x2f00000031317423 */ /* 0x000fe2000001003a */
[----:B0-----:R-:W-:-:S04]  /*0ef0*/  FMUL.FTZ R44, R44, R59 ;  /* 0x0000003b2c2c7220 */ /* 0x001fc80000410000 */
        /* <DEDUP_REMOVED lines=20> */
.L_x_340:
        /* <DEDUP_REMOVED lines=13> */
.L_x_342:
[----:B------:R-:W-:Y:S05]  /*1110*/  BSYNC.RECONVERGENT B3 ;  /* 0x0000000000037941 */ /* 0x000fea0003800200 */
.L_x_341:
        /* <DEDUP_REMOVED lines=41> */
[----:B------:R-:W-:-:S07]  /*13b0*/  LOP3.LUT R45, R52, UR31, R45, 0x96, !PT ;  /* 0x0000001f342d7c12 */ /* 0x000fce000f8e962d */
.L_x_339:
[----:B------:R-:W-:Y:S05]  /*13c0*/  BSYNC.RECONVERGENT B2 ;  /* 0x0000000000027941 */ /* 0x000fea0003800200 */
.L_x_338:
[----:B------:R-:W-:Y:S01]  /*13d0*/  I2FP.F32.U32 R51, R44 ;  /* 0x0000002c00337245 */ /* 0x000fe20000201000 */
[----:B------:R-:W-:Y:S01]  /*13e0*/  @P1 IMAD.U32 R53, R24, 0x10000, RZ ;  /* 0x0001000018351824 */ /* 0x000fe200078e00ff */
[----:B------:R-:W-:-:S03]  /*13f0*/  SHF.L.U32 R38, R20, 0x10, RZ ;  /* 0x0000001014267819 */ /* 0x000fc600000006ff */
[----:B------:R-:W-:Y:S02]  /*1400*/  FFMA.FTZ R51, R51, R58, 1.1641532182693481445e-10 ;  /* 0x2f00000033337423 */ /* 0x000fe4000001003a */
[----:B------:R-:W-:-:S03]  /*1410*/  FMUL.FTZ R38, R38, R59 ;  /* 0x0000003b26267220 */ /* 0x000fc60000410000 */
[----:B------:R-:W-:Y:S02]  /*1420*/  FSETP.GTU.FTZ.AND P2, PT, R51, R60, PT ;  /* 0x0000003c3300720b */ /* 0x000fe40003f5c000 */
[----:B------:R-:W-:Y:S01]  /*1430*/  @P1 MOV R51, R37 ;  /* 0x0000002500331202 */ /* 0x000fe20000000f00 */
[----:B------:R-:W-:Y:S01]  /*1440*/  @!P1 IMAD.MOV.U32 R51, RZ, RZ, R37 ;  /* 0x000000ffff339224 */ /* 0x000fe200078e0025 */
[----:B------:R-:W-:Y:S01]  /*1450*/  FSEL R52, R38, RZ, !P2 ;  /* 0x000000ff26347208 */ /* 0x000fe20005000000 */
[--C-:B------:R-:W-:Y:S01]  /*1460*/  @P1 IMAD.MOV.U32 R38, RZ, RZ, R48.reuse ;  /* 0x000000ffff261224 */ /* 0x100fe200078e0030 */
[----:B------:R-:W-:Y:S01]  /*1470*/  SEL R37, RZ, 0x1, P2 ;  /* 0x00000001ff257807 */ /* 0x000fe20001000000 */
[----:B------:R-:W-:Y:S02]  /*1480*/  @!P1 IMAD.MOV.U32 R38, RZ, RZ, R48 ;  /* 0x000000ffff269224 */ /* 0x000fe400078e0030 */
[----:B------:R-:W-:-:S04]  /*1490*/  @P1 FADD.FTZ R44, R52, R49 ;  /* 0x00000031342c1221 */ /* 0x000fc80000010000 */
[----:B------:R-:W-:-:S04]  /*14a0*/  @P1 FADD.FTZ R49, R44, R53 ;  /* 0x000000352c311221 */ /* 0x000fc80000010000 */
[----:B------:R-:W-:Y:S01]  /*14b0*/  @!P1 FADD.FTZ R49, R52, R49 ;  /* 0x0000003134319221 */ /* 0x000fe20000010000 */
[----:B------:R-:W-:Y:S06]  /*14c0*/  BRA `(.L_x_343) ;  /* 0x0000000000087947 */ /* 0x000fec0003800000 */
.L_x_337:
[----:B------:R-:W-:-:S05]  /*14d0*/  @P1 SHF.L.U32 R44, R24, 0x10, RZ ;  /* 0x00000010182c1819 */ /* 0x000fca00000006ff */
[----:B------:R-:W-:-:S07]  /*14e0*/  @P1 FADD.FTZ R49, R44, R49 ;  /* 0x000000312c311221 */ /* 0x000fce0000010000 */
.L_x_343:
        /* <DEDUP_REMOVED lines=13> */
.L_x_346:
        /* <DEDUP_REMOVED lines=13> */
.L_x_348:
[----:B------:R-:W-:Y:S05]  /*1690*/  BSYNC.RECONVERGENT B3 ;  /* 0x0000000000037941 */ /* 0x000fea0003800200 */
.L_x_347:
        /* <DEDUP_REMOVED lines=40> */
[----:B------:R-:W-:Y:S01]  /*1920*/  IMAD.MOV.U32 R44, RZ, RZ, RZ ;  /* 0x000000ffff2c7224 */ /* 0x000fe200078e00ff */
[----:B------:R-:W-:-:S07]  /*1930*/  LOP3.LUT R45, R52, UR31, R45, 0x96, !PT ;  /* 0x0000001f342d7c12 */ /* 0x000fce000f8e962d */
.L_x_345:
[----:B------:R-:W-:Y:S05]  /*1940*/  BSYNC.RECONVERGENT B2 ;  /* 0x0000000000027941 */ /* 0x000fea0003800200 */
.L_x_344:
[----:B------:R-:W-:Y:S01]  /*1950*/  I2FP.F32.U32 R51, R48 ;  /* 0x0000003000337245 */ /* 0x000fe20000201000 */
[----:B------:R-:W-:-:S04]  /*1960*/  IMAD.U32 R28, R28, 0x10000, RZ ;  /* 0x000100001c1c7824 */ /* 0x000fc800078e00ff */
[----:B------:R-:W-:Y:S01]  /*1970*/  FFMA.FTZ R51, R51, R58, 1.1641532182693481445e-10 ;  /* 0x2f00000033337423 */ /* 0x000fe2000001003a */
[----:B------:R-:W-:-:S04]  /*1980*/  FMUL.FTZ R28, R28, R59 ;  /* 0x0000003b1c1c7220 */ /* 0x000fc80000410000 */
[----:B------:R-:W-:-:S04]  /*1990*/  FSETP.GTU.FTZ.AND P2, PT, R51, R60, PT ;  /* 0x0000003c3300720b */ /* 0x000fc80003f5c000 */
[----:B------:R-:W-:Y:S02]  /*19a0*/  P2R R61, PR, RZ, 0x4 ;  /* 0x00000004ff3d7803 */ /* 0x000fe40000000000 */
[----:B------:R-:W-:Y:S01]  /*19b0*/  FSEL R48, R28, RZ, !P2 ;  /* 0x000000ff1c307208 */ /* 0x000fe20005000000 */
[----:B------:R-:W-:Y:S06]  /*19c0*/  @!P0 BRA `(.L_x_349) ;  /* 0x00000004006c8947 */ /* 0x000fec0003800000 */
[----:B------:R-:W-:Y:S01]  /*19d0*/  ISETP.NE.AND P2, PT, R44, 0x1, PT ;  /* 0x000000012c00780c */ /* 0x000fe20003f45270 */
[----:B------:R-:W-:Y:S01]  /*19e0*/  BSSY.RECONVERGENT B2, `(.L_x_350) ;  /* 0x0000047000027945 */ /* 0x000fe20003800200 */
[----:B------:R-:W-:Y:S02]  /*19f0*/  HFMA2 R28, -RZ, RZ, 0, 1.1920928955078125e-07 ;  /* 0x00000002ff1c7431 */ /* 0x000fe400000001ff */
[----:B------:R-:W-:Y:S02]  /*1a00*/  IMAD.MOV.U32 R39, RZ, RZ, R50 ;  /* 0x000000ffff277224 */ /* 0x000fe400078e0032 */
[----:B------:R-:W-:-:S07]  /*1a10*/  IMAD.MOV.U32 R51, RZ, RZ, R38 ;  /* 0x000000ffff337224 */ /* 0x000fce00078e0026 */
[----:B------:R-:W-:Y:S05]  /*1a20*/  @!P2 BRA `(.L_x_351) ;  /* 0x000000040008a947 */ /* 0x000fea0003800000 */
[----:B------:R-:W-:-:S13]  /*1a30*/  ISETP.NE.AND P2, PT, R44, 0x3, PT ;  /* 0x000000032c00780c */ /* 0x000fda0003f45270 */
[----:B------:R-:W-:Y:S05]  /*1a40*/  @!P2 BRA `(.L_x_352) ;  /* 0x000000000020a947 */ /* 0x000fea0003800000 */
[----:B------:R-:W-:-:S13]  /*1a50*/  ISETP.NE.AND P2, PT, R44, 0x2, PT ;  /* 0x000000022c00780c */ /* 0x000fda0003f45270 */
[----:B------:R-:W-:Y:S01]  /*1a60*/  @!P2 MOV R28, 0x3 ;  /* 0x00000003001ca802 */ /* 0x000fe20000000f00 */
[--C-:B------:R-:W-:Y:S01]  /*1a70*/  @!P2 IMAD.MOV.U32 R51, RZ, RZ, R38.reuse ;  /* 0x000000ffff33a224 */ /* 0x100fe200078e0026 */
[----:B------:R-:W-:Y:S01]  /*1a80*/  @P2 IADD3 R28, PT, PT, R44, 0x1, RZ ;  /* 0x000000012c1c2810 */ /* 0x000fe20007ffe0ff */
[----:B------:R-:W-:Y:S02]  /*1a90*/  @!P2 IMAD.MOV.U32 R39, RZ, RZ, R45 ;  /* 0x000000ffff27a224 */ /* 0x000fe400078e002d */
[----:B------:R-:W-:Y:S02]  /*1aa0*/  @P2 IMAD.MOV.U32 R51, RZ, RZ, R38 ;  /* 0x000000ffff332224 */ /* 0x000fe400078e0026 */
[----:B------:R-:W-:Y:S01]  /*1ab0*/  @P2 IMAD.MOV.U32 R39, RZ, RZ, R7 ;  /* 0x000000ffff272224 */ /* 0x000fe200078e0007 */
[----:B------:R-:W-:Y:S06]  /*1ac0*/  BRA `(.L_x_351) ;  /* 0x0000000000e07947 */ /* 0x000fec0003800000 */
.L_x_352:
        /* <DEDUP_REMOVED lines=13> */
.L_x_354:
[----:B------:R-:W-:Y:S05]  /*1ba0*/  BSYNC.RECONVERGENT B3 ;  /* 0x0000000000037941 */ /* 0x000fea0003800200 */
.L_x_353:
[----:B------:R-:W-:Y:S01]  /*1bb0*/  IMAD.WIDE.U32 R52, R4, -0x326172a9, RZ ;  /* 0xcd9e8d5704347825 */ /* 0x000fe200078e00ff */
[----:B------:R-:W-:-:S03]  /*1bc0*/  LOP3.LUT R44, R36, UR7, R57, 0x96, !PT ;  /* 0x00000007242c7c12 */ /* 0x000fc6000f8e9639 */
[----:B------:R-:W-:Y:S02]  /*1bd0*/  HFMA2 R28, -RZ, RZ, 0, 0 ;  /* 0x00000000ff1c7431 */ /* 0x000fe400000001ff */
        /* <DEDUP_REMOVED lines=38> */
[----:B------:R-:W-:-:S07]  /*1e40*/  LOP3.LUT R45, R52, UR31, R45, 0x96, !PT ;  /* 0x0000001f342d7c12 */ /* 0x000fce000f8e962d */
.L_x_351:
[----:B------:R-:W-:Y:S05]  /*1e50*/  BSYNC.RECONVERGENT B2 ;  /* 0x0000000000027941 */ /* 0x000fea0003800200 */
.L_x_350:
[----:B------:R-:W-:Y:S01]  /*1e60*/  I2FP.F32.U32 R39, R39 ;  /* 0x0000002700277245 */ /* 0x000fe20000201000 */
[----:B------:R-:W-:Y:S01]  /*1e70*/  @P1 IMAD.MOV.U32 R44, RZ, RZ, R28 ;  /* 0x000000ffff2c1224 */ /* 0x000fe200078e001c */
[----:B------:R-:W-:Y:S02]  /*1e80*/  PRMT R38, R20, 0x7632, R38 ;  /* 0x0000763214267816 */ /* 0x000fe40000000026 */
[----:B------:R-:W-:Y:S01]  /*1e90*/  @!P1 MOV R44, R28 ;  /* 0x0000001c002c9202 */ /* 0x000fe20000000f00 */
[----:B------:R-:W-:Y:S02]  /*1ea0*/  FFMA.FTZ R39, R39, R58, 1.1641532182693481445e-10 ;  /* 0x2f00000027277423 */ /* 0x000fe4000001003a */
[----:B------:R-:W-:-:S03]  /*1eb0*/  IMAD.U32 R38, R38, 0x10000, RZ ;  /* 0x0001000026267824 */ /* 0x000fc600078e00ff */
[----:B------:R-:W-:Y:S01]  /*1ec0*/  FSETP.GTU.FTZ.AND P2, PT, R39, R60, PT ;  /* 0x0000003c2700720b */ /* 0x000fe20003f5c000 */
[----:B------:R-:W-:Y:S01]  /*1ed0*/  FMUL.FTZ R38, R38, R59 ;  /* 0x0000003b26267220 */ /* 0x000fe20000410000 */
[----:B------:R-:W-:-:S04]  /*1ee0*/  @P1 PRMT R39, R24, 0x7632, R39 ;  /* 0x0000763218271816 */ /* 0x000fc80000000027 */
[----:B------:R-:W-:Y:S01]  /*1ef0*/  FSEL R53, R38, RZ, !P2 ;  /* 0x000000ff26357208 */ /* 0x000fe20005000000 */
[----:B------:R-:W-:Y:S01]  /*1f00*/  @P1 IMAD.U32 R52, R39, 0x10000, RZ ;  /* 0x0001000027341824 */ /* 0x000fe200078e00ff */
[----:B------:R-:W-:Y:S01]  /*1f10*/  @P1 MOV R38, R51 ;  /* 0x0000003300261202 */ /* 0x000fe20000000f00 */
[----:B------:R-:W-:Y:S02]  /*1f20*/  @!P1 IMAD.MOV.U32 R38, RZ, RZ, R51 ;  /* 0x000000ffff269224 */ /* 0x000fe400078e0033 */
[----:B------:R-:W-:-:S04]  /*1f30*/  @P1 FADD.FTZ R39, R53, R48 ;  /* 0x0000003035271221 */ /* 0x000fc80000010000 */
[----:B------:R-:W-:Y:S01]  /*1f40*/  @P1 FADD.FTZ R48, R39, R52 ;  /* 0x0000003427301221 */ /* 0x000fe20000010000 */
[----:B------:R-:W-:-:S03]  /*1f50*/  SEL R39, RZ, 0x1, P2 ;  /* 0x00000001ff277807 */ /* 0x000fc60001000000 */
[----:B------:R-:W-:Y:S01]  /*1f60*/  @!P1 FADD.FTZ R48, R53, R48 ;  /* 0x0000003035309221 */ /* 0x000fe20000010000 */
[----:B------:R-:W-:Y:S06]  /*1f70*/  BRA `(.L_x_355) ;  /* 0x00000000000c7947 */ /* 0x000fec0003800000 */
.L_x_349:
[----:B------:R-:W-:-:S05]  /*1f80*/  @P1 PRMT R28, R24, 0x7632, R28 ;  /* 0x00007632181c1816 */ /* 0x000fca000000001c */
[----:B------:R-:W-:-:S04]  /*1f90*/  @P1 IMAD.U32 R51, R28, 0x10000, RZ ;  /* 0x000100001c331824 */ /* 0x000fc800078e00ff */
[----:B------:R-:W-:-:S07]  /*1fa0*/  @P1 FADD.FTZ R48, R51, R48 ;  /* 0x0000003033301221 */ /* 0x000fce0000010000 */
.L_x_355:
        /* <DEDUP_REMOVED lines=13> */
.L_x_358:
        /* <DEDUP_REMOVED lines=13> */
.L_x_360:
[----:B------:R-:W-:Y:S05]  /*2150*/  BSYNC.RECONVERGENT B3 ;  /* 0x0000000000037941 */ /* 0x000fea0003800200 */
.L_x_359:
        /* <DEDUP_REMOVED lines=42> */
.L_x_357:
[----:B------:R-:W-:Y:S05]  /*2400*/  BSYNC.RECONVERGENT B2 ;  /* 0x0000000000027941 */ /* 0x000fea0003800200 */
.L_x_356:
        /* <DEDUP_REMOVED lines=25> */
.L_x_364:
        /* <DEDUP_REMOVED lines=13> */
.L_x_366:
[----:B------:R-:W-:Y:S05]  /*2670*/  BSYNC.RECONVERGENT B3 ;  /* 0x0000000000037941 */ /* 0x000fea0003800200 */
.L_x_365:
        /* <DEDUP_REMOVED lines=42> */
[----:B------:R-:W-:-:S07]  /*2920*/  MOV R44, R28 ;  /* 0x0000001c002c7202 */ /* 0x000fce0000000f00 */
.L_x_363:
[----:B------:R-:W-:Y:S05]  /*2930*/  BSYNC.RECONVERGENT B2 ;  /* 0x0000000000027941 */ /* 0x000fea0003800200 */
.L_x_362:
        /* <DEDUP_REMOVED lines=9> */
[----:B------:R-:W-:Y:S01]  /*29d0*/  @P1 MOV R28, R29 ;  /* 0x0000001d001c1202 */ /* 0x000fe20000000f00 */
[----:B------:R-:W-:Y:S02]  /*29e0*/  @!P1 IMAD.MOV.U32 R28, RZ, RZ, R29 ;  /* 0x000000ffff1c9224 */ /* 0x000fe400078e001d */
[----:B------:R-:W-:-:S04]  /*29f0*/  @P1 FADD.FTZ R40, R52, R51 ;  /* 0x0000003334281221 */ /* 0x000fc80000010000 */
[----:B------:R-:W-:Y:S01]  /*2a00*/  @P1 FADD.FTZ R51, R40, R53 ;  /* 0x0000003528331221 */ /* 0x000fe20000010000 */
[----:B------:R-:W-:-:S03]  /*2a10*/  SEL R40, RZ, 0x1, P2 ;  /* 0x00000001ff287807 */ /* 0x000fc60001000000 */
[----:B------:R-:W-:Y:S01]  /*2a20*/  @!P1 FADD.FTZ R51, R52, R51 ;  /* 0x0000003334339221 */ /* 0x000fe20000010000 */
[----:B------:R-:W-:Y:S06]  /*2a30*/  BRA `(.L_x_367) ;  /* 0x0000000000087947 */ /* 0x000fec0003800000 */
.L_x_361:
[----:B------:R-:W-:-:S05]  /*2a40*/  @P1 SHF.L.U32 R44, R25, 0x10, RZ ;  /* 0x00000010192c1819 */ /* 0x000fca00000006ff */
[----:B------:R-:W-:-:S07]  /*2a50*/  @P1 FADD.FTZ R51, R44, R51 ;  /* 0x000000332c331221 */ /* 0x000fce0000010000 */
.L_x_367:
        /* <DEDUP_REMOVED lines=13> */
.L_x_370:
        /* <DEDUP_REMOVED lines=13> */
.L_x_372:
[----:B------:R-:W-:Y:S05]  /*2c00*/  BSYNC.RECONVERGENT B3 ;  /* 0x0000000000037941 */ /* 0x000fea0003800200 */
.L_x_371:
        /* <DEDUP_REMOVED lines=43> */
.L_x_369:
[----:B------:R-:W-:Y:S05]  /*2ec0*/  BSYNC.RECONVERGENT B2 ;  /* 0x0000000000027941 */ /* 0x000fea0003800200 */
.L_x_368:
        /* <DEDUP_REMOVED lines=24> */
.L_x_376:
        /* <DEDUP_REMOVED lines=13> */
.L_x_378:
[----:B------:R-:W-:Y:S05]  /*3120*/  BSYNC.RECONVERGENT B3 ;  /* 0x0000000000037941 */ /* 0x000fea0003800200 */
.L_x_377:
        /* <DEDUP_REMOVED lines=42> */
[----:B------:R-:W-:-:S07]  /*33d0*/  IMAD.MOV.U32 R28, RZ, RZ, RZ ;  /* 0x000000ffff1c7224 */ /* 0x000fce00078e00ff */
.L_x_375:
[----:B------:R-:W-:Y:S05]  /*33e0*/  BSYNC.RECONVERGENT B2 ;  /* 0x0000000000027941 */ /* 0x000fea0003800200 */
.L_x_374:
[----:B------:R-:W-:Y:S02]  /*33f0*/  I2FP.F32.U32 R29, R41 ;  /* 0x00000029001d7245 */ /* 0x000fe40000201000 */
[----:B------:R-:W-:-:S03]  /*3400*/  PRMT R38, R21, 0x7632, R38 ;  /* 0x0000763215267816 */ /* 0x000fc60000000026 */
[----:B------:R-:W-:Y:S01]  /*3410*/  FFMA.FTZ R29, R29, R58, 1.1641532182693481445e-10 ;  /* 0x2f0000001d1d7423 */ /* 0x000fe2000001003a */
[----:B------:R-:W-:-:S04]  /*3420*/  SHF.L.U32 R38, R38, 0x10, RZ ;  /* 0x0000001026267819 */ /* 0x000fc800000006ff */
[----:B------:R-:W-:Y:S01]  /*3430*/  FSETP.GTU.FTZ.AND P2, PT, R29, R60, PT ;  /* 0x0000003c1d00720b */ /* 0x000fe20003f5c000 */
[----:B------:R-:W-:Y:S01]  /*3440*/  FMUL.FTZ R38, R38, R59 ;  /* 0x0000003b26267220 */ /* 0x000fe20000410000 */
[----:B------:R-:W-:-:S04]  /*3450*/  @P1 PRMT R29, R25, 0x7632, R29 ;  /* 0x00007632191d1816 */ /* 0x000fc8000000001d */
[----:B------:R-:W-:Y:S01]  /*3460*/  FSEL R53, R38, RZ, !P2 ;  /* 0x000000ff26357208 */ /* 0x000fe20005000000 */
[----:B------:R-:W-:Y:S01]  /*3470*/  @P1 IMAD.U32 R54, R29, 0x10000, RZ ;  /* 0x000100001d361824 */ /* 0x000fe200078e00ff */
[----:B------:R-:W-:Y:S01]  /*3480*/  @P1 MOV R29, R28 ;  /* 0x0000001c001d1202 */ /* 0x000fe20000000f00 */
[----:B------:R-:W-:Y:S02]  /*3490*/  @P1 IMAD.MOV.U32 R38, RZ, RZ, R44 ;  /* 0x000000ffff261224 */ /* 0x000fe400078e002c */
[----:B------:R-:W-:Y:S01]  /*34a0*/  @P1 FADD.FTZ R41, R53, R52 ;  /* 0x0000003435291221 */ /* 0x000fe20000010000 */
[----:B------:R-:W-:Y:S02]  /*34b0*/  @!P1 IMAD.MOV.U32 R38, RZ, RZ, R44 ;  /* 0x000000ffff269224 */ /* 0x000fe400078e002c */
[----:B------:R-:W-:Y:S02]  /*34c0*/  @!P1 IMAD.MOV.U32 R29, RZ, RZ, R28 ;  /* 0x000000ffff1d9224 */ /* 0x000fe400078e001c */
[----:B------:R-:W-:Y:S01]  /*34d0*/  @P1 FADD.FTZ R52, R41, R54 ;  /* 0x0000003629341221 */ /* 0x000fe20000010000 */
[----:B------:R-:W-:-:S03]  /*34e0*/  SEL R41, RZ, 0x1, P2 ;  /* 0x00000001ff297807 */ /* 0x000fc60001000000 */
[----:B------:R-:W-:Y:S01]  /*34f0*/  @!P1 FADD.FTZ R52, R53, R52 ;  /* 0x0000003435349221 */ /* 0x000fe20000010000 */
[----:B------:R-:W-:Y:S06]  /*3500*/  BRA `(.L_x_379) ;  /* 0x00000000000c7947 */ /* 0x000fec0003800000 */
.L_x_373:
[----:B------:R-:W-:-:S04]  /*3510*/  @P1 PRMT R28, R25, 0x7632, R28 ;  /* 0x00007632191c1816 */ /* 0x000fc8000000001c */
[----:B------:R-:W-:-:S05]  /*3520*/  @P1 SHF.L.U32 R53, R28, 0x10, RZ ;  /* 0x000000101c351819 */ /* 0x000fca00000006ff */
[----:B------:R-:W-:-:S07]  /*3530*/  @P1 FADD.FTZ R52, R53, R52 ;  /* 0x0000003435341221 */ /* 0x000fce0000010000 */
.L_x_379:
        /* <DEDUP_REMOVED lines=13> */
.L_x_382:
        /* <DEDUP_REMOVED lines=13> */
.L_x_384:
[----:B------:R-:W-:Y:S05]  /*36e0*/  BSYNC.RECONVERGENT B3 ;  /* 0x0000000000037941 */ /* 0x000fea0003800200 */
.L_x_383:
        /* <DEDUP_REMOVED lines=42> */
[----:B------:R-:W-:-:S07]  /*3990*/  HFMA2 R28, -RZ, RZ, 0, 0 ;  /* 0x00000000ff1c7431 */ /* 0x000fce00000001ff */
.L_x_381:
[----:B------:R-:W-:Y:S05]  /*39a0*/  BSYNC.RECONVERGENT B2 ;  /* 0x0000000000027941 */ /* 0x000fea0003800200 */
.L_x_380:
        /* <DEDUP_REMOVED lines=24> */
.L_x_388:
        /* <DEDUP_REMOVED lines=13> */
.L_x_390:
[----:B------:R-:W-:Y:S05]  /*3c00*/  BSYNC.RECONVERGENT B3 ;  /* 0x0000000000037941 */ /* 0x000fea0003800200 */
.L_x_389:
        /* <DEDUP_REMOVED lines=41> */
[----:B------:R-:W-:Y:S02]  /*3ea0*/  IMAD.MOV.U32 R44, RZ, RZ, R28 ;  /* 0x000000ffff2c7224 */ /* 0x000fe400078e001c */
[----:B------:R-:W-:-:S07]  /*3eb0*/  IMAD.MOV.U32 R29, RZ, RZ, RZ ;  /* 0x000000ffff1d7224 */ /* 0x000fce00078e00ff */
.L_x_387:
[----:B------:R-:W-:Y:S05]  /*3ec0*/  BSYNC.RECONVERGENT B2 ;  /* 0x0000000000027941 */ /* 0x000fea0003800200 */
.L_x_386:
[----:B------:R-:W-:Y:S01]  /*3ed0*/  I2FP.F32.U32 R53, R42 ;  /* 0x0000002a00357245 */ /* 0x000fe20000201000 */
[----:B------:R-:W-:Y:S01]  /*3ee0*/  @P1 IMAD.U32 R56, R26, 0x10000, RZ ;  /* 0x000100001a381824 */ /* 0x000fe200078e00ff */
[----:B------:R-:W-:Y:S02]  /*3ef0*/  SHF.L.U32 R28, R22, 0x10, RZ ;  /* 0x00000010161c7819 */ /* 0x000fe400000006ff */
[----:B------:R-:W-:Y:S01]  /*3f00*/  @P1 MOV R38, R44 ;  /* 0x0000002c00261202 */ /* 0x000fe20000000f00 */
[----:B------:R-:W-:Y:S01]  /*3f10*/  FFMA.FTZ R53, R53, R58, 1.1641532182693481445e-10 ;  /* 0x2f00000035357423 */ /* 0x000fe2000001003a */
[----:B------:R-:W-:Y:S01]  /*3f20*/  @!P1 MOV R38, R44 ;  /* 0x0000002c00269202 */ /* 0x000fe20000000f00 */
[----:B------:R-:W-:-:S03]  /*3f30*/  FMUL.FTZ R28, R28, R59 ;  /* 0x0000003b1c1c7220 */ /* 0x000fc60000410000 */
[----:B------:R-:W-:-:S04]  /*3f40*/  FSETP.GTU.FTZ.AND P3, PT, R53, R60, PT ;  /* 0x0000003c3500720b */ /* 0x000fc80003f7c000 */
        /* <DEDUP_REMOVED lines=8> */
.L_x_385:
[----:B------:R-:W-:-:S05]  /*3fd0*/  @P1 SHF.L.U32 R29, R26, 0x10, RZ ;  /* 0x000000101a1d1819 */ /* 0x000fca00000006ff */
[----:B------:R-:W-:-:S07]  /*3fe0*/  @P1 FADD.FTZ R54, R29, R54 ;  /* 0x000000361d361221 */ /* 0x000fce0000010000 */
.L_x_391:
        /* <DEDUP_REMOVED lines=13> */
.L_x_394:
        /* <DEDUP_REMOVED lines=13> */
.L_x_396:
[----:B------:R-:W-:Y:S05]  /*4190*/  BSYNC.RECONVERGENT B3 ;  /* 0x0000000000037941 */ /* 0x000fea0003800200 */
.L_x_395:
        /* <DEDUP_REMOVED lines=43> */
.L_x_393:
[----:B------:R-:W-:Y:S05]  /*4450*/  BSYNC.RECONVERGENT B2 ;  /* 0x0000000000027941 */ /* 0x000fea0003800200 */
.L_x_392:
        /* <DEDUP_REMOVED lines=23> */
.L_x_400:
        /* <DEDUP_REMOVED lines=13> */
.L_x_402:
[----:B------:R-:W-:Y:S05]  /*46a0*/  BSYNC.RECONVERGENT B3 ;  /* 0x0000000000037941 */ /* 0x000fea0003800200 */
.L_x_401:
[----:B------:R-:W-:Y:S01]  /*46b0*/  IMAD.WIDE.U32 R44, R4, -0x326172a9, RZ ;  /* 0xcd9e8d57042c7825 */ /* 0x000fe200078e00ff */
[----:B------:R-:W-:Y:S02]  /*46c0*/  LOP3.LUT R28, R36, UR7, R67, 0x96, !PT ;  /* 0x00000007241c7c12 */ /* 0x000fe4000f8e9643 */
[----:B------:R-:W-:Y:S01]  /*46d0*/  MOV R43, R38 ;  /* 0x00000026002b7202 */ /* 0x000fe20000000f00 */
        /* <DEDUP_REMOVED lines=39> */
.L_x_399:
[----:B------:R-:W-:Y:S05]  /*4950*/  BSYNC.RECONVERGENT B2 ;  /* 0x0000000000027941 */ /* 0x000fea0003800200 */
.L_x_398:
        /* <DEDUP_REMOVED lines=10> */
[-C--:B------:R-:W-:Y:S01]  /*4a00*/  @P1 MOV R38, R28.reuse ;  /* 0x0000001c00261202 */ /* 0x080fe20000000f00 */
[--C-:B------:R-:W-:Y:S01]  /*4a10*/  @P1 IMAD.MOV.U32 R29, RZ, RZ, R30.reuse ;  /* 0x000000ffff1d1224 */ /* 0x100fe200078e001e */
[----:B------:R-:W-:Y:S01]  /*4a20*/  @!P1 MOV R38, R28 ;  /* 0x0000001c00269202 */ /* 0x000fe20000000f00 */
[----:B------:R-:W-:Y:S01]  /*4a30*/  @P1 FADD.FTZ R44, R56, R53 ;  /* 0x00000035382c1221 */ /* 0x000fe20000010000 */
[----:B------:R-:W-:-:S03]  /*4a40*/  @!P1 IMAD.MOV.U32 R29, RZ, RZ, R30 ;  /* 0x000000ffff1d9224 */ /* 0x000fc600078e001e */
[----:B------:R-:W-:-:S04]  /*4a50*/  @P1 FADD.FTZ R53, R44, R57 ;  /* 0x000000392c351221 */ /* 0x000fc80000010000 */
[----:B------:R-:W-:Y:S01]  /*4a60*/  @!P1 FADD.FTZ R53, R56, R53 ;  /* 0x0000003538359221 */ /* 0x000fe20000010000 */
[----:B------:R-:W-:Y:S06]  /*4a70*/  BRA `(.L_x_403) ;  /* 0x00000000000c7947 */ /* 0x000fec0003800000 */
.L_x_397:
[----:B------:R-:W-:-:S04]  /*4a80*/  @P1 PRMT R28, R26, 0x7632, R28 ;  /* 0x000076321a1c1816 */ /* 0x000fc8000000001c */
[----:B------:R-:W-:-:S05]  /*4a90*/  @P1 SHF.L.U32 R28, R28, 0x10, RZ ;  /* 0x000000101c1c1819 */ /* 0x000fca00000006ff */
[----:B------:R-:W-:-:S07]  /*4aa0*/  @P1 FADD.FTZ R53, R28, R53 ;  /* 0x000000351c351221 */ /* 0x000fce0000010000 */
.L_x_403:
        /* <DEDUP_REMOVED lines=13> */
.L_x_406:
        /* <DEDUP_REMOVED lines=13> */
.L_x_408:
[----:B------:R-:W-:Y:S05]  /*4c50*/  BSYNC.RECONVERGENT B3 ;  /* 0x0000000000037941 */ /* 0x000fea0003800200 */
.L_x_407:
        /* <DEDUP_REMOVED lines=40> */
[----:B------:R-:W-:Y:S01]  /*4ee0*/  MOV R38, R28 ;  /* 0x0000001c00267202 */ /* 0x000fe20000000f00 */
[----:B------:R-:W-:Y:S01]  /*4ef0*/  IMAD.MOV.U32 R28, RZ, RZ, RZ ;  /* 0x000000ffff1c7224 */ /* 0x000fe200078e00ff */
[----:B------:R-:W-:-:S07]  /*4f00*/  LOP3.LUT R45, R44, UR31, R29, 0x96, !PT ;  /* 0x0000001f2c2d7c12 */ /* 0x000fce000f8e961d */
.L_x_405:
[----:B------:R-:W-:Y:S05]  /*4f10*/  BSYNC.RECONVERGENT B2 ;  /* 0x0000000000027941 */ /* 0x000fea0003800200 */
.L_x_404:
        /* <DEDUP_REMOVED lines=24> */
.L_x_412:
        /* <DEDUP_REMOVED lines=13> */
.L_x_414:
[----:B------:R-:W-:Y:S05]  /*5170*/  BSYNC.RECONVERGENT B3 ;  /* 0x0000000000037941 */ /* 0x000fea0003800200 */
.L_x_413:
        /* <DEDUP_REMOVED lines=38> */
[----:B------:R-:W-:-:S03]  /*53e0*/  LOP3.LUT R7, R66, UR30, R45, 0x96, !PT ;  /* 0x0000001e42077c12 */ /* 0x000fc6000f8e962d */
[----:B------:R-:W-:Y:S01]  /*53f0*/  IMAD.MOV.U32 R50, RZ, RZ, R44 ;  /* 0x000000ffff327224 */ /* 0x000fe200078e002c */
[----:B------:R-:W-:Y:S01]  /*5400*/  LOP3.LUT R45, R30, UR31, R29, 0x96, !PT ;  /* 0x0000001f1e2d7c12 */ /* 0x000fe2000f8e961d */
[----:B------:R-:W-:Y:S01]  /*5410*/  HFMA2 R29, -RZ, RZ, 0, 0 ;  /* 0x00000000ff1d7431 */ /* 0x000fe200000001ff */
[----:B------:R-:W-:-:S07]  /*5420*/  MOV R30, R28 ;  /* 0x0000001c001e7202 */ /* 0x000fce0000000f00 */
.L_x_411:
[----:B------:R-:W-:Y:S05]  /*5430*/  BSYNC.RECONVERGENT B2 ;  /* 0x0000000000027941 */ /* 0x000fea0003800200 */
.L_x_410:
[----:B------:R-:W-:Y:S01]  /*5440*/  I2FP.F32.U32 R31, R31 ;  /* 0x0000001f001f7245 */ /* 0x000fe20000201000 */
[----:B------:R-:W-:Y:S01]  /*5450*/  IMAD.U32 R28, R23, 0x10000, RZ ;  /* 0x00010000171c7824 */ /* 0x000fe200078e00ff */
[----:B------:R-:W-:Y:S01]  /*5460*/  @P1 SHF.L.U32 R44, R27, 0x10, RZ ;  /* 0x000000101b2c1819 */ /* 0x000fe200000006ff */
[--C-:B------:R-:W-:Y:S02]  /*5470*/  @P1 IMAD.MOV.U32 R38, RZ, RZ, R30.reuse ;  /* 0x000000ffff261224 */ /* 0x100fe400078e001e */
[----:B------:R-:W-:Y:S01]  /*5480*/  FFMA.FTZ R31, R31, R58, 1.1641532182693481445e-10 ;  /* 0x2f0000001f1f7423 */ /* 0x000fe2000001003a */
[----:B------:R-:W-:Y:S01]  /*5490*/  FMUL.FTZ R28, R28, R59 ;  /* 0x0000003b1c1c7220 */ /* 0x000fe20000410000 */
[----:B------:R-:W-:-:S03]  /*54a0*/  @!P1 IMAD.MOV.U32 R38, RZ, RZ, R30 ;  /* 0x000000ffff269224 */ /* 0x000fc600078e001e */
[----:B------:R-:W-:-:S04]  /*54b0*/  FSETP.GTU.FTZ.AND P5, PT, R31, R60, PT ;  /* 0x0000003c1f00720b */ /* 0x000fc80003fbc000 */
        /* <DEDUP_REMOVED lines=8> */
.L_x_409:
[----:B------:R-:W-:-:S04]  /*5540*/  @P1 IMAD.U32 R29, R27, 0x10000, RZ ;  /* 0x000100001b1d1824 */ /* 0x000fc800078e00ff */
[----:B------:R-:W-:-:S07]  /*5550*/  @P1 FADD.FTZ R56, R29, R56 ;  /* 0x000000381d381221 */ /* 0x000fce0000010000 */
.L_x_415:
        /* <DEDUP_REMOVED lines=13> */
.L_x_418:
        /* <DEDUP_REMOVED lines=13> */
.L_x_420:
[----:B------:R-:W-:Y:S05]  /*5700*/  BSYNC.RECONVERGENT B3 ;  /* 0x0000000000037941 */ /* 0x000fea0003800200 */
.L_x_419:
        /* <DEDUP_REMOVED lines=43> */
.L_x_417:
[----:B------:R-:W-:Y:S05]  /*59c0*/  BSYNC.RECONVERGENT B2 ;  /* 0x0000000000027941 */ /* 0x000fea0003800200 */
.L_x_416:
[----:B------:R-:W-:Y:S01]  /*59d0*/  I2FP.F32.U32 R29, R29 ;  /* 0x0000001d001d7245 */ /* 0x000fe20000201000 */
[----:B------:R-:W-:-:S04]  /*59e0*/  IMAD.U32 R28, R57, 0x10000, RZ ;  /* 0x00010000391c7824 */ /* 0x000fc800078e00ff */
        /* <DEDUP_REMOVED lines=21> */
.L_x_424:
[----:B------:R-:W-:Y:S01]  /*5b40*/  VIADD R2, R2, 0x1 ;  /* 0x0000000102027836 */ /* 0x000fe20000000000 */
[----:B------:R-:W-:Y:S03]  /*5b50*/  BSSY.RECONVERGENT B3, `(.L_x_425) ;  /* 0x000000e000037945 */ /* 0x000fe60003800200 */
[C---:B------:R-:W-:Y:S01]  /*5b60*/  IMAD.WIDE.U32 R66, R2.reuse, -0x2daee0ad, RZ ;  /* 0xd2511f5302427825 */ /* 0x040fe200078e00ff */
[----:B------:R-:W-:-:S13]  /*5b70*/  ISETP.NE.AND P6, PT, R2, RZ, PT ;  /* 0x000000ff0200720c */ /* 0x000fda0003fc5270 */
[----:B------:R-:W-:Y:S05]  /*5b80*/  @P6 BRA `(.L_x_426) ;  /* 0x0000000000286947 */ /* 0x000fea0003800000 */
[----:B------:R-:W-:Y:S02]  /*5b90*/  IADD3 R0, PT, PT, R0, 0x1, RZ ;  /* 0x0000000100007810 */ /* 0x000fe40007ffe0ff */
[----:B------:R-:W-:Y:S02]  /*5ba0*/  P2R R7, PR, RZ, 0x1 ;  /* 0x00000001ff077803 */ /* 0x000fe40000000000 */
[----:B------:R-:W-:-:S13]  /*5bb0*/  ISETP.NE.AND P6, PT, R0, RZ, PT ;  /* 0x000000ff0000720c */ /* 0x000fda0003fc5270 */
[----:B------:R-:W-:Y:S01]  /*5bc0*/  @!P6 VIADD R4, R4, 0x1 ;  /* 0x000000010404e836 */ /* 0x000fe20000000000 */
[----:B------:R-:W-:Y:S02]  /*5bd0*/  @!P6 IADD3 R28, PT, PT, R36, 0x1, RZ ;  /* 0x00000001241ce810 */ /* 0x000fe40007ffe0ff */
[----:B------:R-:W-:Y:S02]  /*5be0*/  @!P6 MOV R0, RZ ;  /* 0x000000ff0000e202 */ /* 0x000fe40000000f00 */
[----:B------:R-:W-:-:S13]  /*5bf0*/  ISETP.NE.AND P0, PT, R4, RZ, !P6 ;  /* 0x000000ff0400720c */ /* 0x000fda0007705270 */
[----:B------:R-:W-:Y:S01]  /*5c00*/  @P0 IMAD.MOV R28, RZ, RZ, R36 ;  /* 0x000000ffff1c0224 */ /* 0x000fe200078e0224 */
[----:B------:R-:W-:-:S03]  /*5c10*/  ISETP.NE.AND P0, PT, R7, RZ, PT ;  /* 0x000000ff0700720c */ /* 0x000fc60003f05270 */
[----:B------:R-:W-:-:S10]  /*5c20*/  @!P6 IMAD.MOV.U32 R36, RZ, RZ, R28 ;  /* 0x000000ffff24e224 */ /* 0x000fd400078e001c */
.L_x_426:
[----:B------:R-:W-:Y:S05]  /*5c30*/  BSYNC.RECONVERGENT B3 ;  /* 0x0000000000037941 */ /* 0x000fea0003800200 */
.L_x_425:
        /* <DEDUP_REMOVED lines=40> */
[----:B------:R-:W-:Y:S02]  /*5ec0*/  HFMA2 R29, -RZ, RZ, 0, 0 ;  /* 0x00000000ff1d7431 */ /* 0x000fe400000001ff */
[----:B------:R-:W-:-:S07]  /*5ed0*/  IMAD.MOV.U32 R30, RZ, RZ, R38 ;  /* 0x000000ffff1e7224 */ /* 0x000fce00078e0026 */
.L_x_423:
[----:B------:R-:W-:Y:S05]  /*5ee0*/  BSYNC.RECONVERGENT B2 ;  /* 0x0000000000027941 */ /* 0x000fea0003800200 */
.L_x_422:
[----:B------:R-:W-:Y:S02]  /*5ef0*/  I2FP.F32.U32 R31, R30 ;  /* 0x0000001e001f7245 */ /* 0x000fe40000201000 */
[----:B------:R-:W-:Y:S02]  /*5f00*/  PRMT R30, R23, 0x7632, R30 ;  /* 0x00007632171e7816 */ /* 0x000fe4000000001e */
[----:B------:R-:W-:Y:S01]  /*5f10*/  @P1 PRMT R38, R27, 0x7632, R38 ;  /* 0x000076321b261816 */ /* 0x000fe20000000026 */
[----:B------:R-:W-:Y:S01]  /*5f20*/  FFMA.FTZ R31, R31, R58, 1.1641532182693481445e-10 ;  /* 0x2f0000001f1f7423 */ /* 0x000fe2000001003a */
[-C--:B------:R-:W-:Y:S01]  /*5f30*/  @P1 MOV R44, R29.reuse ;  /* 0x0000001d002c1202 */ /* 0x080fe20000000f00 */
[----:B------:R-:W-:Y:S01]  /*5f40*/  IMAD.U32 R30, R30, 0x10000, RZ ;  /* 0x000100001e1e7824 */ /* 0x000fe200078e00ff */
[----:B------:R-:W-:Y:S02]  /*5f50*/  @!P1 MOV R44, R29 ;  /* 0x0000001d002c9202 */ /* 0x000fe40000000f00 */
[----:B------:R-:W-:Y:S01]  /*5f60*/  FSETP.GTU.FTZ.AND P6, PT, R31, R60, PT ;  /* 0x0000003c1f00720b */ /* 0x000fe20003fdc000 */
[----:B------:R-:W-:Y:S01]  /*5f70*/  FMUL.FTZ R30, R30, R59 ;  /* 0x0000003b1e1e7220 */ /* 0x000fe20000410000 */
[----:B------:R-:W-:Y:S01]  /*5f80*/  @P1 SHF.L.U32 R31, R38, 0x10, RZ ;  /* 0x00000010261f1819 */ /* 0x000fe200000006ff */
[--C-:B------:R-:W-:Y:S01]  /*5f90*/  @P1 IMAD.MOV.U32 R38, RZ, RZ, R28.reuse ;  /* 0x000000ffff261224 */ /* 0x100fe200078e001c */
[----:B------:R-:W-:Y:S01]  /*5fa0*/  SEL R47, RZ, 0x1, P6 ;  /* 0x00000001ff2f7807 */ /* 0x000fe20003000000 */
[----:B------:R-:W-:Y:S01]  /*5fb0*/  @!P1 IMAD.MOV.U32 R38, RZ, RZ, R28 ;  /* 0x000000ffff269224 */ /* 0x000fe200078e001c */
[----:B------:R-:W-:-:S05]  /*5fc0*/  FSEL R58, R30, RZ, !P6 ;  /* 0x000000ff1e3a7208 */ /* 0x000fca0007000000 */
[----:B------:R-:W-:-:S04]  /*5fd0*/  @P1 FADD.FTZ R30, R58, R57 ;  /* 0x000000393a1e1221 */ /* 0x000fc80000010000 */
[----:B------:R-:W-:-:S04]  /*5fe0*/  @P1 FADD.FTZ R57, R30, R31 ;  /* 0x0000001f1e391221 */ /* 0x000fc80000010000 */
[----:B------:R-:W-:Y:S01]  /*5ff0*/  @!P1 FADD.FTZ R57, R58, R57 ;  /* 0x000000393a399221 */ /* 0x000fe20000010000 */
[----:B------:R-:W-:Y:S06]  /*6000*/  BRA `(.L_x_427) ;  /* 0x00000000000c7947 */ /* 0x000fec0003800000 */
.L_x_421:
[----:B------:R-:W-:-:S05]  /*6010*/  @P1 PRMT R28, R27, 0x7632, R28 ;  /* 0x000076321b1c1816 */ /* 0x000fca000000001c */
[----:B------:R-:W-:-:S04]  /*6020*/  @P1 IMAD.U32 R28, R28, 0x10000, RZ ;  /* 0x000100001c1c1824 */ /* 0x000fc800078e00ff */
[----:B------:R-:W-:-:S07]  /*6030*/  @P1 FADD.FTZ R57, R28, R57 ;  /* 0x000000391c391221 */ /* 0x000fce0000010000 */
.L_x_427:
[----:B------:R-:W-:Y:S01]  /*6040*/  ISETP.NE.AND P6, PT, R61, RZ, PT ;  /* 0x000000ff3d00720c */ /* 0x000fe20003fc5270 */
[----:B------:R-:W0:Y:S01]  /*6050*/  LDC.64 R58, c[0x0][0x3b0] ;  /* 0x0000ec00ff3a7b82 */ /* 0x000e220000000a00 */
[----:B------:R-:W-:Y:S02]  /*6060*/  ISETP.NE.AND P1, PT, R62, RZ, PT ;  /* 0x000000ff3e00720c */ /* 0x000fe40003f25270 */
[----:B------:R-:W-:Y:S02]  /*6070*/  SEL R62, RZ, 0x1000000, P5 ;  /* 0x01000000ff3e7807 */ /* 0x000fe40002800000 */
[----:B------:R-:W-:Y:S02]  /*6080*/  SEL R65, RZ, 0x10000, P4 ;  /* 0x00010000ff417807 */ /* 0x000fe40002000000 */
[----:B------:R-:W-:Y:S01]  /*6090*/  ISETP.NE.AND P5, PT, R64, RZ, PT ;  /* 0x000000ff4000720c */ /* 0x000fe20003fa5270 */
[----:B------:R-:W1:Y:S01]  /*60a0*/  LDC.64 R60, c[0x0][0x3a8] ;  /* 0x0000ea00ff3c7b82 */ /* 0x000e620000000a00 */
[----:B------:R-:W-:-:S02]  /*60b0*/  ISETP.NE.AND P4, PT, R63, RZ, PT ;  /* 0x000000ff3f00720c */ /* 0x000fc40003f85270 */
[----:B------:R-:W-:Y:S02]  /*60c0*/  SEL R68, RZ, 0x100, P3 ;  /* 0x00000100ff447807 */ /* 0x000fe40001800000 */
[----:B------:R-:W-:Y:S02]  /*60d0*/  SEL R66, RZ, 0x1000000, P4 ;  /* 0x01000000ff427807 */ /* 0x000fe40002000000 */
[----:B------:R-:W-:Y:S02]  /*60e0*/  SEL R64, RZ, 0x10000, P5 ;  /* 0x00010000ff407807 */ /* 0x000fe40002800000 */
[----:B------:R-:W-:Y:S02]  /*60f0*/  SEL R63, RZ, 0x100, P6 ;  /* 0x00000100ff3f7807 */ /* 0x000fe40003000000 */
[----:B------:R-:W-:Y:S02]  /*6100*/  LOP3.LUT R68, R68, R62, R65, 0xfe, !PT ;  /* 0x0000003e44447212 */ /* 0x000fe400078efe41 */
[----:B------:R-:W-:-:S02]  /*6110*/  LOP3.LUT R62, R63, R66, R64, 0xfe, !PT ;  /* 0x000000423f3e7212 */ /* 0x000fc400078efe40 */
[----:B------:R-:W-:Y:S01]  /*6120*/  SEL R63, RZ, 0x1, P2 ;  /* 0x00000001ff3f7807 */ /* 0x000fe20001000000 */
[----:B0-----:R-:W-:Y:S01]  /*6130*/  IMAD.WIDE.U32 R58, R55, 0x8, R58 ;  /* 0x00000008373a7825 */ /* 0x001fe200078e003a */
[----:B------:R-:W-:Y:S02]  /*6140*/  SEL R65, RZ, 0x1, P1 ;  /* 0x00000001ff417807 */ /* 0x000fe40000800000 */
[----:B------:R-:W-:Y:S02]  /*6150*/  F2FP.BF16.F32.PACK_AB R28, R48, R49 ;  /* 0x00000031301c723e */ /* 0x000fe400000010ff */
[----:B------:R-:W-:Y:S02]  /*6160*/  F2FP.BF16.F32.PACK_AB R29, R52, R51 ;  /* 0x00000033341d723e */ /* 0x000fe400000010ff */
[----:B------:R-:W-:Y:S01]  /*6170*/  F2FP.BF16.F32.PACK_AB R30, R53, R54 ;  /* 0x00000036351e723e */ /* 0x000fe200000010ff */
[----:B-1----:R-:W-:Y:S01]  /*6180*/  IMAD.WIDE.U32 R60, R55, 0x10, R60 ;  /* 0x00000010373c7825 */ /* 0x002fe200078e003c */
[----:B------:R-:W-:-:S02]  /*6190*/  F2FP.BF16.F32.PACK_AB R31, R57, R56 ;  /* 0x00000038391f723e */ /* 0x000fc400000010ff */
[----:B------:R-:W-:Y:S02]  /*61a0*/  LOP3.LUT R63, R68, R63, RZ, 0xfc, !PT ;  /* 0x0000003f443f7212 */ /* 0x000fe400078efcff */
[----:B------:R-:W-:Y:S01]  /*61b0*/  LOP3.LUT R62, R62, R65, RZ, 0xfc, !PT ;  /* 0x000000413e3e7212 */ /* 0x000fe200078efcff */
        /* <DEDUP_REMOVED lines=19> */
.L_x_331:
[----:B------:R-:W-:Y:S05]  /*62f0*/  BSYNC.RECONVERGENT B0 ;  /* 0x0000000000007941 */ /* 0x000fea0003800200 */
.L_x_330:
        /* <DEDUP_REMOVED lines=27> */
[--C-:B------:R-:W-:Y:S01]  /*64b0*/  FADD.FTZ R28, R49, -R61.reuse ;  /* 0x8000003d311c7221 */ /* 0x100fe20000010000 */
[--C-:B------:R-:W-:Y:S01]  /*64c0*/  FADD.FTZ R29, R48, -R61.reuse ;  /* 0x8000003d301d7221 */ /* 0x100fe20000010000 */
[--C-:B------:R-:W-:Y:S01]  /*64d0*/  FADD.FTZ R63, R51, -R61.reuse ;  /* 0x8000003d333f7221 */ /* 0x100fe20000010000 */
[----:B------:R-:W-:Y:S01]  /*64e0*/  FADD.FTZ R31, R54, -R61 ;  /* 0x8000003d361f7221 */ /* 0x000fe20000010000 */
[----:B------:R-:W-:-:S04]  /*64f0*/  FFMA.FTZ R28, R28, R28, RZ ;  /* 0x0000001c1c1c7223 */ /* 0x000fc800000100ff */
[----:B------:R-:W-:Y:S01]  /*6500*/  FFMA.FTZ R28, R29, R29, R28 ;  /* 0x0000001d1d1c7223 */ /* 0x000fe2000001001c */
[----:B------:R-:W-:-:S03]  /*6510*/  FADD.FTZ R29, R52, -R61 ;  /* 0x8000003d341d7221 */ /* 0x000fc60000010000 */
[----:B------:R-:W-:-:S04]  /*6520*/  FFMA.FTZ R28, R63, R63, R28 ;  /* 0x0000003f3f1c7223 */ /* 0x000fc8000001001c */
        /* <DEDUP_REMOVED lines=19> */
.L_x_443:
[----:B-1----:R-:W-:Y:S01]  /*6660*/  FADD.FTZ R63, R60, R59 ;  /* 0x0000003b3c3f7221 */ /* 0x002fe20000010000 */
[----:B------:R-:W-:Y:S01]  /*6670*/  FMUL.FTZ R59, R61, R61 ;  /* 0x0000003d3d3b7220 */ /* 0x000fe20000410000 */
[----:B------:R-:W-:Y:S01]  /*6680*/  ISETP.NE.AND P0, PT, RZ, UR12, PT ;  /* 0x0000000cff007c0c */ /* 0x000fe2000bf05270 */
[----:B------:R-:W1:Y:S01]  /*6690*/  @!P2 LDC.64 R30, c[0x0][0x3c0] ;  /* 0x0000f000ff1eab82 */ /* 0x000e620000000a00 */
[----:B------:R-:W-:Y:S01]  /*66a0*/  FFMA.FTZ R58, R63, R58, UR13 ;  /* 0x0000000d3f3a7e23 */ /* 0x000fe2000801003a */
[----:B------:R-:W-:Y:S01]  /*66b0*/  BSSY.RECONVERGENT B0, `(.L_x_429) ;  /* 0x000003a000007945 */ /* 0x000fe20003800200 */
[----:B------:R-:W-:-:S05]  /*66c0*/  FSEL R59, R59, RZ, P0 ;  /* 0x000000ff3b3b7208 */ /* 0x000fca0000000000 */
        /* <DEDUP_REMOVED lines=8> */
[----:B-1----:R-:W-:Y:S01]  /*6750*/  FSEL R61, R61, RZ, !P0 ;  /* 0x000000ff3d3d7208 */ /* 0x002fe20004000000 */
[----:B------:R-:W-:Y:S01]  /*6760*/  IMAD.U32 R31, R12, 0x10000, RZ ;  /* 0x000100000c1f7824 */ /* 0x000fe200078e00ff */
[----:B------:R-:W-:Y:S01]  /*6770*/  SHF.L.U32 R29, R16, 0x10, RZ ;  /* 0x00000010101d7819 */ /* 0x000fe200000006ff */
[----:B------:R-:W-:Y:S01]  /*6780*/  IMAD.U32 R65, R11, 0x10000, RZ ;  /* 0x000100000b417824 */ /* 0x000fe200078e00ff */
[----:B------:R-:W-:Y:S01]  /*6790*/  SHF.L.U32 R63, R32, 0x10, RZ ;  /* 0x00000010203f7819 */ /* 0x000fe200000006ff */
[--C-:B------:R-:W-:Y:S01]  /*67a0*/  FADD.FTZ R28, R49, -R61.reuse ;  /* 0x8000003d311c7221 */ /* 0x100fe20000010000 */
[--C-:B------:R-:W-:Y:S01]  /*67b0*/  FADD.FTZ R30, R48, -R61.reuse ;  /* 0x8000003d301e7221 */ /* 0x100fe20000010000 */
[----:B------:R-:W-:Y:S01]  /*67c0*/  SHF.L.U32 R67, R34, 0x10, RZ ;  /* 0x0000001022437819 */ /* 0x000fe200000006ff */
[----:B------:R-:W-:Y:S01]  /*67d0*/  FADD.FTZ R58, R57, -R61 ;  /* 0x8000003d393a7221 */ /* 0x000fe20000010000 */
[C---:B------:R-:W-:Y:S01]  /*67e0*/  FMUL.FTZ R28, R59.reuse, R28 ;  /* 0x0000001c3b1c7220 */ /* 0x040fe20000410000 */
[----:B------:R-:W-:-:S02]  /*67f0*/  FMUL.FTZ R30, R59, R30 ;  /* 0x0000001e3b1e7220 */ /* 0x000fc40000410000 */
[----:B------:R-:W-:Y:S01]  /*6800*/  FMUL.FTZ R58, R59, R58 ;  /* 0x0000003a3b3a7220 */ /* 0x000fe20000410000 */
[----:B0-----:R-:W-:Y:S01]  /*6810*/  FFMA.FTZ R60, R28, R29, R31 ;  /* 0x0000001d1c3c7223 */ /* 0x001fe2000001001f */
[----:B------:R-:W-:Y:S01]  /*6820*/  FADD.FTZ R28, R51, -R61 ;  /* 0x8000003d331c7221 */ /* 0x000fe20000010000 */
[----:B------:R-:W-:Y:S01]  /*6830*/  SHF.L.U32 R29, R17, 0x10, RZ ;  /* 0x00000010111d7819 */ /* 0x000fe200000006ff */
[----:B------:R-:W-:Y:S01]  /*6840*/  FFMA.FTZ R63, R30, R63, R65 ;  /* 0x0000003f1e3f7223 */ /* 0x000fe20000010041 */
[----:B------:R-:W-:Y:S02]  /*6850*/  IMAD.U32 R31, R13, 0x10000, RZ ;  /* 0x000100000d1f7824 */ /* 0x000fe400078e00ff */
[----:B------:R-:W-:Y:S01]  /*6860*/  FMUL.FTZ R28, R59, R28 ;  /* 0x0000001c3b1c7220 */ /* 0x000fe20000410000 */
[----:B------:R-:W-:Y:S01]  /*6870*/  FADD.FTZ R30, R52, -R61 ;  /* 0x8000003d341e7221 */ /* 0x000fe20000010000 */
[----:B------:R-:W-:Y:S02]  /*6880*/  SHF.L.U32 R65, R33, 0x10, RZ ;  /* 0x0000001021417819 */ /* 0x000fe400000006ff */
[----:B------:R-:W-:Y:S01]  /*6890*/  FFMA.FTZ R62, R28, R29, R31 ;  /* 0x0000001d1c3e7223 */ /* 0x000fe2000001001f */
[----:B------:R-:W-:-:S02]  /*68a0*/  IMAD.U32 R29, R10, 0x10000, RZ ;  /* 0x000100000a1d7824 */ /* 0x000fc400078e00ff */
[C---:B------:R-:W-:Y:S01]  /*68b0*/  FMUL.FTZ R30, R59.reuse, R30 ;  /* 0x0000001e3b1e7220 */ /* 0x040fe20000410000 */
[----:B------:R-:W-:Y:S01]  /*68c0*/  FADD.FTZ R28, R54, -R61 ;  /* 0x8000003d361c7221 */ /* 0x000fe20000010000 */
[----:B------:R-:W-:Y:S02]  /*68d0*/  IMAD.U32 R31, R14, 0x10000, RZ ;  /* 0x000100000e1f7824 */ /* 0x000fe400078e00ff */
[----:B------:R-:W-:Y:S01]  /*68e0*/  FFMA.FTZ R65, R30, R65, R29 ;  /* 0x000000411e417223 */ /* 0x000fe2000001001d */
[----:B------:R-:W-:Y:S01]  /*68f0*/  SHF.L.U32 R29, R18, 0x10, RZ ;  /* 0x00000010121d7819 */ /* 0x000fe200000006ff */
[----:B------:R-:W-:-:S04]  /*6900*/  FMUL.FTZ R28, R59, R28 ;  /* 0x0000001c3b1c7220 */ /* 0x000fc80000410000 */
[----:B------:R-:W-:Y:S01]  /*6910*/  FFMA.FTZ R30, R28, R29, R31 ;  /* 0x0000001d1c1e7223 */ /* 0x000fe2000001001f */
[----:B------:R-:W-:Y:S01]  /*6920*/  FADD.FTZ R28, R53, -R61 ;  /* 0x8000003d351c7221 */ /* 0x000fe20000010000 */
[----:B------:R-:W-:Y:S02]  /*6930*/  IMAD.U32 R29, R9, 0x10000, RZ ;  /* 0x00010000091d7824 */ /* 0x000fe400078e00ff */
[----:B------:R-:W-:Y:S02]  /*6940*/  IMAD.U32 R31, R15, 0x10000, RZ ;  /* 0x000100000f1f7824 */ /* 0x000fe400078e00ff */
[----:B------:R-:W-:-:S04]  /*6950*/  FMUL.FTZ R28, R59, R28 ;  /* 0x0000001c3b1c7220 */ /* 0x000fc80000410000 */
[----:B------:R-:W-:Y:S01]  /*6960*/  FFMA.FTZ R67, R28, R67, R29 ;  /* 0x000000431c437223 */ /* 0x000fe2000001001d */
[----:B------:R-:W-:Y:S01]  /*6970*/  FADD.FTZ R28, R56, -R61 ;  /* 0x8000003d381c7221 */ /* 0x000fe20000010000 */
[----:B------:R-:W-:Y:S01]  /*6980*/  SHF.L.U32 R29, R19, 0x10, RZ ;  /* 0x00000010131d7819 */ /* 0x000fe200000006ff */
[----:B------:R-:W-:Y:S02]  /*6990*/  IMAD.U32 R61, R8, 0x10000, RZ ;  /* 0x00010000083d7824 */ /* 0x000fe400078e00ff */
[----:B------:R-:W-:Y:S01]  /*69a0*/  FMUL.FTZ R28, R59, R28 ;  /* 0x0000001c3b1c7220 */ /* 0x000fe20000410000 */
[----:B------:R-:W-:Y:S02]  /*69b0*/  SHF.L.U32 R59, R35, 0x10, RZ ;  /* 0x00000010233b7819 */ /* 0x000fe400000006ff */
[----:B------:R-:W-:Y:S01]  /*69c0*/  F2FP.BF16.F32.PACK_AB R30, R67, R30 ;  /* 0x0000001e431e723e */ /* 0x000fe200000010ff */
[----:B------:R-:W-:Y:S02]  /*69d0*/  FFMA.FTZ R31, R28, R29, R31 ;  /* 0x0000001d1c1f7223 */ /* 0x000fe4000001001f */
[----:B------:R-:W0:Y:S01]  /*69e0*/  LDC.64 R28, c[0x0][0x428] ;  /* 0x00010a00ff1c7b82 */ /* 0x000e220000000a00 */
[----:B------:R-:W-:-:S05]  /*69f0*/  FFMA.FTZ R58, R58, R59, R61 ;  /* 0x0000003b3a3a7223 */ /* 0x000fca000001003d */
[----:B------:R-:W-:Y:S01]  /*6a00*/  F2FP.BF16.F32.PACK_AB R31, R58, R31 ;  /* 0x0000001f3a1f723e */ /* 0x000fe200000010ff */
[----:B0-----:R-:W-:Y:S01]  /*6a10*/  IMAD.WIDE.U32 R58, R55, 0x10, R28 ;  /* 0x00000010373a7825 */ /* 0x001fe200078e001c */
[----:B------:R-:W-:Y:S02]  /*6a20*/  F2FP.BF16.F32.PACK_AB R29, R65, R62 ;  /* 0x0000003e411d723e */ /* 0x000fe400000010ff */
[----:B------:R-:W-:-:S05]  /*6a30*/  F2FP.BF16.F32.PACK_AB R28, R63, R60 ;  /* 0x0000003c3f1c723e */ /* 0x000fca00000010ff */
[----:B------:R2:W-:Y:S02]  /*6a40*/  STG.E.128 desc[UR8][R58.64], R28 ;  /* 0x0000001c3a007986 */ /* 0x0005e4000c101d08 */
.L_x_430:
[----:B------:R-:W-:Y:S05]  /*6a50*/  BSYNC.RECONVERGENT B0 ;  /* 0x0000000000007941 */ /* 0x000fea0003800200 */
.L_x_429:
[----:B-12---:R-:W1:Y:S02]  /*6a60*/  LDC.64 R28, c[0x0][0x380] ;  /* 0x0000e000ff1c7b82 */ /* 0x006e640000000a00 */
[----:B-1----:R-:W-:-:S04]  /*6a70*/  LEA R3, R28, R3, 0x2 ;  /* 0x000000031c037211 */ /* 0x002fc800078e10ff */
[----:B------:R-:W-:-:S13]  /*6a80*/  ISETP.GE.AND P0, PT, R3, R29, PT ;  /* 0x0000001d0300720c */ /* 0x000fda0003f06270 */
[----:B------:R-:W-:Y:S05]  /*6a90*/  @!P0 BRA `(.L_x_431) ;  /* 0xffffff9c00948947 */ /* 0x000fea000383ffff */
[----:B------:R-:W-:Y:S05]  /*6aa0*/  BSYNC B1 ;  /* 0x0000000000017941 */ /* 0x000fea0003800000 */
.L_x_329:
[----:B------:R-:W-:Y:S05]  /*6ab0*/  EXIT ;  /* 0x000000000000794d */ /* 0x000fea0003800000 */
.L_x_428:
        /* <DEDUP_REMOVED lines=8> */
.L_x_433:
[----:B------:R-:W-:Y:S05]  /*6b40*/  BSYNC B0 ;  /* 0x0000000000007941 */ /* 0x000fea0003800000 */
.L_x_432:
[----:B------:R-:W-:Y:S02]  /*6b50*/  IMAD.MOV.U32 R29, RZ, RZ, R63 ;  /* 0x000000ffff1d7224 */ /* 0x000fe400078e003f */
[----:B------:R-:W-:Y:S02]  /*6b60*/  HFMA2 R67, -RZ, RZ, 0, 1.847743988037109375e-06 ;  /* 0x0000001fff437431 */ /* 0x000fe400000001ff */
[----:B------:R-:W-:Y:S02]  /*6b70*/  IMAD.MOV.U32 R64, RZ, RZ, 0x2 ;  /* 0x00000002ff407424 */ /* 0x000fe400078e00ff */
[----:B------:R-:W-:Y:S01]  /*6b80*/  FADD.FTZ R29, R28, R29 ;  /* 0x0000001d1c1d7221 */ /* 0x000fe20000010000 */
[----:B------:R-:W-:-:S04]  /*6b90*/  IMAD.MOV.U32 R62, RZ, RZ, -0x1 ;  /* 0xffffffffff3e7424 */ /* 0x000fc800078e00ff */
[----:B------:R-:W-:-:S07]  /*6ba0*/  MOV R65, R29 ;  /* 0x0000001d00417202 */ /* 0x000fce0000000f00 */
[----:B------:R-:W-:Y:S05]  /*6bb0*/  WARPSYNC.COLLECTIVE R62, `(.L_x_434) ;  /* 0x000000003e087348 */ /* 0x000fea0003c00000 */
[----:B------:R0:W1:Y:S02]  /*6bc0*/  SHFL.BFLY P3, R63, R65, R64, R67 ;  /* 0x0c000040413f7389 */ /* 0x0000640000060043 */
[----:B01----:R-:W-:Y:S05]  /*6bd0*/  ENDCOLLECTIVE ;  /* 0x000000000000791b */ /* 0x003fea0003800000 */
.L_x_434:
[----:B------:R-:W-:Y:S01]  /*6be0*/  HFMA2 R64, -RZ, RZ, 0, 2.384185791015625e-07 ;  /* 0x00000004ff407431 */ /* 0x000fe200000001ff */
[----:B------:R-:W-:-:S05]  /*6bf0*/  MOV R30, R63 ;  /* 0x0000003f001e7202 */ /* 0x000fca0000000f00 */
[----:B------:R-:W-:-:S04]  /*6c00*/  FADD.FTZ R30, R29, R30 ;  /* 0x0000001e1d1e7221 */ /* 0x000fc80000010000 */
[----:B------:R-:W-:-:S07]  /*6c10*/  IMAD.MOV.U32 R65, RZ, RZ, R30 ;  /* 0x000000ffff417224 */ /* 0x000fce00078e001e */
[----:B------:R-:W-:Y:S05]  /*6c20*/  WARPSYNC.COLLECTIVE R62, `(.L_x_435) ;  /* 0x000000003e087348 */ /* 0x000fea0003c00000 */
[----:B------:R0:W1:Y:S02]  /*6c30*/  SHFL.BFLY P3, R63, R65, R64, R67 ;  /* 0x0c000040413f7389 */ /* 0x0000640000060043 */
[----:B01----:R-:W-:Y:S05]  /*6c40*/  ENDCOLLECTIVE ;  /* 0x000000000000791b */ /* 0x003fea0003800000 */
.L_x_435:
[----:B------:R-:W-:Y:S02]  /*6c50*/  IMAD.MOV.U32 R64, RZ, RZ, 0x8 ;  /* 0x00000008ff407424 */ /* 0x000fe400078e00ff */
[----:B------:R-:W-:-:S04]  /*6c60*/  IMAD.MOV.U32 R31, RZ, RZ, R63 ;  /* 0x000000ffff1f7224 */ /* 0x000fc800078e003f */
[----:B------:R-:W-:-:S05]  /*6c70*/  FADD.FTZ R31, R30, R31 ;  /* 0x0000001f1e1f7221 */ /* 0x000fca0000010000 */
[----:B------:R-:W-:-:S07]  /*6c80*/  MOV R65, R31 ;  /* 0x0000001f00417202 */ /* 0x000fce0000000f00 */
[----:B------:R-:W-:Y:S05]  /*6c90*/  WARPSYNC.COLLECTIVE R62, `(.L_x_436) ;  /* 0x000000003e087348 */ /* 0x000fea0003c00000 */
[----:B------:R0:W1:Y:S02]  /*6ca0*/  SHFL.BFLY P3, R63, R65, R64, R67 ;  /* 0x0c000040413f7389 */ /* 0x0000640000060043 */
[----:B01----:R-:W-:Y:S05]  /*6cb0*/  ENDCOLLECTIVE ;  /* 0x000000000000791b */ /* 0x003fea0003800000 */
.L_x_436:
[----:B------:R-:W-:Y:S01]  /*6cc0*/  HFMA2 R64, -RZ, RZ, 0, 9.5367431640625e-07 ;  /* 0x00000010ff407431 */ /* 0x000fe200000001ff */
[----:B------:R-:W-:-:S05]  /*6cd0*/  MOV R58, R63 ;  /* 0x0000003f003a7202 */ /* 0x000fca0000000f00 */
[----:B------:R-:W-:Y:S02]  /*6ce0*/  FADD.FTZ R59, R31, R58 ;  /* 0x0000003a1f3b7221 */ /* 0x000fe40000010000 */
[----:B------:R-:W0:Y:S02]  /*6cf0*/  LDC R58, c[0x0][0x400] ;  /* 0x00010000ff3a7b82 */ /* 0x000e240000000800 */
[----:B------:R-:W-:-:S07]  /*6d00*/  IMAD.MOV.U32 R65, RZ, RZ, R59 ;  /* 0x000000ffff417224 */ /* 0x000fce00078e003b */
[----:B0-----:R-:W-:Y:S05]  /*6d10*/  WARPSYNC.COLLECTIVE R62, `(.L_x_437) ;  /* 0x000000003e087348 */ /* 0x001fea0003c00000 */
[----:B------:R1:W2:Y:S02]  /*6d20*/  SHFL.BFLY P3, R63, R65, R64, R67 ;  /* 0x0c000040413f7389 */ /* 0x0002a40000060043 */
[----:B012---:R-:W-:Y:S05]  /*6d30*/  ENDCOLLECTIVE ;  /* 0x000000000000791b */ /* 0x007fea0003800000 */
.L_x_437:
        /* <DEDUP_REMOVED lines=26> */
.L_x_438:
[----:B------:R-:W-:Y:S01]  /*6ee0*/  HFMA2 R64, -RZ, RZ, 0, 1.1920928955078125e-07 ;  /* 0x00000002ff407431 */ /* 0x000fe200000001ff */
[----:B------:R-:W-:-:S05]  /*6ef0*/  MOV R29, R63 ;  /* 0x0000003f001d7202 */ /* 0x000fca0000000f00 */
[----:B------:R-:W-:-:S04]  /*6f00*/  FADD.FTZ R29, R28, R29 ;  /* 0x0000001d1c1d7221 */ /* 0x000fc80000010000 */
[----:B------:R-:W-:-:S07]  /*6f10*/  IMAD.MOV.U32 R65, RZ, RZ, R29 ;  /* 0x000000ffff417224 */ /* 0x000fce00078e001d */
[----:B------:R-:W-:Y:S05]  /*6f20*/  WARPSYNC.COLLECTIVE R62, `(.L_x_439) ;  /* 0x000000003e087348 */ /* 0x000fea0003c00000 */
[----:B------:R0:W1:Y:S02]  /*6f30*/  SHFL.BFLY P3, R63, R65, R64, R67 ;  /* 0x0c000040413f7389 */ /* 0x0000640000060043 */
[----:B01----:R-:W-:Y:S05]  /*6f40*/  ENDCOLLECTIVE ;  /* 0x000000000000791b */ /* 0x003fea0003800000 */
.L_x_439:
[----:B------:R-:W-:Y:S02]  /*6f50*/  IMAD.MOV.U32 R64, RZ, RZ, 0x4 ;  /* 0x00000004ff407424 */ /* 0x000fe400078e00ff */
[----:B------:R-:W-:-:S04]  /*6f60*/  IMAD.MOV.U32 R30, RZ, RZ, R63 ;  /* 0x000000ffff1e7224 */ /* 0x000fc800078e003f */
[----:B------:R-:W-:-:S05]  /*6f70*/  FADD.FTZ R30, R29, R30 ;  /* 0x0000001e1d1e7221 */ /* 0x000fca0000010000 */
[----:B------:R-:W-:-:S07]  /*6f80*/  MOV R65, R30 ;  /* 0x0000001e00417202 */ /* 0x000fce0000000f00 */
[----:B------:R-:W-:Y:S05]  /*6f90*/  WARPSYNC.COLLECTIVE R62, `(.L_x_440) ;  /* 0x000000003e087348 */ /* 0x000fea0003c00000 */
[----:B------:R0:W1:Y:S02]  /*6fa0*/  SHFL.BFLY P3, R63, R65, R64, R67 ;  /* 0x0c000040413f7389 */ /* 0x0000640000060043 */
[----:B01----:R-:W-:Y:S05]  /*6fb0*/  ENDCOLLECTIVE ;  /* 0x000000000000791b */ /* 0x003fea0003800000 */
.L_x_440:
[----:B------:R-:W-:Y:S01]  /*6fc0*/  HFMA2 R64, -RZ, RZ, 0, 4.76837158203125e-07 ;  /* 0x00000008ff407431 */ /* 0x000fe200000001ff */
[----:B------:R-:W-:-:S05]  /*6fd0*/  MOV R31, R63 ;  /* 0x0000003f001f7202 */ /* 0x000fca0000000f00 */
[----:B------:R-:W-:-:S04]  /*6fe0*/  FADD.FTZ R31, R30, R31 ;  /* 0x0000001f1e1f7221 */ /* 0x000fc80000010000 */
[----:B------:R-:W-:-:S07]  /*6ff0*/  IMAD.MOV.U32 R65, RZ, RZ, R31 ;  /* 0x000000ffff417224 */ /* 0x000fce00078e001f */
[----:B------:R-:W-:Y:S05]  /*7000*/  WARPSYNC.COLLECTIVE R62, `(.L_x_441) ;  /* 0x000000003e087348 */ /* 0x000fea0003c00000 */
[----:B------:R0:W1:Y:S02]  /*7010*/  SHFL.BFLY P3, R63, R65, R64, R67 ;  /* 0x0c000040413f7389 */ /* 0x0000640000060043 */
[----:B01----:R-:W-:Y:S05]  /*7020*/  ENDCOLLECTIVE ;  /* 0x000000000000791b */ /* 0x003fea0003800000 */
.L_x_441:
[----:B------:R-:W-:Y:S02]  /*7030*/  IMAD.MOV.U32 R64, RZ, RZ, 0x10 ;  /* 0x00000010ff407424 */ /* 0x000fe400078e00ff */
[----:B------:R-:W-:-:S04]  /*7040*/  IMAD.MOV.U32 R60, RZ, RZ, R63 ;  /* 0x000000ffff3c7224 */ /* 0x000fc800078e003f */
[----:B------:R-:W-:-:S05]  /*7050*/  FADD.FTZ R60, R31, R60 ;  /* 0x0000003c1f3c7221 */ /* 0x000fca0000010000 */
[----:B------:R-:W-:-:S07]  /*7060*/  MOV R65, R60 ;  /* 0x0000003c00417202 */ /* 0x000fce0000000f00 */
[----:B------:R-:W-:Y:S05]  /*7070*/  WARPSYNC.COLLECTIVE R62, `(.L_x_442) ;  /* 0x000000003e087348 */ /* 0x000fea0003c00000 */
[----:B------:R0:W1:Y:S02]  /*7080*/  SHFL.BFLY P3, R63, R65, R64, R67 ;  /* 0x0c000040413f7389 */ /* 0x0000640000060043 */
[----:B01----:R-:W-:Y:S05]  /*7090*/  ENDCOLLECTIVE ;  /* 0x000000000000791b */ /* 0x003fea0003800000 */
.L_x_442:
[----:B------:R-:W-:Y:S01]  /*70a0*/  MOV R59, R63 ;  /* 0x0000003f003b7202 */ /* 0x000fe20000000f00 */
[----:B------:R-:W-:Y:S06]  /*70b0*/  BRA `(.L_x_443) ;  /* 0xfffffff400687947 */ /* 0x000fec000383ffff */
.L_x_444:
        /* <DEDUP_REMOVED lines=12> */
.L_x_5921:


//--------------------- .text._ZN10layer_norm31ln_parallel_residual_fwd_kernelINS_13Kernel_traitsI13__nv_bfloat16S2_S2_S2_fjLj256ELj1ELj4ELj1ELj16ENS_18Kernel_traits_baseILj256ES2_S2_S2_S2_fjLj128EEEEELb1ELb1ELb1EEEvNS_9FwdParamsE --------------------------
	.section	.text._ZN10layer_norm31ln_parallel_residual_fwd_kernelINS_13Kernel_traitsI13__nv_bfloat16S2_S2_S2_fjLj256ELj1ELj4ELj1ELj16ENS_18Kernel_traits_baseILj256ES2_S2_S2_S2_fjLj128EEEEELb1ELb1ELb1EEEvNS_9FwdParamsE,"ax",@progbits
	.align	128
        .global         _ZN10layer_norm31ln_parallel_residual_fwd_kernelINS_13Kernel_traitsI13__nv_bfloat16S2_S2_S2_fjLj256ELj1ELj4ELj1ELj16ENS_18Kernel_traits_baseILj256ES2_S2_S2_S2_fjLj128EEEEELb1ELb1ELb1EEEvNS_9FwdParamsE
        .type           _ZN10layer_norm31ln_parallel_residual_fwd_kernelINS_13Kernel_traitsI13__nv_bfloat16S2_S2_S2_fjLj256ELj1ELj4ELj1ELj16ENS_18Kernel_traits_baseILj256ES2_S2_S2_S2_fjLj128EEEEELb1ELb1ELb1EEEvNS_9FwdParamsE,@function
        .size           _ZN10layer_norm31ln_parallel_residual_fwd_kernelINS_13Kernel_traitsI13__nv_bfloat16S2_S2_S2_fjLj256ELj1ELj4ELj1ELj16ENS_18Kernel_traits_baseILj256ES2_S2_S2_S2_fjLj128EEEEELb1ELb1ELb1EEEvNS_9FwdParamsE,(.L_x_5922 - _ZN10layer_norm31ln_parallel_residual_fwd_kernelINS_13Kernel_traitsI13__nv_bfloat16S2_S2_S2_fjLj256ELj1ELj4ELj1ELj16ENS_18Kernel_traits_baseILj256ES2_S2_S2_S2_fjLj128EEEEELb1ELb1ELb1EEEvNS_9FwdParamsE)
        .other          _ZN10layer_norm31ln_parallel_residual_fwd_kernelINS_13Kernel_traitsI13__nv_bfloat16S2_S2_S2_fjLj256ELj1ELj4ELj1ELj16ENS_18Kernel_traits_baseILj256ES2_S2_S2_S2_fjLj128EEEEELb1ELb1ELb1EEEvNS_9FwdParamsE,@"STO_CUDA_ENTRY STV_DEFAULT"
_ZN10layer_norm31ln_parallel_residual_fwd_kernelINS_13Kernel_traitsI13__nv_bfloat16S2_S2_S2_fjLj256ELj1ELj4ELj1ELj16ENS_18Kernel_traits_baseILj256ES2_S2_S2_S2_fjLj128EEEEELb1ELb1ELb1EEEvNS_9FwdParamsE:
.text._ZN10layer_norm31ln_parallel_residual_fwd_kernelINS_13Kernel_traitsI13__nv_bfloat16S2_S2_S2_fjLj256ELj1ELj4ELj1ELj16ENS_18Kernel_traits_baseILj256ES2_S2_S2_S2_fjLj128EEEEELb1ELb1ELb1EEEvNS_9FwdParamsE:
[----:B------:R-:W-:Y:S01]  /*0000*/  LDC R1, c[0x0][0x37c] ;  /* 0x0000df00ff017b82 */ /* 0x000fe20000000800 */
[----:B------:R-:W0:Y:S01]  /*0010*/  LDCU.64 UR10, c[0x0][0x438] ;  /* 0x00008700ff0a77ac */ /* 0x000e220008000a00 */
[----:B------:R-:W1:Y:S01]  /*0020*/  S2R R37, SR_TID.X ;  /* 0x0000000000257919 */ /* 0x000e620000002100 */
[----:B------:R-:W2:Y:S05]  /*0030*/  LDCU.U8 UR4, c[0x0][0x464] ;  /* 0x00008c80ff0477ac */ /* 0x000eaa0008000000 */
[----:B------:R-:W3:Y:S01]  /*0040*/  LDC R0, c[0x0][0x458] ;  /* 0x00011600ff007b82 */ /* 0x000ee20000000800 */
[----:B------:R-:W4:Y:S01]  /*0050*/  LDCU.64 UR6, c[0x0][0x450] ;  /* 0x00008a00ff0677ac */ /* 0x000f220008000a00 */
[----:B------:R-:W3:Y:S01]  /*0060*/  LDCU.64 UR8, c[0x0][0x358] ;  /* 0x00006b00ff0877ac */ /* 0x000ee20008000a00 */
[----:B0-----:R-:W-:-:S05]  /*0070*/  ISETP.NE.U32.AND P0, PT, RZ, UR10, PT ;  /* 0x0000000aff007c0c */ /* 0x001fca000bf05070 */
[----:B------:R-:W0:Y:S01]  /*0080*/  LDC R35, c[0x0][0x45c] ;  /* 0x00011700ff237b82 */ /* 0x000e220000000800 */
[----:B------:R-:W0:Y:S01]  /*0090*/  LDCU UR10, c[0x0][0x384] ;  /* 0x00007080ff0a77ac */ /* 0x000e220008000800 */
[----:B------:R-:W-:Y:S02]  /*00a0*/  ISETP.NE.AND.EX P0, PT, RZ, UR11, PT, P0 ;  /* 0x0000000bff007c0c */ /* 0x000fe4000bf05300 */
[----:B--2---:R-:W-:Y:S01]  /*00b0*/  ISETP.NE.AND P1, PT, RZ, UR4, PT ;  /* 0x00000004ff007c0c */ /* 0x004fe2000bf25270 */
[----:B----4-:R-:W-:Y:S02]  /*00c0*/  IMAD.U32 R2, RZ, RZ, UR6 ;  /* 0x00000006ff027e24 */ /* 0x010fe4000f8e00ff */
[----:B------:R-:W-:-:S08]  /*00d0*/  IMAD.U32 R3, RZ, RZ, UR7 ;  /* 0x00000007ff037e24 */ /* 0x000fd0000f8e00ff */
[----:B------:R-:W2:Y:S02]  /*00e0*/  @P0 LDC.64 R10, c[0x0][0x438] ;  /* 0x00010e00ff0a0b82 */ /* 0x000ea40000000a00 */
[----:B---3--:R-:W-:Y:S01]  /*00f0*/  @P1 MOV R4, R0 ;  /* 0x0000000000041202 */ /* 0x008fe20000000f00 */
[----:B------:R-:W3:Y:S01]  /*0100*/  @P1 LDG.E.64 R2, desc[UR8][R2.64] ;  /* 0x0000000802021981 */ /* 0x000ee2000c1e1b00 */
[----:B-1----:R-:W-:Y:S01]  /*0110*/  LOP3.LUT R38, R37, 0x1f, RZ, 0xc0, !PT ;  /* 0x0000001f25267812 */ /* 0x002fe200078ec0ff */
[----:B0-----:R-:W-:Y:S01]  /*0120*/  @P1 IMAD.MOV.U32 R5, RZ, RZ, R35 ;  /* 0x000000ffff051224 */ /* 0x001fe200078e0023 */
[----:B------:R-:W-:-:S04]  /*0130*/  @!P0 CS2R R6, SRZ ;  /* 0x0000000000068805 */ /* 0x000fc8000001ff00 */
[----:B------:R0:W5:Y:S01]  /*0140*/  @P1 LDG.E.64 R8, desc[UR8][R4.64] ;  /* 0x0000000804081981 */ /* 0x000162000c1e1b00 */
[----:B------:R-:W1:Y:S01]  /*0150*/  S2UR UR5, SR_CTAID.X ;  /* 0x00000000000579c3 */ /* 0x000e620000002500 */
[----:B------:R-:W-:-:S07]  /*0160*/  SHF.R.U32.HI R39, RZ, 0x5, R37 ;  /* 0x00000005ff277819 */ /* 0x000fce0000011625 */
[----:B------:R-:W4:Y:S01]  /*0170*/  LDC R12, c[0x0][0x360] ;  /* 0x0000d800ff0c7b82 */ /* 0x000f220000000800 */
[----:B0-----:R-:W-:Y:S01]  /*0180*/  @!P0 CS2R R4, SRZ ;  /* 0x0000000000048805 */ /* 0x001fe2000001ff00 */
[----:B--2---:R-:W-:-:S05]  /*0190*/  @P0 IMAD.WIDE.U32 R10, R38, 0x10, R10 ;  /* 0x00000010260a0825 */ /* 0x004fca00078e000a */
[----:B------:R0:W5:Y:S01]  /*01a0*/  @P0 LDG.E.128 R4, desc[UR8][R10.64] ;  /* 0x000000080a040981 */ /* 0x000162000c1e1d00 */
[----:B-1----:R-:W-:-:S06]  /*01b0*/  USHF.L.U32 UR4, UR5, 0x2, URZ ;  /* 0x0000000205047899 */ /* 0x002fcc00080006ff */
[----:B------:R-:W-:Y:S01]  /*01c0*/  LOP3.LUT R39, R39, UR4, RZ, 0xfc, !PT ;  /* 0x0000000427277c12 */ /* 0x000fe2000f8efcff */
[----:B----4-:R-:W-:-:S03]  /*01d0*/  IMAD R37, R12, UR5, R37 ;  /* 0x000000050c257c24 */ /* 0x010fc6000f8e0225 */
[----:B------:R-:W-:Y:S02]  /*01e0*/  ISETP.GE.AND P2, PT, R39, UR10, PT ;  /* 0x0000000a27007c0c */ /* 0x000fe4000bf46270 */
[----:B---3--:R-:W-:Y:S02]  /*01f0*/  @P1 R2UR UR6, R2 ;  /* 0x00000000020612ca */ /* 0x008fe400000e0000 */
[----:B------:R-:W-:-:S09]  /*0200*/  @P1 R2UR UR7, R3 ;  /* 0x00000000030712ca */ /* 0x000fd200000e0000 */
[----:B0-----:R-:W-:Y:S06]  /*0210*/  @P2 EXIT ;  /* 0x000000000000294d */ /* 0x001fec0003800000 */
[----:B------:R-:W0:Y:S08]  /*0220*/  LDC.64 R12, c[0x0][0x3d0] ;  /* 0x0000f400ff0c7b82 */ /* 0x000e300000000a00 */
[----:B------:R-:W1:Y:S01]  /*0230*/  @P1 LDC R3, c[0x0][0x460] ;  /* 0x00011800ff031b82 */ /* 0x000e620000000800 */
[----:B------:R-:W-:Y:S01]  /*0240*/  IMAD.HI.U32 R2, R37, -0x326172a9, RZ ;  /* 0xcd9e8d5725027827 */ /* 0x000fe200078e00ff */
[----:B------:R-:W-:-:S02]  /*0250*/  UIADD3 UR13, UPT, UPT, UR6, -0x61c88647, URZ ;  /* 0x9e3779b9060d7890 */ /* 0x000fc4000fffe0ff */
[----:B------:R-:W-:Y:S02]  /*0260*/  UIADD3 UR14, UPT, UPT, UR7, -0x4498517b, URZ ;  /* 0xbb67ae85070e7890 */ /* 0x000fe4000fffe0ff */
[----:B------:R-:W-:Y:S02]  /*0270*/  UIADD3 UR15, UPT, UPT, UR6, 0x3c6ef372, URZ ;  /* 0x3c6ef372060f7890 */ /* 0x000fe4000fffe0ff */
[----:B------:R-:W-:Y:S02]  /*0280*/  UIADD3 UR16, UPT, UPT, UR7, 0x76cf5d0a, URZ ;  /* 0x76cf5d0a07107890 */ /* 0x000fe4000fffe0ff */
[----:B------:R-:W-:Y:S02]  /*0290*/  UIADD3 UR17, UPT, UPT, UR6, -0x255992d5, URZ ;  /* 0xdaa66d2b06117890 */ /* 0x000fe4000fffe0ff */
[----:B------:R-:W-:Y:S02]  /*02a0*/  UIADD3 UR18, UPT, UPT, UR7, 0x32370b8f, URZ ;  /* 0x32370b8f07127890 */ /* 0x000fe4000fffe0ff */
[----:B------:R-:W-:Y:S01]  /*02b0*/  UIADD3 UR19, UPT, UPT, UR6, 0x78dde6e4, URZ ;  /* 0x78dde6e406137890 */ /* 0x000fe2000fffe0ff */
[----:B0-----:R-:W-:Y:S01]  /*02c0*/  IMAD.WIDE.U32 R12, R38, 0x10, R12 ;  /* 0x00000010260c7825 */ /* 0x001fe200078e000c */
[----:B------:R-:W-:-:S02]  /*02d0*/  UIADD3 UR20, UPT, UPT, UR7, -0x126145ec, URZ ;  /* 0xed9eba1407147890 */ /* 0x000fc4000fffe0ff */
[----:B------:R-:W-:Y:S02]  /*02e0*/  UIADD3 UR21, UPT, UPT, UR6, 0x1715609d, URZ ;  /* 0x1715609d06157890 */ /* 0x000fe4000fffe0ff */
[----:B------:R-:W-:Y:S01]  /*02f0*/  UIADD3 UR22, UPT, UPT, UR7, -0x56f99767, URZ ;  /* 0xa906689907167890 */ /* 0x000fe2000fffe0ff */
[----:B------:R-:W2:Y:S01]  /*0300*/  LDG.E.128 R12, desc[UR8][R12.64] ;  /* 0x000000080c0c7981 */ /* 0x000ea2000c1e1d00 */
[----:B------:R-:W-:Y:S01]  /*0310*/  UIADD3 UR23, UPT, UPT, UR6, -0x4ab325aa, URZ ;  /* 0xb54cda5606177890 */ /* 0x000fe2000fffe0ff */
[----:B-1---5:R-:W-:Y:S01]  /*0320*/  @P1 IADD3 R0, P0, PT, R8, R3, RZ ;  /* 0x0000000308001210 */ /* 0x022fe20007f1e0ff */
[----:B------:R-:W-:Y:S01]  /*0330*/  UIADD3 UR24, UPT, UPT, UR7, 0x646e171e, URZ ;  /* 0x646e171e07187890 */ /* 0x000fe2000fffe0ff */
[----:B------:R-:W-:Y:S01]  /*0340*/  IMAD.U32 R32, R5, 0x10000, RZ ;  /* 0x0001000005207824 */ /* 0x000fe200078e00ff */
[----:B------:R-:W-:Y:S01]  /*0350*/  UIADD3 UR25, UPT, UPT, UR6, 0x5384540f, URZ ;  /* 0x5384540f06197890 */ /* 0x000fe2000fffe0ff */
[----:B------:R-:W-:Y:S01]  /*0360*/  SHF.L.U32 R34, R7, 0x10, RZ ;  /* 0x0000001007227819 */ /* 0x000fe200000006ff */
[----:B------:R-:W-:Y:S01]  /*0370*/  @P1 IMAD.X R35, RZ, RZ, R9, P0 ;  /* 0x000000ffff231224 */ /* 0x000fe200000e0609 */
[----:B------:R-:W-:Y:S01]  /*0380*/  UIADD3 UR26, UPT, UPT, UR7, 0x1fd5c5a3, URZ ;  /* 0x1fd5c5a3071a7890 */ /* 0x000fe2000fffe0ff */
[----:B------:R-:W-:Y:S01]  /*0390*/  IMAD R9, R37, -0x326172a9, RZ ;  /* 0xcd9e8d5725097824 */ /* 0x000fe200078e02ff */
[----:B------:R-:W0:Y:S01]  /*03a0*/  LDCU.64 UR4, c[0x0][0x398] ;  /* 0x00007300ff0477ac */ /* 0x000e220008000a00 */
[----:B------:R-:W-:Y:S01]  /*03b0*/  BSSY B0, `(.L_x_445) ;  /* 0x0000656000007945 */ /* 0x000fe20003800000 */
[--C-:B------:R-:W-:Y:S01]  /*03c0*/  SHF.R.U64 R36, R0, 0x2, R35.reuse ;  /* 0x0000000200247819 */ /* 0x100fe20000001223 */
[----:B------:R-:W-:Y:S01]  /*03d0*/  IMAD.U32 R33, R6, 0x10000, RZ ;  /* 0x0001000006217824 */ /* 0x000fe200078e00ff */
        /* <DEDUP_REMOVED lines=10> */
[----:B------:R-:W-:-:S02]  /*0480*/  UIADD3 UR29, UPT, UPT, UR6, -0x700cb87f, URZ ;  /* 0x8ff34781061d7890 */ /* 0x000fc4000fffe0ff */
[----:B------:R-:W-:Y:S01]  /*0490*/  UIADD3 UR30, UPT, UPT, UR7, -0x695add53, URZ ;  /* 0x96a522ad071e7890 */ /* 0x000fe2000fffe0ff */
[----:B------:R-:W-:Y:S01]  /*04a0*/  IMAD.HI.U32 R8, R3, -0x326172a9, RZ ;  /* 0xcd9e8d5703087827 */ /* 0x000fe200078e00ff */
[----:B------:R-:W-:Y:S01]  /*04b0*/  LOP3.LUT R10, R11, UR14, R10, 0x96, !PT ;  /* 0x0000000e0b0a7c12 */ /* 0x000fe2000f8e960a */
[----:B0-----:R-:W-:Y:S02]  /*04c0*/  UISETP.NE.U32.AND UP0, UPT, UR4, URZ, UPT ;  /* 0x000000ff0400728c */ /* 0x001fe4000bf05070 */
[----:B------:R-:W-:Y:S01]  /*04d0*/  IMAD R16, R3, -0x326172a9, RZ ;  /* 0xcd9e8d5703107824 */ /* 0x000fe200078e02ff */
[----:B------:R-:W-:Y:S01]  /*04e0*/  LOP3.LUT R8, R9, UR13, R8, 0x96, !PT ;  /* 0x0000000d09087c12 */ /* 0x000fe2000f8e9608 */
[----:B------:R-:W-:Y:S01]  /*04f0*/  IMAD R9, R2, -0x2daee0ad, RZ ;  /* 0xd2511f5302097824 */ /* 0x000fe200078e02ff */
[----:B------:R-:W-:Y:S01]  /*0500*/  UISETP.NE.AND.EX UP0, UPT, UR5, URZ, UPT, UP0 ;  /* 0x000000ff0500728c */ /* 0x000fe2000bf05300 */
[----:B------:R-:W-:Y:S01]  /*0510*/  IMAD.HI.U32 R3, R10, -0x326172a9, RZ ;  /* 0xcd9e8d570a037827 */ /* 0x000fe200078e00ff */
[----:B------:R-:W0:Y:S03]  /*0520*/  LDCU UR4, c[0x0][0x388] ;  /* 0x00007100ff0477ac */ /* 0x000e260008000800 */
[----:B------:R-:W-:Y:S01]  /*0530*/  IMAD.HI.U32 R2, R8, -0x2daee0ad, RZ ;  /* 0xd2511f5308027827 */ /* 0x000fe200078e00ff */
[----:B------:R-:W-:Y:S01]  /*0540*/  LOP3.LUT R3, R16, UR15, R3, 0x96, !PT ;  /* 0x0000000f10037c12 */ /* 0x000fe2000f8e9603 */
[----:B------:R-:W1:Y:S01]  /*0550*/  LDCU.U8 UR5, c[0x0][0x410] ;  /* 0x00008200ff0577ac */ /* 0x000e620008000000 */
[----:B------:R-:W-:Y:S01]  /*0560*/  PLOP3.LUT P0, PT, PT, PT, UP0, 0x80, 0x8 ;  /* 0x000000000008781c */ /* 0x000fe20003f0f008 */
[----:B------:R-:W-:Y:S01]  /*0570*/  IMAD R16, R8, -0x2daee0ad, RZ ;  /* 0xd2511f5308107824 */ /* 0x000fe200078e02ff */
[----:B------:R-:W-:Y:S01]  /*0580*/  LOP3.LUT R2, R9, UR16, R2, 0x96, !PT ;  /* 0x0000001009027c12 */ /* 0x000fe2000f8e9602 */
[C---:B------:R-:W-:Y:S01]  /*0590*/  IMAD.HI.U32 R11, R3.reuse, -0x2daee0ad, RZ ;  /* 0xd2511f53030b7827 */ /* 0x040fe200078e00ff */
[----:B------:R-:W3:Y:S03]  /*05a0*/  LDCU UR12, c[0x0][0x448] ;  /* 0x00008900ff0c77ac */ /* 0x000ee60008000800 */
[----:B------:R-:W-:Y:S01]  /*05b0*/  IMAD R9, R10, -0x326172a9, RZ ;  /* 0xcd9e8d570a097824 */ /* 0x000fe200078e02ff */
[----:B------:R-:W-:Y:S01]  /*05c0*/  LOP3.LUT R11, R16, UR18, R11, 0x96, !PT ;  /* 0x00000012100b7c12 */ /* 0x000fe2000f8e960b */
[C---:B------:R-:W-:Y:S01]  /*05d0*/  IMAD.HI.U32 R8, R2.reuse, -0x326172a9, RZ ;  /* 0xcd9e8d5702087827 */ /* 0x040fe200078e00ff */
[----:B------:R-:W4:Y:S03]  /*05e0*/  LDCU.64 UR32, c[0x0][0x398] ;  /* 0x00007300ff2077ac */ /* 0x000f260008000a00 */
[----:B------:R-:W-:Y:S01]  /*05f0*/  IMAD R10, R3, -0x2daee0ad, RZ ;  /* 0xd2511f53030a7824 */ /* 0x000fe200078e02ff */
[----:B------:R-:W-:Y:S01]  /*0600*/  LOP3.LUT R8, R9, UR17, R8, 0x96, !PT ;  /* 0x0000001109087c12 */ /* 0x000fe2000f8e9608 */
[----:B------:R-:W-:Y:S01]  /*0610*/  IMAD R9, R2, -0x326172a9, RZ ;  /* 0xcd9e8d5702097824 */ /* 0x000fe200078e02ff */
[----:B------:R-:W0:Y:S01]  /*0620*/  LDCU.64 UR10, c[0x0][0x3a0] ;  /* 0x00007400ff0a77ac */ /* 0x000e220008000a00 */
        /* <DEDUP_REMOVED lines=19> */
[C---:B------:R-:W-:Y:S01]  /*0760*/  IMAD.HI.U32 R8, R2.reuse, -0x326172a9, RZ ;  /* 0xcd9e8d5702087827 */ /* 0x040fe200078e00ff */
[----:B------:R-:W-:Y:S02]  /*0770*/  LOP3.LUT R10, R11, UR26, R10, 0x96, !PT ;  /* 0x0000001a0b0a7c12 */ /* 0x000fe4000f8e960a */
[----:B------:R-:W-:Y:S01]  /*0780*/  PRMT R11, R5, 0x7632, R11 ;  /* 0x00007632050b7816 */ /* 0x000fe2000000000b */
[----:B------:R-:W-:Y:S01]  /*0790*/  IMAD R18, R3, -0x2daee0ad, RZ ;  /* 0xd2511f5303127824 */ /* 0x000fe200078e02ff */
[----:B------:R-:W-:Y:S01]  /*07a0*/  LOP3.LUT R8, R9, UR25, R8, 0x96, !PT ;  /* 0x0000001909087c12 */ /* 0x000fe2000f8e9608 */
[----:B------:R-:W-:Y:S02]  /*07b0*/  IMAD R9, R2, -0x326172a9, RZ ;  /* 0xcd9e8d5702097824 */ /* 0x000fe400078e02ff */
[----:B------:R-:W-:-:S04]  /*07c0*/  IMAD.HI.U32 R2, R10, -0x326172a9, RZ ;  /* 0xcd9e8d570a027827 */ /* 0x000fc800078e00ff */
[----:B------:R-:W-:Y:S01]  /*07d0*/  IMAD.HI.U32 R3, R8, -0x2daee0ad, RZ ;  /* 0xd2511f5308037827 */ /* 0x000fe200078e00ff */
[--C-:B------:R-:W-:Y:S02]  /*07e0*/  LOP3.LUT R16, R9, UR27, R2.reuse, 0x96, !PT ;  /* 0x0000001b09107c12 */ /* 0x100fe4000f8e9602 */
[----:B------:R-:W-:Y:S01]  /*07f0*/  PRMT R2, R7, 0x7632, R2 ;  /* 0x0000763207027816 */ /* 0x000fe20000000002 */
[----:B------:R-:W-:Y:S01]  /*0800*/  IMAD R5, R10, -0x326172a9, RZ ;  /* 0xcd9e8d570a057824 */ /* 0x000fe200078e02ff */
[--C-:B------:R-:W-:Y:S01]  /*0810*/  LOP3.LUT R18, R18, UR28, R3.reuse, 0x96, !PT ;  /* 0x0000001c12127c12 */ /* 0x100fe2000f8e9603 */
[----:B------:R-:W-:Y:S01]  /*0820*/  IMAD R8, R8, -0x2daee0ad, RZ ;  /* 0xd2511f5308087824 */ /* 0x000fe200078e02ff */
[----:B------:R-:W-:Y:S01]  /*0830*/  PRMT R3, R6, 0x7632, R3 ;  /* 0x0000763206037816 */ /* 0x000fe20000000003 */
[----:B------:R-:W-:Y:S01]  /*0840*/  IMAD.HI.U32 R47, R16, -0x2daee0ad, RZ ;  /* 0xd2511f53102f7827 */ /* 0x000fe200078e00ff */
[----:B------:R-:W-:-:S03]  /*0850*/  PRMT R10, R4, 0x7632, R10 ;  /* 0x00007632040a7816 */ /* 0x000fc6000000000a */
[----:B------:R-:W-:Y:S01]  /*0860*/  IMAD.HI.U32 R48, R18, -0x326172a9, RZ ;  /* 0xcd9e8d5712307827 */ /* 0x000fe200078e00ff */
[----:B------:R-:W-:Y:S02]  /*0870*/  LOP3.LUT R47, R8, UR30, R47, 0x96, !PT ;  /* 0x0000001e082f7c12 */ /* 0x000fe4000f8e962f */
[----:B------:R-:W-:Y:S01]  /*0880*/  SHF.L.U32 R10, R10, 0x10, RZ ;  /* 0x000000100a0a7819 */ /* 0x000fe200000006ff */
[----:B------:R-:W-:Y:S01]  /*0890*/  IMAD.U32 R11, R11, 0x10000, RZ ;  /* 0x000100000b0b7824 */ /* 0x000fe200078e00ff */
[----:B------:R-:W-:Y:S01]  /*08a0*/  LOP3.LUT R48, R5, UR29, R48, 0x96, !PT ;  /* 0x0000001d05307c12 */ /* 0x000fe2000f8e9630 */
[----:B------:R-:W-:Y:S02]  /*08b0*/  IMAD R6, R16, -0x2daee0ad, RZ ;  /* 0xd2511f5310067824 */ /* 0x000fe400078e02ff */
[----:B------:R-:W-:Y:S01]  /*08c0*/  IMAD R50, R18, -0x326172a9, RZ ;  /* 0xcd9e8d5712327824 */ /* 0x000fe200078e02ff */
[C---:B--2---:R-:W-:Y:S01]  /*08d0*/  PRMT R9, R12.reuse, 0x7632, R9 ;  /* 0x000076320c097816 */ /* 0x044fe20000000009 */
[----:B------:R-:W-:Y:S01]  /*08e0*/  IMAD.U32 R30, R12, 0x10000, RZ ;  /* 0x000100000c1e7824 */ /* 0x000fe200078e00ff */
[C---:B------:R-:W-:Y:S01]  /*08f0*/  PRMT R8, R13.reuse, 0x7632, R8 ;  /* 0x000076320d087816 */ /* 0x040fe20000000008 */
[----:B------:R-:W-:Y:S01]  /*0900*/  IMAD.U32 R29, R13, 0x10000, RZ ;  /* 0x000100000d1d7824 */ /* 0x000fe200078e00ff */
[C---:B------:R-:W-:Y:S01]  /*0910*/  PRMT R5, R15.reuse, 0x7632, R5 ;  /* 0x000076320f057816 */ /* 0x040fe20000000005 */
[----:B------:R-:W-:Y:S01]  /*0920*/  IMAD.U32 R15, R15, 0x10000, RZ ;  /* 0x000100000f0f7824 */ /* 0x000fe200078e00ff */
[C---:B------:R-:W-:Y:S01]  /*0930*/  PRMT R7, R14.reuse, 0x7632, R7 ;  /* 0x000076320e077816 */ /* 0x040fe20000000007 */
[----:B------:R-:W-:Y:S01]  /*0940*/  IMAD.MOV.U32 R13, RZ, RZ, RZ ;  /* 0x000000ffff0d7224 */ /* 0x000fe200078e00ff */
[----:B------:R-:W-:Y:S01]  /*0950*/  SHF.L.U32 R28, R14, 0x10, RZ ;  /* 0x000000100e1c7819 */ /* 0x000fe200000006ff */
[----:B------:R-:W-:Y:S01]  /*0960*/  IMAD.U32 R12, R3, 0x10000, RZ ;  /* 0x00010000030c7824 */ /* 0x000fe200078e00ff */
[----:B------:R-:W-:Y:S01]  /*0970*/  SHF.L.U32 R14, R2, 0x10, RZ ;  /* 0x00000010020e7819 */ /* 0x000fe200000006ff */
[----:B------:R-:W-:Y:S01]  /*0980*/  IMAD.U32 R9, R9, 0x10000, RZ ;  /* 0x0001000009097824 */ /* 0x000fe200078e00ff */
[----:B------:R-:W-:Y:S01]  /*0990*/  SHF.L.U32 R7, R7, 0x10, RZ ;  /* 0x0000001007077819 */ /* 0x000fe200000006ff */
[----:B------:R-:W-:-:S02]  /*09a0*/  IMAD.U32 R8, R8, 0x10000, RZ ;  /* 0x0001000008087824 */ /* 0x000fc400078e00ff */
[----:B01-34-:R-:W-:-:S07]  /*09b0*/  IMAD.U32 R5, R5, 0x10000, RZ ;  /* 0x0001000005057824 */ /* 0x01bfce00078e00ff */
.L_x_544:
        /* <DEDUP_REMOVED lines=17> */
[----:B------:R-:W-:Y:S01]  /*0ad0*/  IMAD.MOV.U32 R40, RZ, RZ, 0x2 ;  /* 0x00000002ff287424 */ /* 0x000fe200078e00ff */
[----:B------:R-:W-:-:S10]  /*0ae0*/  MOV R41, R50 ;  /* 0x0000003200297202 */ /* 0x000fd40000000f00 */
[----:B-1----:R-:W-:Y:S05]  /*0af0*/  @!P0 BRA `(.L_x_447) ;  /* 0x0000000400008947 */ /* 0x002fea0003800000 */
        /* <DEDUP_REMOVED lines=8> */
.L_x_448:
        /* <DEDUP_REMOVED lines=13> */
.L_x_450:
[----:B------:R-:W-:Y:S05]  /*0c50*/  BSYNC.RECONVERGENT B2 ;  /* 0x0000000000027941 */ /* 0x000fea0003800200 */
.L_x_449:
        /* <DEDUP_REMOVED lines=38> */
[----:B------:R-:W-:Y:S02]  /*0ec0*/  LOP3.LUT R47, R52, UR30, R41, 0x96, !PT ;  /* 0x0000001e342f7c12 */ /* 0x000fe4000f8e9629 */
[----:B------:R-:W-:Y:S01]  /*0ed0*/  MOV R41, R6 ;  /* 0x0000000600297202 */ /* 0x000fe20000000f00 */
[----:B------:R-:W-:Y:S02]  /*0ee0*/  IMAD.MOV.U32 R6, RZ, RZ, R40 ;  /* 0x000000ffff067224 */ /* 0x000fe400078e0028 */
[----:B------:R-:W-:-:S07]  /*0ef0*/  IMAD.MOV.U32 R40, RZ, RZ, RZ ;  /* 0x000000ffff287224 */ /* 0x000fce00078e00ff */
.L_x_447:
[----:B------:R-:W-:Y:S05]  /*0f00*/  BSYNC.RECONVERGENT B1 ;  /* 0x0000000000017941 */ /* 0x000fea0003800200 */
.L_x_446:
[----:B------:R-:W0:Y:S01]  /*0f10*/  LDC R61, c[0x0][0x408] ;  /* 0x00010200ff3d7b82 */ /* 0x000e220000000800 */
[----:B------:R-:W-:Y:S01]  /*0f20*/  UISETP.NE.U32.AND UP0, UPT, UR32, URZ, UPT ;  /* 0x000000ff2000728c */ /* 0x000fe2000bf05070 */
[----:B------:R-:W-:Y:S01]  /*0f30*/  HFMA2 R60, -RZ, RZ, 0.1171875, 0 ;  /* 0x2f800000ff3c7431 */ /* 0x000fe200000001ff */
[----:B------:R-:W-:Y:S01]  /*0f40*/  I2FP.F32.U32 R41, R41 ;  /* 0x0000002900297245 */ /* 0x000fe20000201000 */
[C---:B-----5:R-:W-:Y:S01]  /*0f50*/  IMAD.U32 R52, R24.reuse, 0x10000, RZ ;  /* 0x0001000018347824 */ /* 0x060fe200078e00ff */
[----:B------:R-:W-:Y:S01]  /*0f60*/  UISETP.NE.AND.EX UP0, UPT, UR33, URZ, UPT, UP0 ;  /* 0x000000ff2100728c */ /* 0x000fe2000bf05300 */
[----:B------:R-:W-:Y:S02]  /*0f70*/  PRMT R24, R24, 0x7632, R24 ;  /* 0x0000763218187816 */ /* 0x000fe40000000018 */
[----:B------:R-:W1:Y:S03]  /*0f80*/  LDC R62, c[0x0][0x404] ;  /* 0x00010100ff3e7b82 */ /* 0x000e660000000800 */
[----:B------:R-:W-:Y:S01]  /*0f90*/  PLOP3.LUT P0, PT, PT, PT, UP0, 0x80, 0x8 ;  /* 0x000000000008781c */ /* 0x000fe20003f0f008 */
        /* <DEDUP_REMOVED lines=22> */
.L_x_454:
        /* <DEDUP_REMOVED lines=13> */
.L_x_456:
[----:B------:R-:W-:Y:S05]  /*11d0*/  BSYNC.RECONVERGENT B2 ;  /* 0x0000000000027941 */ /* 0x000fea0003800200 */
.L_x_455:
        /* <DEDUP_REMOVED lines=40> */
[----:B------:R-:W-:Y:S01]  /*1460*/  IMAD.MOV.U32 R41, RZ, RZ, R6 ;  /* 0x000000ffff297224 */ /* 0x000fe200078e0006 */
[----:B------:R-:W-:-:S07]  /*1470*/  MOV R51, R40 ;  /* 0x0000002800337202 */ /* 0x000fce0000000f00 */
.L_x_453:
[----:B------:R-:W-:Y:S05]  /*1480*/  BSYNC.RECONVERGENT B1 ;  /* 0x0000000000017941 */ /* 0x000fea0003800200 */
.L_x_452:
[----:B------:R-:W-:Y:S02]  /*1490*/  I2FP.F32.U32 R41, R41 ;  /* 0x0000002900297245 */ /* 0x000fe40000201000 */
[----:B------:R-:W-:Y:S02]  /*14a0*/  SHF.L.U32 R6, R16, 0x10, RZ ;  /* 0x0000001010067819 */ /* 0x000fe400000006ff */
[----:B------:R-:W-:Y:S01]  /*14b0*/  @P1 MOV R40, R3 ;  /* 0x0000000300281202 */ /* 0x000fe20000000f00 */
[----:B------:R-:W-:Y:S01]  /*14c0*/  FFMA.FTZ R41, R41, R60, 1.1641532182693481445e-10 ;  /* 0x2f00000029297423 */ /* 0x000fe2000001003c */
[----:B------:R-:W-:Y:S02]  /*14d0*/  @!P1 IMAD.MOV.U32 R40, RZ, RZ, R3 ;  /* 0x000000ffff289224 */ /* 0x000fe400078e0003 */
[----:B------:R-:W-:Y:S02]  /*14e0*/  FMUL.FTZ R6, R6, R61 ;  /* 0x0000003d06067220 */ /* 0x000fe40000410000 */
[----:B------:R-:W-:Y:S01]  /*14f0*/  FSETP.GTU.FTZ.AND P2, PT, R41, R62, PT ;  /* 0x0000003e2900720b */ /* 0x000fe20003f5c000 */
[----:B------:R-:W-:-:S03]  /*1500*/  @P1 IMAD.U32 R41, R20, 0x10000, RZ ;  /* 0x0001000014291824 */ /* 0x000fc600078e00ff */
[----:B------:R-:W-:Y:S02]  /*1510*/  FSEL R52, R6, RZ, !P2 ;  /* 0x000000ff06347208 */ /* 0x000fe40005000000 */
[----:B------:R-:W-:-:S03]  /*1520*/  SEL R3, RZ, 0x1, P2 ;  /* 0x00000001ff037807 */ /* 0x000fc60001000000 */
[----:B------:R-:W-:-:S04]  /*1530*/  @P1 FADD.FTZ R6, R49, R52 ;  /* 0x0000003431061221 */ /* 0x000fc80000010000 */
[----:B------:R-:W-:Y:S01]  /*1540*/  @P1 FADD.FTZ R49, R6, R41 ;  /* 0x0000002906311221 */ /* 0x000fe20000010000 */
[--C-:B------:R-:W-:Y:S02]  /*1550*/  @P1 IMAD.MOV.U32 R6, RZ, RZ, R51.reuse ;  /* 0x000000ffff061224 */ /* 0x100fe400078e0033 */
[----:B------:R-:W-:Y:S02]  /*1560*/  @!P1 IMAD.MOV.U32 R6, RZ, RZ, R51 ;  /* 0x000000ffff069224 */ /* 0x000fe400078e0033 */
[----:B------:R-:W-:Y:S01]  /*1570*/  @!P1 FADD.FTZ R49, R49, R52 ;  /* 0x0000003431319221 */ /* 0x000fe20000010000 */
[----:B------:R-:W-:Y:S06]  /*1580*/  BRA `(.L_x_457) ;  /* 0x0000000000087947 */ /* 0x000fec0003800000 */
.L_x_451:
[----:B------:R-:W-:-:S05]  /*1590*/  @P1 SHF.L.U32 R52, R20, 0x10, RZ ;  /* 0x0000001014341819 */ /* 0x000fca00000006ff */
[----:B------:R-:W-:-:S07]  /*15a0*/  @P1 FADD.FTZ R49, R49, R52 ;  /* 0x0000003431311221 */ /* 0x000fce0000010000 */
.L_x_457:
        /* <DEDUP_REMOVED lines=13> */
.L_x_460:
        /* <DEDUP_REMOVED lines=13> */
.L_x_462:
[----:B------:R-:W-:Y:S05]  /*1750*/  BSYNC.RECONVERGENT B2 ;  /* 0x0000000000027941 */ /* 0x000fea0003800200 */
.L_x_461:
        /* <DEDUP_REMOVED lines=42> */
.L_x_459:
[----:B------:R-:W-:Y:S05]  /*1a00*/  BSYNC.RECONVERGENT B1 ;  /* 0x0000000000017941 */ /* 0x000fea0003800200 */
.L_x_458:
        /* <DEDUP_REMOVED lines=24> */
.L_x_466:
        /* <DEDUP_REMOVED lines=13> */
.L_x_468:
[----:B------:R-:W-:Y:S05]  /*1c60*/  BSYNC.RECONVERGENT B2 ;  /* 0x0000000000027941 */ /* 0x000fea0003800200 */
.L_x_467:
        /* <DEDUP_REMOVED lines=40> */
[----:B------:R-:W-:-:S07]  /*1ef0*/  LOP3.LUT R47, R54, UR30, R41, 0x96, !PT ;  /* 0x0000001e362f7c12 */ /* 0x000fce000f8e9629 */
.L_x_465:
[----:B------:R-:W-:Y:S05]  /*1f00*/  BSYNC.RECONVERGENT B1 ;  /* 0x0000000000017941 */ /* 0x000fea0003800200 */
.L_x_464:
[----:B------:R-:W-:Y:S02]  /*1f10*/  I2FP.F32.U32 R41, R24 ;  /* 0x0000001800297245 */ /* 0x000fe40000201000 */
[----:B------:R-:W-:Y:S02]  /*1f20*/  PRMT R6, R16, 0x7632, R6 ;  /* 0x0000763210067816 */ /* 0x000fe40000000006 */
[----:B------:R-:W-:Y:S01]  /*1f30*/  @P1 PRMT R24, R20, 0x7632, R24 ;  /* 0x0000763214181816 */ /* 0x000fe20000000018 */
[----:B------:R-:W-:Y:S01]  /*1f40*/  FFMA.FTZ R41, R41, R60, 1.1641532182693481445e-10 ;  /* 0x2f00000029297423 */ /* 0x000fe2000001003c */
[----:B------:R-:W-:-:S04]  /*1f50*/  SHF.L.U32 R6, R6, 0x10, RZ ;  /* 0x0000001006067819 */ /* 0x000fc800000006ff */
[----:B------:R-:W-:Y:S01]  /*1f60*/  FSETP.GTU.FTZ.AND P2, PT, R41, R62, PT ;  /* 0x0000003e2900720b */ /* 0x000fe20003f5c000 */
[----:B------:R-:W-:Y:S01]  /*1f70*/  FMUL.FTZ R6, R6, R61 ;  /* 0x0000003d06067220 */ /* 0x000fe20000410000 */
[----:B------:R-:W-:-:S04]  /*1f80*/  @P1 IMAD.U32 R41, R24, 0x10000, RZ ;  /* 0x0001000018291824 */ /* 0x000fc800078e00ff */
[----:B------:R-:W-:-:S05]  /*1f90*/  FSEL R51, R6, RZ, !P2 ;  /* 0x000000ff06337208 */ /* 0x000fca0005000000 */
[----:B------:R-:W-:-:S04]  /*1fa0*/  @P1 FADD.FTZ R6, R52, R51 ;  /* 0x0000003334061221 */ /* 0x000fc80000010000 */
[----:B------:R-:W-:Y:S01]  /*1fb0*/  @P1 FADD.FTZ R52, R6, R41 ;  /* 0x0000002906341221 */ /* 0x000fe20000010000 */
[----:B------:R-:W-:Y:S01]  /*1fc0*/  @P1 MOV R41, R2 ;  /* 0x0000000200291202 */ /* 0x000fe20000000f00 */
[----:B------:R-:W-:Y:S02]  /*1fd0*/  @P1 IMAD.MOV.U32 R6, RZ, RZ, R40 ;  /* 0x000000ffff061224 */ /* 0x000fe400078e0028 */
[----:B------:R-:W-:Y:S02]  /*1fe0*/  @!P1 IMAD.MOV.U32 R41, RZ, RZ, R2 ;  /* 0x000000ffff299224 */ /* 0x000fe400078e0002 */
[----:B------:R-:W-:Y:S01]  /*1ff0*/  @!P1 FADD.FTZ R52, R52, R51 ;  /* 0x0000003334349221 */ /* 0x000fe20000010000 */
[----:B------:R-:W-:Y:S01]  /*2000*/  @!P1 IMAD.MOV.U32 R6, RZ, RZ, R40 ;  /* 0x000000ffff069224 */ /* 0x000fe200078e0028 */
[----:B------:R-:W-:Y:S01]  /*2010*/  SEL R2, RZ, 0x1, P2 ;  /* 0x00000001ff027807 */ /* 0x000fe20001000000 */
[----:B------:R-:W-:Y:S06]  /*2020*/  BRA `(.L_x_469) ;  /* 0x00000000000c7947 */ /* 0x000fec0003800000 */
.L_x_463:
[----:B------:R-:W-:-:S04]  /*2030*/  @P1 PRMT R24, R20, 0x7632, R24 ;  /* 0x0000763214181816 */ /* 0x000fc80000000018 */
[----:B------:R-:W-:-:S05]  /*2040*/  @P1 SHF.L.U32 R51, R24, 0x10, RZ ;  /* 0x0000001018331819 */ /* 0x000fca00000006ff */
[----:B------:R-:W-:-:S07]  /*2050*/  @P1 FADD.FTZ R52, R52, R51 ;  /* 0x0000003334341221 */ /* 0x000fce0000010000 */
.L_x_469:
        /* <DEDUP_REMOVED lines=13> */
.L_x_472:
        /* <DEDUP_REMOVED lines=13> */
.L_x_474:
[----:B------:R-:W-:Y:S05]  /*2200*/  BSYNC.RECONVERGENT B2 ;  /* 0x0000000000027941 */ /* 0x000fea0003800200 */
.L_x_473:
        /* <DEDUP_REMOVED lines=42> */
.L_x_471:
[----:B------:R-:W-:Y:S05]  /*24b0*/  BSYNC.RECONVERGENT B1 ;  /* 0x0000000000017941 */ /* 0x000fea0003800200 */
.L_x_470:
[----:B------:R-:W-:Y:S01]  /*24c0*/  I2FP.F32.U32 R41, R24 ;  /* 0x0000001800297245 */ /* 0x000fe20000201000 */
[C---:B------:R-:W-:Y:S01]  /*24d0*/  IMAD.U32 R24, R25.reuse, 0x10000, RZ ;  /* 0x0001000019187824 */ /* 0x040fe200078e00ff */
[----:B------:R-:W-:-:S03]  /*24e0*/  PRMT R54, R25, 0x7632, R54 ;  /* 0x0000763219367816 */ /* 0x000fc60000000036 */
        /* <DEDUP_REMOVED lines=22> */
.L_x_478:
        /* <DEDUP_REMOVED lines=13> */
.L_x_480:
[----:B------:R-:W-:Y:S05]  /*2720*/  BSYNC.RECONVERGENT B2 ;  /* 0x0000000000027941 */ /* 0x000fea0003800200 */
.L_x_479:
        /* <DEDUP_REMOVED lines=42> */
.L_x_477:
[----:B------:R-:W-:Y:S05]  /*29d0*/  BSYNC.RECONVERGENT B1 ;  /* 0x0000000000017941 */ /* 0x000fea0003800200 */
.L_x_476:
[----:B------:R-:W-:Y:S01]  /*29e0*/  I2FP.F32.U32 R25, R24 ;  /* 0x0000001800197245 */ /* 0x000fe20000201000 */
[----:B------:R-:W-:Y:S02]  /*29f0*/  IMAD.U32 R6, R17, 0x10000, RZ ;  /* 0x0001000011067824 */ /* 0x000fe400078e00ff */
[----:B------:R-:W-:Y:S01]  /*2a00*/  @P1 IMAD.MOV.U32 R40, RZ, RZ, R0 ;  /* 0x000000ffff281224 */ /* 0x000fe200078e0000 */
[----:B------:R-:W-:Y:S01]  /*2a10*/  @!P1 MOV R40, R0 ;  /* 0x0000000000289202 */ /* 0x000fe20000000f00 */
[----:B------:R-:W-:Y:S01]  /*2a20*/  FFMA.FTZ R25, R25, R60, 1.1641532182693481445e-10 ;  /* 0x2f00000019197423 */ /* 0x000fe2000001003c */
[----:B------:R-:W-:-:S04]  /*2a30*/  FMUL.FTZ R6, R6, R61 ;  /* 0x0000003d06067220 */ /* 0x000fc80000410000 */
[----:B------:R-:W-:Y:S01]  /*2a40*/  FSETP.GTU.FTZ.AND P2, PT, R25, R62, PT ;  /* 0x0000003e1900720b */ /* 0x000fe20003f5c000 */
[----:B------:R-:W-:-:S03]  /*2a50*/  @P1 IMAD.U32 R25, R21, 0x10000, RZ ;  /* 0x0001000015191824 */ /* 0x000fc600078e00ff */
[----:B------:R-:W-:Y:S02]  /*2a60*/  FSEL R24, R6, RZ, !P2 ;  /* 0x000000ff06187208 */ /* 0x000fe40005000000 */
[----:B------:R-:W-:-:S03]  /*2a70*/  SEL R0, RZ, 0x1, P2 ;  /* 0x00000001ff007807 */ /* 0x000fc60001000000 */
[----:B------:R-:W-:-:S04]  /*2a80*/  @P1 FADD.FTZ R6, R53, R24 ;  /* 0x0000001835061221 */ /* 0x000fc80000010000 */
[----:B------:R-:W-:Y:S01]  /*2a90*/  @P1 FADD.FTZ R53, R6, R25 ;  /* 0x0000001906351221 */ /* 0x000fe20000010000 */
[----:B------:R-:W-:Y:S01]  /*2aa0*/  @P1 MOV R6, R41 ;  /* 0x0000002900061202 */ /* 0x000fe20000000f00 */
[----:B------:R-:W-:Y:S02]  /*2ab0*/  @!P1 IMAD.MOV.U32 R6, RZ, RZ, R41 ;  /* 0x000000ffff069224 */ /* 0x000fe400078e0029 */
[----:B------:R-:W-:Y:S01]  /*2ac0*/  @!P1 FADD.FTZ R53, R53, R24 ;  /* 0x0000001835359221 */ /* 0x000fe20000010000 */
[----:B------:R-:W-:Y:S06]  /*2ad0*/  BRA `(.L_x_481) ;  /* 0x0000000000087947 */ /* 0x000fec0003800000 */
.L_x_475:
[----:B------:R-:W-:-:S04]  /*2ae0*/  @P1 IMAD.U32 R24, R21, 0x10000, RZ ;  /* 0x0001000015181824 */ /* 0x000fc800078e00ff */
[----:B------:R-:W-:-:S07]  /*2af0*/  @P1 FADD.FTZ R53, R53, R24 ;  /* 0x0000001835351221 */ /* 0x000fce0000010000 */
.L_x_481:
        /* <DEDUP_REMOVED lines=13> */
.L_x_484:
        /* <DEDUP_REMOVED lines=13> */
.L_x_486:
[----:B------:R-:W-:Y:S05]  /*2ca0*/  BSYNC.RECONVERGENT B2 ;  /* 0x0000000000027941 */ /* 0x000fea0003800200 */
.L_x_485:
[----:B------:R-:W-:Y:S01]  /*2cb0*/  LOP3.LUT R50, R13, UR7, R41, 0x96, !PT ;  /* 0x000000070d327c12 */ /* 0x000fe2000f8e9629 */
[----:B------:R-:W-:-:S04]  /*2cc0*/  IMAD.WIDE.U32 R24, R37, -0x326172a9, RZ ;  /* 0xcd9e8d5725187825 */ /* 0x000fc800078e00ff */
[----:B------:R-:W-:Y:S01]  /*2cd0*/  IMAD.WIDE.U32 R50, R50, -0x326172a9, RZ ;  /* 0xcd9e8d5732327825 */ /* 0x000fe200078e00ff */
[----:B------:R-:W-:-:S04]  /*2ce0*/  LOP3.LUT R25, R35, UR6, R25, 0x96, !PT ;  /* 0x0000000623197c12 */ /* 0x000fc8000f8e9619 */
[----:B------:R-:W-:Y:S01]  /*2cf0*/  LOP3.LUT R41, R24, UR13, R51, 0x96, !PT ;  /* 0x0000000d18297c12 */ /* 0x000fe2000f8e9633 */
[----:B------:R-:W-:-:S05]  /*2d00*/  IMAD.WIDE.U32 R24, R25, -0x2daee0ad, RZ ;  /* 0xd2511f5319187825 */ /* 0x000fca00078e00ff */
        /* <DEDUP_REMOVED lines=33> */
[----:B------:R-:W-:Y:S01]  /*2f20*/  IMAD.MOV.U32 R25, RZ, RZ, R6 ;  /* 0x000000ffff197224 */ /* 0x000fe200078e0006 */
[----:B------:R-:W-:Y:S01]  /*2f30*/  MOV R6, R24 ;  /* 0x0000001800067202 */ /* 0x000fe20000000f00 */
[----:B------:R-:W-:-:S07]  /*2f40*/  IMAD.MOV.U32 R24, RZ, RZ, RZ ;  /* 0x000000ffff187224 */ /* 0x000fce00078e00ff */
.L_x_483:
[----:B------:R-:W-:Y:S05]  /*2f50*/  BSYNC.RECONVERGENT B1 ;  /* 0x0000000000017941 */ /* 0x000fea0003800200 */
.L_x_482:
        /* <DEDUP_REMOVED lines=24> */
.L_x_490:
        /* <DEDUP_REMOVED lines=13> */
.L_x_492:
[----:B------:R-:W-:Y:S05]  /*31b0*/  BSYNC.RECONVERGENT B2 ;  /* 0x0000000000027941 */ /* 0x000fea0003800200 */
.L_x_491:
        /* <DEDUP_REMOVED lines=42> */
.L_x_489:
[----:B------:R-:W-:Y:S05]  /*3460*/  BSYNC.RECONVERGENT B1 ;  /* 0x0000000000017941 */ /* 0x000fea0003800200 */
.L_x_488:
[----:B------:R-:W-:Y:S02]  /*3470*/  I2FP.F32.U32 R51, R40 ;  /* 0x0000002800337245 */ /* 0x000fe40000201000 */
[----:B------:R-:W-:Y:S02]  /*3480*/  PRMT R6, R17, 0x7632, R6 ;  /* 0x0000763211067816 */ /* 0x000fe40000000006 */
[----:B------:R-:W-:Y:S01]  /*3490*/  @P1 PRMT R24, R21, 0x7632, R24 ;  /* 0x0000763215181816 */ /* 0x000fe20000000018 */
[----:B------:R-:W-:Y:S01]  /*34a0*/  FFMA.FTZ R51, R51, R60, 1.1641532182693481445e-10 ;  /* 0x2f00000033337423 */ /* 0x000fe2000001003c */
[----:B------:R-:W-:-:S04]  /*34b0*/  SHF.L.U32 R6, R6, 0x10, RZ ;  /* 0x0000001006067819 */ /* 0x000fc800000006ff */
[----:B------:R-:W-:Y:S01]  /*34c0*/  FSETP.GTU.FTZ.AND P2, PT, R51, R62, PT ;  /* 0x0000003e3300720b */ /* 0x000fe20003f5c000 */
[----:B------:R-:W-:Y:S01]  /*34d0*/  FMUL.FTZ R6, R6, R61 ;  /* 0x0000003d06067220 */ /* 0x000fe20000410000 */
[----:B------:R-:W-:Y:S02]  /*34e0*/  @P1 IMAD.U32 R51, R24, 0x10000, RZ ;  /* 0x0001000018331824 */ /* 0x000fe400078e00ff */
[--C-:B------:R-:W-:Y:S01]  /*34f0*/  @P1 IMAD.MOV.U32 R24, RZ, RZ, R25.reuse ;  /* 0x000000ffff181224 */ /* 0x100fe200078e0019 */
[----:B------:R-:W-:Y:S01]  /*3500*/  SEL R42, RZ, 0x1, P2 ;  /* 0x00000001ff2a7807 */ /* 0x000fe20001000000 */
[----:B------:R-:W-:Y:S01]  /*3510*/  @!P1 IMAD.MOV.U32 R24, RZ, RZ, R25 ;  /* 0x000000ffff189224 */ /* 0x000fe200078e0019 */
[----:B------:R-:W-:-:S05]  /*3520*/  FSEL R57, R6, RZ, !P2 ;  /* 0x000000ff06397208 */ /* 0x000fca0005000000 */
[----:B------:R-:W-:-:S04]  /*3530*/  @P1 FADD.FTZ R6, R54, R57 ;  /* 0x0000003936061221 */ /* 0x000fc80000010000 */
[----:B------:R-:W-:Y:S01]  /*3540*/  @P1 FADD.FTZ R54, R6, R51 ;  /* 0x0000003306361221 */ /* 0x000fe20000010000 */
[-C--:B------:R-:W-:Y:S02]  /*3550*/  @P1 MOV R6, R41.reuse ;  /* 0x0000002900061202 */ /* 0x080fe40000000f00 */
[----:B------:R-:W-:Y:S01]  /*3560*/  @!P1 MOV R6, R41 ;  /* 0x0000002900069202 */ /* 0x000fe20000000f00 */
[----:B------:R-:W-:Y:S01]  /*3570*/  @!P1 FADD.FTZ R54, R54, R57 ;  /* 0x0000003936369221 */ /* 0x000fe20000010000 */
[----:B------:R-:W-:Y:S06]  /*3580*/  BRA `(.L_x_493) ;  /* 0x00000000000c7947 */ /* 0x000fec0003800000 */
.L_x_487:
[----:B------:R-:W-:-:S04]  /*3590*/  @P1 PRMT R25, R21, 0x7632, R25 ;  /* 0x0000763215191816 */ /* 0x000fc80000000019 */
[----:B------:R-:W-:-:S05]  /*35a0*/  @P1 SHF.L.U32 R25, R25, 0x10, RZ ;  /* 0x0000001019191819 */ /* 0x000fca00000006ff */
[----:B------:R-:W-:-:S07]  /*35b0*/  @P1 FADD.FTZ R54, R54, R25 ;  /* 0x0000001936361221 */ /* 0x000fce0000010000 */
.L_x_493:
        /* <DEDUP_REMOVED lines=13> */
.L_x_496:
        /* <DEDUP_REMOVED lines=8> */
[----:B------:R-:W-:Y:S01]  /*3710*/  @!P2 IADD3 R24, PT, PT, R13, 0x1, RZ ;  /* 0x000000010d18a810 */ /* 0x000fe20007ffe0ff */
[----:B------:R-:W-:-:S03]  /*3720*/  @!P2 IMAD.MOV.U32 R35, RZ, RZ, RZ ;  /* 0x000000ffff23a224 */ /* 0x000fc600078e00ff */
[----:B------:R-:W-:-:S13]  /*3730*/  ISETP.NE.AND P3, PT, R37, RZ, !P2 ;  /* 0x000000ff2500720c */ /* 0x000fda0005765270 */
[----:B------:R-:W-:-:S05]  /*3740*/  @P3 IMAD.MOV R24, RZ, RZ, R13 ;  /* 0x000000ffff183224 */ /* 0x000fca00078e020d */
[----:B------:R-:W-:-:S07]  /*3750*/  @!P2 MOV R13, R24 ;  /* 0x00000018000da202 */ /* 0x000fce0000000f00 */
.L_x_498:
[----:B------:R-:W-:Y:S05]  /*3760*/  BSYNC.RECONVERGENT B2 ;  /* 0x0000000000027941 */ /* 0x000fea0003800200 */
.L_x_497:
        /* <DEDUP_REMOVED lines=39> */
[----:B------:R-:W-:Y:S01]  /*39e0*/  HFMA2 R25, -RZ, RZ, 0, 0 ;  /* 0x00000000ff197431 */ /* 0x000fe200000001ff */
[----:B------:R-:W-:Y:S01]  /*39f0*/  MOV R40, R6 ;  /* 0x0000000600287202 */ /* 0x000fe20000000f00 */
[----:B------:R-:W-:-:S07]  /*3a00*/  IMAD.MOV.U32 R6, RZ, RZ, R24 ;  /* 0x000000ffff067224 */ /* 0x000fce00078e0018 */
.L_x_495:
[----:B------:R-:W-:Y:S05]  /*3a10*/  BSYNC.RECONVERGENT B1 ;  /* 0x0000000000017941 */ /* 0x000fea0003800200 */
.L_x_494:
        /* <DEDUP_REMOVED lines=19> */
[--C-:B------:R-:W-:Y:S01]  /*3b50*/  @!P3 IMAD.MOV.U32 R41, RZ, RZ, R6.reuse ;  /* 0x000000ffff29b224 */ /* 0x100fe200078e0006 */
[----:B------:R-:W-:Y:S01]  /*3b60*/  @P3 IADD3 R24, PT, PT, R25, 0x1, RZ ;  /* 0x0000000119183810 */ /* 0x000fe20007ffe0ff */
[----:B------:R-:W-:Y:S01]  /*3b70*/  @P3 IMAD.MOV.U32 R41, RZ, RZ, R6 ;  /* 0x000000ffff293224 */ /* 0x000fe200078e0006 */
[----:B------:R-:W-:Y:S01]  /*3b80*/  @P3 MOV R40, R48 ;  /* 0x0000003000283202 */ /* 0x000fe20000000f00 */
[----:B------:R-:W-:Y:S06]  /*3b90*/  BRA `(.L_x_501) ;  /* 0x0000000000e07947 */ /* 0x000fec0003800000 */
.L_x_502:
        /* <DEDUP_REMOVED lines=13> */
.L_x_504:
[----:B------:R-:W-:Y:S05]  /*3c70*/  BSYNC.RECONVERGENT B2 ;  /* 0x0000000000027941 */ /* 0x000fea0003800200 */
.L_x_503:
        /* <DEDUP_REMOVED lines=37> */
[----:B------:R-:W-:-:S03]  /*3ed0*/  IMAD.WIDE.U32 R24, R25, -0x2daee0ad, RZ ;  /* 0xd2511f5319187825 */ /* 0x000fc600078e00ff */
[----:B------:R-:W-:Y:S01]  /*3ee0*/  MOV R41, R24 ;  /* 0x0000001800297202 */ /* 0x000fe20000000f00 */
[----:B------:R-:W-:Y:S01]  /*3ef0*/  HFMA2 R24, -RZ, RZ, 0, 0 ;  /* 0x00000000ff187431 */ /* 0x000fe200000001ff */
[----:B------:R-:W-:Y:S01]  /*3f00*/  LOP3.LUT R47, R40, UR30, R25, 0x96, !PT ;  /* 0x0000001e282f7c12 */ /* 0x000fe2000f8e9619 */
[----:B------:R-:W-:-:S07]  /*3f10*/  IMAD.MOV.U32 R40, RZ, RZ, R6 ;  /* 0x000000ffff287224 */ /* 0x000fce00078e0006 */
.L_x_501:
[----:B------:R-:W-:Y:S05]  /*3f20*/  BSYNC.RECONVERGENT B1 ;  /* 0x0000000000017941 */ /* 0x000fea0003800200 */
.L_x_500:
[----:B------:R-:W-:Y:S01]  /*3f30*/  I2FP.F32.U32 R25, R40 ;  /* 0x0000002800197245 */ /* 0x000fe20000201000 */
[----:B------:R-:W-:-:S04]  /*3f40*/  IMAD.U32 R6, R18, 0x10000, RZ ;  /* 0x0001000012067824 */ /* 0x000fc800078e00ff */
[----:B------:R-:W-:Y:S01]  /*3f50*/  FFMA.FTZ R25, R25, R60, 1.1641532182693481445e-10 ;  /* 0x2f00000019197423 */ /* 0x000fe2000001003c */
[----:B------:R-:W-:-:S04]  /*3f60*/  FMUL.FTZ R6, R6, R61 ;  /* 0x0000003d06067220 */ /* 0x000fc80000410000 */
[----:B------:R-:W-:Y:S02]  /*3f70*/  FSETP.GTU.FTZ.AND P3, PT, R25, R62, PT ;  /* 0x0000003e1900720b */ /* 0x000fe40003f7c000 */
[----:B------:R-:W-:Y:S02]  /*3f80*/  @P1 SHF.L.U32 R25, R22, 0x10, RZ ;  /* 0x0000001016191819 */ /* 0x000fe400000006ff */
[----:B------:R-:W-:Y:S02]  /*3f90*/  FSEL R51, R6, RZ, !P3 ;  /* 0x000000ff06337208 */ /* 0x000fe40005800000 */
[----:B------:R-:W-:-:S03]  /*3fa0*/  SEL R43, RZ, 0x1, P3 ;  /* 0x00000001ff2b7807 */ /* 0x000fc60001800000 */
[----:B------:R-:W-:-:S04]  /*3fb0*/  @P1 FADD.FTZ R6, R58, R51 ;  /* 0x000000333a061221 */ /* 0x000fc80000010000 */
[----:B------:R-:W-:Y:S01]  /*3fc0*/  @P1 FADD.FTZ R58, R6, R25 ;  /* 0x00000019063a1221 */ /* 0x000fe20000010000 */
[----:B------:R-:W-:Y:S01]  /*3fd0*/  @P1 IMAD.MOV.U32 R6, RZ, RZ, R41 ;  /* 0x000000ffff061224 */ /* 0x000fe200078e0029 */
[----:B------:R-:W-:Y:S01]  /*3fe0*/  @!P1 MOV R6, R41 ;  /* 0x0000002900069202 */ /* 0x000fe20000000f00 */
[----:B------:R-:W-:Y:S01]  /*3ff0*/  @P1 IMAD.MOV.U32 R25, RZ, RZ, R24 ;  /* 0x000000ffff191224 */ /* 0x000fe200078e0018 */
[----:B------:R-:W-:Y:S01]  /*4000*/  @!P1 MOV R25, R24 ;  /* 0x0000001800199202 */ /* 0x000fe20000000f00 */
[----:B------:R-:W-:Y:S01]  /*4010*/  @!P1 FADD.FTZ R58, R58, R51 ;  /* 0x000000333a3a9221 */ /* 0x000fe20000010000 */
[----:B------:R-:W-:Y:S06]  /*4020*/  BRA `(.L_x_505) ;  /* 0x0000000000087947 */ /* 0x000fec0003800000 */
.L_x_499:
[----:B------:R-:W-:-:S04]  /*4030*/  @P1 IMAD.U32 R41, R22, 0x10000, RZ ;  /* 0x0001000016291824 */ /* 0x000fc800078e00ff */
[----:B------:R-:W-:-:S07]  /*4040*/  @P1 FADD.FTZ R58, R58, R41 ;  /* 0x000000293a3a1221 */ /* 0x000fce0000010000 */
.L_x_505:
        /* <DEDUP_REMOVED lines=9> */
[----:B------:R-:W-:Y:S01]  /*40e0*/  @P3 VIADD R40, R25, 0x1 ;  /* 0x0000000119283836 */ /* 0x000fe20000000000 */
[----:B------:R-:W-:Y:S01]  /*40f0*/  @!P3 MOV R41, R47 ;  /* 0x0000002f0029b202 */ /* 0x000fe20000000f00 */
[----:B------:R-:W-:Y:S01]  /*4100*/  @P3 IMAD.MOV.U32 R41, RZ, RZ, R48 ;  /* 0x000000ffff293224 */ /* 0x000fe200078e0030 */
[----:B------:R-:W-:Y:S06]  /*4110*/  BRA `(.L_x_507) ;  /* 0x0000000000e07947 */ /* 0x000fec0003800000 */
.L_x_508:
        /* <DEDUP_REMOVED lines=13> */
.L_x_510:
[----:B------:R-:W-:Y:S05]  /*41f0*/  BSYNC.RECONVERGENT B2 ;  /* 0x0000000000027941 */ /* 0x000fea0003800200 */
.L_x_509:
        /* <DEDUP_REMOVED lines=33> */
[----:B------:R-:W-:-:S04]  /*4410*/  IMAD.WIDE.U32 R24, R25, -0x326172a9, RZ ;  /* 0xcd9e8d5719187825 */ /* 0x000fc800078e00ff */
[----:B------:R-:W-:Y:S01]  /*4420*/  IMAD.MOV.U32 R41, RZ, RZ, R6 ;  /* 0x000000ffff297224 */ /* 0x000fe200078e0006 */
[----:B------:R-:W-:Y:S01]  /*4430*/  LOP3.LUT R25, R50, UR27, R25, 0x96, !PT ;  /* 0x0000001b32197c12 */ /* 0x000fe2000f8e9619 */
[----:B------:R-:W-:-:S05]  /*4440*/  IMAD.WIDE.U32 R50, R51, -0x326172a9, RZ ;  /* 0xcd9e8d5733327825 */ /* 0x000fca00078e00ff */
[----:B------:R-:W-:Y:S01]  /*4450*/  LOP3.LUT R48, R24, UR29, R51, 0x96, !PT ;  /* 0x0000001d18307c12 */ /* 0x000fe2000f8e9633 */
[----:B------:R-:W-:-:S05]  /*4460*/  IMAD.WIDE.U32 R24, R25, -0x2daee0ad, RZ ;  /* 0xd2511f5319187825 */ /* 0x000fca00078e00ff */
[----:B------:R-:W-:Y:S01]  /*4470*/  LOP3.LUT R47, R40, UR30, R25, 0x96, !PT ;  /* 0x0000001e282f7c12 */ /* 0x000fe2000f8e9619 */
[----:B------:R-:W-:Y:S01]  /*4480*/  IMAD.MOV.U32 R40, RZ, RZ, RZ ;  /* 0x000000ffff287224 */ /* 0x000fe200078e00ff */
[----:B------:R-:W-:-:S07]  /*4490*/  MOV R6, R24 ;  /* 0x0000001800067202 */ /* 0x000fce0000000f00 */
.L_x_507:
[----:B------:R-:W-:Y:S05]  /*44a0*/  BSYNC.RECONVERGENT B1 ;  /* 0x0000000000017941 */ /* 0x000fea0003800200 */
.L_x_506:
        /* <DEDUP_REMOVED lines=18> */
[-C--:B------:R-:W-:Y:S01]  /*45d0*/  @!P4 MOV R24, R6.reuse ;  /* 0x000000060018c202 */ /* 0x080fe20000000f00 */
[----:B------:R-:W-:Y:S01]  /*45e0*/  @P4 VIADD R25, R40, 0x1 ;  /* 0x0000000128194836 */ /* 0x000fe20000000000 */
[----:B------:R-:W-:Y:S01]  /*45f0*/  @P4 MOV R24, R6 ;  /* 0x0000000600184202 */ /* 0x000fe20000000f00 */
[----:B------:R-:W-:Y:S01]  /*4600*/  @P4 IMAD.MOV.U32 R26, RZ, RZ, R48 ;  /* 0x000000ffff1a4224 */ /* 0x000fe200078e0030 */
[----:B------:R-:W-:Y:S06]  /*4610*/  BRA `(.L_x_513) ;  /* 0x0000000000dc7947 */ /* 0x000fec0003800000 */
.L_x_514:
        /* <DEDUP_REMOVED lines=13> */
.L_x_516:
[----:B------:R-:W-:Y:S05]  /*46f0*/  BSYNC.RECONVERGENT B2 ;  /* 0x0000000000027941 */ /* 0x000fea0003800200 */
.L_x_515:
[----:B------:R-:W-:Y:S01]  /*4700*/  LOP3.LUT R50, R13, UR7, R41, 0x96, !PT ;  /* 0x000000070d327c12 */ /* 0x000fe2000f8e9629 */
[----:B------:R-:W-:-:S04]  /*4710*/  IMAD.WIDE.U32 R24, R37, -0x326172a9, RZ ;  /* 0xcd9e8d5725187825 */ /* 0x000fc800078e00ff */
[----:B------:R-:W-:Y:S01]  /*4720*/  IMAD.WIDE.U32 R50, R50, -0x326172a9, RZ ;  /* 0xcd9e8d5732327825 */ /* 0x000fe200078e00ff */
[----:B------:R-:W-:-:S03]  /*4730*/  LOP3.LUT R25, R35, UR6, R25, 0x96, !PT ;  /* 0x0000000623197c12 */ /* 0x000fc6000f8e9619 */
[----:B------:R-:W-:Y:S01]  /*4740*/  IMAD.MOV.U32 R26, RZ, RZ, R6 ;  /* 0x000000ffff1a7224 */ /* 0x000fe200078e0006 */
        /* <DEDUP_REMOVED lines=35> */
[----:B------:R-:W-:-:S07]  /*4980*/  HFMA2 R25, -RZ, RZ, 0, 0 ;  /* 0x00000000ff197431 */ /* 0x000fce00000001ff */
.L_x_513:
[----:B------:R-:W-:Y:S05]  /*4990*/  BSYNC.RECONVERGENT B1 ;  /* 0x0000000000017941 */ /* 0x000fea0003800200 */
.L_x_512:
[----:B------:R-:W-:Y:S01]  /*49a0*/  I2FP.F32.U32 R41, R26 ;  /* 0x0000001a00297245 */ /* 0x000fe20000201000 */
[----:B------:R-:W-:Y:S01]  /*49b0*/  @P1 IMAD.MOV.U32 R40, RZ, RZ, R25 ;  /* 0x000000ffff281224 */ /* 0x000fe200078e0019 */
[----:B------:R-:W-:Y:S02]  /*49c0*/  PRMT R6, R18, 0x7632, R6 ;  /* 0x0000763212067816 */ /* 0x000fe40000000006 */
[----:B------:R-:W-:Y:S01]  /*49d0*/  @!P1 MOV R40, R25 ;  /* 0x0000001900289202 */ /* 0x000fe20000000f00 */
[----:B------:R-:W-:Y:S02]  /*49e0*/  FFMA.FTZ R41, R41, R60, 1.1641532182693481445e-10 ;  /* 0x2f00000029297423 */ /* 0x000fe4000001003c */
[----:B------:R-:W-:-:S03]  /*49f0*/  IMAD.U32 R6, R6, 0x10000, RZ ;  /* 0x0001000006067824 */ /* 0x000fc600078e00ff */
[----:B------:R-:W-:Y:S01]  /*4a00*/  FSETP.GTU.FTZ.AND P4, PT, R41, R62, PT ;  /* 0x0000003e2900720b */ /* 0x000fe20003f9c000 */
[----:B------:R-:W-:-:S03]  /*4a10*/  FMUL.FTZ R6, R6, R61 ;  /* 0x0000003d06067220 */ /* 0x000fc60000410000 */
[----:B------:R-:W-:Y:S02]  /*4a20*/  SEL R44, RZ, 0x1, P4 ;  /* 0x00000001ff2c7807 */ /* 0x000fe40002000000 */
[----:B------:R-:W-:Y:S02]  /*4a30*/  FSEL R26, R6, RZ, !P4 ;  /* 0x000000ff061a7208 */ /* 0x000fe40006000000 */
[----:B------:R-:W-:-:S04]  /*4a40*/  @P1 PRMT R6, R22, 0x7632, R6 ;  /* 0x0000763216061816 */ /* 0x000fc80000000006 */
[----:B------:R-:W-:Y:S01]  /*4a50*/  @P1 SHF.L.U32 R41, R6, 0x10, RZ ;  /* 0x0000001006291819 */ /* 0x000fe200000006ff */
[----:B------:R-:W-:-:S04]  /*4a60*/  @P1 FADD.FTZ R6, R57, R26 ;  /* 0x0000001a39061221 */ /* 0x000fc80000010000 */
[----:B------:R-:W-:Y:S01]  /*4a70*/  @P1 FADD.FTZ R57, R6, R41 ;  /* 0x0000002906391221 */ /* 0x000fe20000010000 */
[----:B------:R-:W-:Y:S01]  /*4a80*/  @P1 IMAD.MOV.U32 R6, RZ, RZ, R24 ;  /* 0x000000ffff061224 */ /* 0x000fe200078e0018 */
[----:B------:R-:W-:Y:S02]  /*4a90*/  @!P1 MOV R6, R24 ;  /* 0x0000001800069202 */ /* 0x000fe40000000f00 */
[----:B------:R-:W-:Y:S01]  /*4aa0*/  @!P1 FADD.FTZ R57, R57, R26 ;  /* 0x0000001a39399221 */ /* 0x000fe20000010000 */
[----:B------:R-:W-:Y:S06]  /*4ab0*/  BRA `(.L_x_517) ;  /* 0x00000000000c7947 */ /* 0x000fec0003800000 */
.L_x_511:
[----:B------:R-:W-:-:S05]  /*4ac0*/  @P1 PRMT R24, R22, 0x7632, R24 ;  /* 0x0000763216181816 */ /* 0x000fca0000000018 */
[----:B------:R-:W-:-:S04]  /*4ad0*/  @P1 IMAD.U32 R24, R24, 0x10000, RZ ;  /* 0x0001000018181824 */ /* 0x000fc800078e00ff */
[----:B------:R-:W-:-:S07]  /*4ae0*/  @P1 FADD.FTZ R57, R57, R24 ;  /* 0x0000001839391221 */ /* 0x000fce0000010000 */
.L_x_517:
        /* <DEDUP_REMOVED lines=13> */
.L_x_520:
        /* <DEDUP_REMOVED lines=13> */
.L_x_522:
[----:B------:R-:W-:Y:S05]  /*4c90*/  BSYNC.RECONVERGENT B2 ;  /* 0x0000000000027941 */ /* 0x000fea0003800200 */
.L_x_521:
        /* <DEDUP_REMOVED lines=42> */
.L_x_519:
[----:B------:R-:W-:Y:S05]  /*4f40*/  BSYNC.RECONVERGENT B1 ;  /* 0x0000000000017941 */ /* 0x000fea0003800200 */
.L_x_518:
        /* <DEDUP_REMOVED lines=21> */
[----:B------:R-:W-:Y:S01]  /*50a0*/  @!P5 MOV R26, R47 ;  /* 0x0000002f001ad202 */ /* 0x000fe20000000f00 */
[----:B------:R-:W-:Y:S01]  /*50b0*/  @P5 IMAD.MOV.U32 R26, RZ, RZ, R48 ;  /* 0x000000ffff1a5224 */ /* 0x000fe200078e0030 */
[----:B------:R-:W-:Y:S06]  /*50c0*/  BRA `(.L_x_525) ;  /* 0x0000000000e07947 */ /* 0x000fec0003800000 */
.L_x_526:
        /* <DEDUP_REMOVED lines=13> */
.L_x_528:
[----:B------:R-:W-:Y:S05]  /*51a0*/  BSYNC.RECONVERGENT B2 ;  /* 0x0000000000027941 */ /* 0x000fea0003800200 */
.L_x_527:
        /* <DEDUP_REMOVED lines=34> */
[----:B------:R-:W-:Y:S01]  /*53d0*/  IMAD.WIDE.U32 R50, R50, -0x326172a9, RZ ;  /* 0xcd9e8d5732327825 */ /* 0x000fe200078e00ff */
[----:B------:R-:W-:-:S04]  /*53e0*/  LOP3.LUT R25, R40, UR27, R25, 0x96, !PT ;  /* 0x0000001b28197c12 */ /* 0x000fc8000f8e9619 */
[----:B------:R-:W-:Y:S01]  /*53f0*/  LOP3.LUT R48, R24, UR29, R51, 0x96, !PT ;  /* 0x0000001d18307c12 */ /* 0x000fe2000f8e9633 */
[----:B------:R-:W-:-:S04]  /*5400*/  IMAD.WIDE.U32 R24, R25, -0x2daee0ad, RZ ;  /* 0xd2511f5319187825 */ /* 0x000fc800078e00ff */
[----:B------:R-:W-:Y:S01]  /*5410*/  IMAD.MOV.U32 R27, RZ, RZ, R24 ;  /* 0x000000ffff1b7224 */ /* 0x000fe200078e0018 */
[----:B------:R-:W-:Y:S01]  /*5420*/  LOP3.LUT R47, R26, UR30, R25, 0x96, !PT ;  /* 0x0000001e1a2f7c12 */ /* 0x000fe2000f8e9619 */
[----:B------:R-:W-:Y:S01]  /*5430*/  IMAD.MOV.U32 R25, RZ, RZ, RZ ;  /* 0x000000ffff197224 */ /* 0x000fe200078e00ff */
[----:B------:R-:W-:-:S07]  /*5440*/  MOV R26, R6 ;  /* 0x00000006001a7202 */ /* 0x000fce0000000f00 */
.L_x_525:
[----:B------:R-:W-:Y:S05]  /*5450*/  BSYNC.RECONVERGENT B1 ;  /* 0x0000000000017941 */ /* 0x000fea0003800200 */
.L_x_524:
        /* <DEDUP_REMOVED lines=16> */
.L_x_523:
[----:B------:R-:W-:-:S05]  /*5560*/  @P1 SHF.L.U32 R26, R23, 0x10, RZ ;  /* 0x00000010171a1819 */ /* 0x000fca00000006ff */
[----:B------:R-:W-:-:S07]  /*5570*/  @P1 FADD.FTZ R59, R59, R26 ;  /* 0x0000001a3b3b1221 */ /* 0x000fce0000010000 */
.L_x_529:
        /* <DEDUP_REMOVED lines=10> */
[----:B------:R-:W-:Y:S01]  /*5620*/  @!P5 IMAD.MOV.U32 R25, RZ, RZ, R47 ;  /* 0x000000ffff19d224 */ /* 0x000fe200078e002f */
[----:B------:R-:W-:Y:S01]  /*5630*/  @P5 MOV R25, R48 ;  /* 0x0000003000195202 */ /* 0x000fe20000000f00 */
[----:B------:R-:W-:Y:S06]  /*5640*/  BRA `(.L_x_531) ;  /* 0x0000000000e47947 */ /* 0x000fec0003800000 */
.L_x_532:
        /* <DEDUP_REMOVED lines=13> */
.L_x_534:
[----:B------:R-:W-:Y:S05]  /*5720*/  BSYNC.RECONVERGENT B2 ;  /* 0x0000000000027941 */ /* 0x000fea0003800200 */
.L_x_533:
[----:B------:R-:W-:Y:S01]  /*5730*/  LOP3.LUT R24, R13, UR7, R41, 0x96, !PT ;  /* 0x000000070d187c12 */ /* 0x000fe2000f8e9629 */
[----:B------:R-:W-:-:S04]  /*5740*/  IMAD.WIDE.U32 R26, R37, -0x326172a9, RZ ;  /* 0xcd9e8d57251a7825 */ /* 0x000fc800078e00ff */
[----:B------:R-:W-:Y:S01]  /*5750*/  IMAD.WIDE.U32 R24, R24, -0x326172a9, RZ ;  /* 0xcd9e8d5718187825 */ /* 0x000fe200078e00ff */
[----:B------:R-:W-:-:S03]  /*5760*/  LOP3.LUT R27, R35, UR6, R27, 0x96, !PT ;  /* 0x00000006231b7c12 */ /* 0x000fc6000f8e961b */
[----:B------:R-:W-:Y:S01]  /*5770*/  IMAD.MOV.U32 R51, RZ, RZ, RZ ;  /* 0x000000ffff337224 */ /* 0x000fe200078e00ff */
[----:B------:R-:W-:Y:S01]  /*5780*/  LOP3.LUT R41, R26, UR13, R25, 0x96, !PT ;  /* 0x0000000d1a297c12 */ /* 0x000fe2000f8e9619 */
[----:B------:R-:W-:-:S05]  /*5790*/  IMAD.WIDE.U32 R26, R27, -0x2daee0ad, RZ ;  /* 0xd2511f531b1a7825 */ /* 0x000fca00078e00ff */
[----:B------:R-:W-:Y:S01]  /*57a0*/  LOP3.LUT R27, R40, UR14, R27, 0x96, !PT ;  /* 0x0000000e281b7c12 */ /* 0x000fe2000f8e961b */
[----:B------:R-:W-:-:S05]  /*57b0*/  IMAD.WIDE.U32 R40, R41, -0x2daee0ad, RZ ;  /* 0xd2511f5329287825 */ /* 0x000fca00078e00ff */
[----:B------:R-:W-:Y:S01]  /*57c0*/  LOP3.LUT R41, R26, UR16, R41, 0x96, !PT ;  /* 0x000000101a297c12 */ /* 0x000fe2000f8e9629 */
[----:B------:R-:W-:-:S05]  /*57d0*/  IMAD.WIDE.U32 R26, R27, -0x326172a9, RZ ;  /* 0xcd9e8d571b1a7825 */ /* 0x000fca00078e00ff */
[----:B------:R-:W-:-:S05]  /*57e0*/  LOP3.LUT R24, R24, UR15, R27, 0x96, !PT ;  /* 0x0000000f18187c12 */ /* 0x000fca000f8e961b */
        /* <DEDUP_REMOVED lines=26> */
[----:B------:R-:W-:-:S04]  /*5990*/  IMAD.WIDE.U32 R40, R41, -0x326172a9, RZ ;  /* 0xcd9e8d5729287825 */ /* 0x000fc800078e00ff */
[----:B------:R-:W-:Y:S01]  /*59a0*/  IMAD.MOV.U32 R25, RZ, RZ, R6 ;  /* 0x000000ffff197224 */ /* 0x000fe200078e0006 */
[----:B------:R-:W-:Y:S02]  /*59b0*/  LOP3.LUT R48, R26, UR29, R41, 0x96, !PT ;  /* 0x0000001d1a307c12 */ /* 0x000fe4000f8e9629 */
[----:B------:R-:W-:Y:S02]  /*59c0*/  MOV R50, R40 ;  /* 0x0000002800327202 */ /* 0x000fe40000000f00 */
[----:B------:R-:W-:-:S07]  /*59d0*/  MOV R6, R24 ;  /* 0x0000001800067202 */ /* 0x000fce0000000f00 */
.L_x_531:
[----:B------:R-:W-:Y:S05]  /*59e0*/  BSYNC.RECONVERGENT B1 ;  /* 0x0000000000017941 */ /* 0x000fea0003800200 */
.L_x_530:
        /* <DEDUP_REMOVED lines=23> */
.L_x_538:
        /* <DEDUP_REMOVED lines=15> */
.L_x_540:
[----:B------:R-:W-:Y:S05]  /*5c50*/  BSYNC.RECONVERGENT B2 ;  /* 0x0000000000027941 */ /* 0x000fea0003800200 */
.L_x_539:
        /* <DEDUP_REMOVED lines=37> */
[----:B------:R-:W-:-:S05]  /*5eb0*/  IMAD.WIDE.U32 R24, R25, -0x2daee0ad, RZ ;  /* 0xd2511f5319187825 */ /* 0x000fca00078e00ff */
[----:B------:R-:W-:Y:S01]  /*5ec0*/  LOP3.LUT R47, R26, UR30, R25, 0x96, !PT ;  /* 0x0000001e1a2f7c12 */ /* 0x000fe2000f8e9619 */
[----:B------:R-:W-:Y:S02]  /*5ed0*/  HFMA2 R25, -RZ, RZ, 0, 0 ;  /* 0x00000000ff197431 */ /* 0x000fe400000001ff */
[----:B------:R-:W-:-:S07]  /*5ee0*/  IMAD.MOV.U32 R26, RZ, RZ, R6 ;  /* 0x000000ffff1a7224 */ /* 0x000fce00078e0006 */
.L_x_537:
[----:B------:R-:W-:Y:S05]  /*5ef0*/  BSYNC.RECONVERGENT B1 ;  /* 0x0000000000017941 */ /* 0x000fea0003800200 */
.L_x_536:
        /* <DEDUP_REMOVED lines=9> */
[----:B------:R-:W-:-:S02]  /*5f90*/  @P1 SHF.L.U32 R27, R26, 0x10, RZ ;  /* 0x000000101a1b1819 */ /* 0x000fc400000006ff */
[----:B------:R-:W-:Y:S02]  /*5fa0*/  SEL R46, RZ, 0x1, P6 ;  /* 0x00000001ff2e7807 */ /* 0x000fe40003000000 */
[----:B------:R-:W-:-:S05]  /*5fb0*/  FSEL R41, R6, RZ, !P6 ;  /* 0x000000ff06297208 */ /* 0x000fca0007000000 */
[----:B------:R-:W-:-:S04]  /*5fc0*/  @P1 FADD.FTZ R6, R40, R41 ;  /* 0x0000002928061221 */ /* 0x000fc80000010000 */
[----:B------:R-:W-:Y:S01]  /*5fd0*/  @P1 FADD.FTZ R40, R6, R27 ;  /* 0x0000001b06281221 */ /* 0x000fe20000010000 */
[--C-:B------:R-:W-:Y:S02]  /*5fe0*/  @P1 IMAD.MOV.U32 R6, RZ, RZ, R24.reuse ;  /* 0x000000ffff061224 */ /* 0x100fe400078e0018 */
[----:B------:R-:W-:Y:S02]  /*5ff0*/  @!P1 IMAD.MOV.U32 R6, RZ, RZ, R24 ;  /* 0x000000ffff069224 */ /* 0x000fe400078e0018 */
[----:B------:R-:W-:Y:S01]  /*6000*/  @!P1 FADD.FTZ R40, R40, R41 ;  /* 0x0000002928289221 */ /* 0x000fe20000010000 */
[----:B------:R-:W-:Y:S06]  /*6010*/  BRA `(.L_x_541) ;  /* 0x00000000000c7947 */ /* 0x000fec0003800000 */
.L_x_535:
[----:B------:R-:W-:-:S05]  /*6020*/  @P1 PRMT R24, R23, 0x7632, R24 ;  /* 0x0000763217181816 */ /* 0x000fca0000000018 */
[----:B------:R-:W-:-:S04]  /*6030*/  @P1 IMAD.U32 R25, R24, 0x10000, RZ ;  /* 0x0001000018191824 */ /* 0x000fc800078e00ff */
[----:B------:R-:W-:-:S07]  /*6040*/  @P1 FADD.FTZ R40, R40, R25 ;  /* 0x0000001928281221 */ /* 0x000fce0000010000 */
.L_x_541:
[----:B------:R-:W0:Y:S01]  /*6050*/  LDC.64 R60, c[0x0][0x3a8] ;  /* 0x0000ea00ff3c7b82 */ /* 0x000e220000000a00 */
[----:B------:R-:W-:Y:S02]  /*6060*/  ISETP.NE.AND P6, PT, R63, RZ, PT ;  /* 0x000000ff3f00720c */ /* 0x000fe40003fc5270 */
[----:B------:R-:W-:Y:S02]  /*6070*/  ISETP.NE.AND P1, PT, R64, RZ, PT ;  /* 0x000000ff4000720c */ /* 0x000fe40003f25270 */
[----:B------:R-:W-:Y:S02]  /*6080*/  SEL R65, RZ, 0x1000000, P5 ;  /* 0x01000000ff417807 */ /* 0x000fe40002800000 */
[----:B------:R-:W-:Y:S01]  /*6090*/  SEL R41, RZ, 0x10000, P4 ;  /* 0x00010000ff297807 */ /* 0x000fe20002000000 */
[----:B------:R-:W1:Y:S01]  /*60a0*/  LDC.64 R62, c[0x0][0x3b0] ;  /* 0x0000ec00ff3e7b82 */ /* 0x000e620000000a00 */
[----:B------:R-:W-:Y:S02]  /*60b0*/  SEL R64, RZ, 0x100, P3 ;  /* 0x00000100ff407807 */ /* 0x000fe40001800000 */
[----:B------:R-:W-:-:S02]  /*60c0*/  ISETP.NE.AND P5, PT, R55, RZ, PT ;  /* 0x000000ff3700720c */ /* 0x000fc40003fa5270 */
[----:B------:R-:W-:Y:S02]  /*60d0*/  ISETP.NE.AND P4, PT, R56, RZ, PT ;  /* 0x000000ff3800720c */ /* 0x000fe40003f85270 */
[----:B------:R-:W-:Y:S02]  /*60e0*/  F2FP.BF16.F32.PACK_AB R24, R52, R49 ;  /* 0x000000313418723e */ /* 0x000fe400000010ff */
[----:B------:R-:W-:Y:S02]  /*60f0*/  F2FP.BF16.F32.PACK_AB R25, R54, R53 ;  /* 0x000000353619723e */ /* 0x000fe400000010ff */
[----:B------:R-:W-:Y:S02]  /*6100*/  F2FP.BF16.F32.PACK_AB R26, R57, R58 ;  /* 0x0000003a391a723e */ /* 0x000fe400000010ff */
[----:B------:R-:W-:Y:S02]  /*6110*/  F2FP.BF16.F32.PACK_AB R27, R40, R59 ;  /* 0x0000003b281b723e */ /* 0x000fe400000010ff */
[----:B------:R-:W-:Y:S01]  /*6120*/  LOP3.LUT R64, R64, R65, R41, 0xfe, !PT ;  /* 0x0000004140407212 */ /* 0x000fe200078efe29 */
[----:B0-----:R-:W-:Y:S01]  /*6130*/  IMAD.WIDE.U32 R60, R4, 0x10, R60 ;  /* 0x00000010043c7825 */ /* 0x001fe200078e003c */
[----:B------:R-:W-:-:S02]  /*6140*/  SEL R55, RZ, 0x1000000, P4 ;  /* 0x01000000ff377807 */ /* 0x000fc40002000000 */
[----:B------:R-:W-:Y:S02]  /*6150*/  SEL R56, RZ, 0x10000, P5 ;  /* 0x00010000ff387807 */ /* 0x000fe40002800000 */
[----:B------:R-:W-:Y:S01]  /*6160*/  SEL R41, RZ, 0x100, P6 ;  /* 0x00000100ff297807 */ /* 0x000fe20003000000 */
[----:B------:R0:W-:Y:S01]  /*6170*/  STG.E.128 desc[UR8][R60.64], R24 ;  /* 0x000000183c007986 */ /* 0x0001e2000c101d08 */
[----:B-1----:R-:W-:Y:S02]  /*6180*/  IMAD.WIDE.U32 R62, R4, 0x8, R62 ;  /* 0x00000008043e7825 */ /* 0x002fe400078e003e */
[----:B------:R-:W-:Y:S02]  /*6190*/  LOP3.LUT R41, R41, R55, R56, 0xfe, !PT ;  /* 0x0000003729297212 */ /* 0x000fe400078efe38 */
[----:B------:R-:W-:Y:S02]  /*61a0*/  SEL R55, RZ, 0x1, P2 ;  /* 0x00000001ff377807 */ /* 0x000fe40001000000 */
[----:B0-----:R-:W-:-:S02]  /*61b0*/  SEL R24, RZ, 0x1, P1 ;  /* 0x00000001ff187807 */ /* 0x001fc40000800000 */
[----:B------:R-:W-:Y:S02]  /*61c0*/  LOP3.LUT R25, R64, R55, RZ, 0xfc, !PT ;  /* 0x0000003740197212 */ /* 0x000fe400078efcff */
[----:B------:R-:W-:-:S05]  /*61d0*/  LOP3.LUT R24, R41, R24, RZ, 0xfc, !PT ;  /* 0x0000001829187212 */ /* 0x000fca00078efcff */
[----:B------:R0:W-:Y:S01]  /*61e0*/  STG.E.64 desc[UR8][R62.64], R24 ;  /* 0x000000183e007986 */ /* 0x0001e2000c101b08 */
[----:B------:R-:W-:Y:S05]  /*61f0*/  @!P0 BRA `(.L_x_542) ;  /* 0x0000000000408947 */ /* 0x000fea0003800000 */
[----:B0-----:R-:W-:Y:S01]  /*6200*/  SHF.L.U32 R24, R45, 0x10, RZ ;  /* 0x000000102d187819 */ /* 0x001fe200000006ff */
[----:B------:R-:W-:-:S03]  /*6210*/  IMAD.WIDE.U32 R60, R42, 0x1000000, RZ ;  /* 0x010000002a3c7825 */ /* 0x000fc600078e00ff */
[----:B------:R-:W-:Y:S01]  /*6220*/  LOP3.LUT R25, R24, 0xff0000, RZ, 0xc0, !PT ;  /* 0x00ff000018197812 */ /* 0x000fe200078ec0ff */
[----:B------:R-:W-:Y:S02]  /*6230*/  IMAD.SHL.U32 R24, R44, 0x100, RZ ;  /* 0x000001002c187824 */ /* 0x000fe400078e00ff */
[----:B------:R-:W-:Y:S01]  /*6240*/  IMAD.WIDE.U32 R26, R0, 0x10000, RZ ;  /* 0x00010000001a7825 */ /* 0x000fe200078e00ff */
[----:B------:R-:W-:-:S04]  /*6250*/  PRMT R25, R25, 0x4210, R46 ;  /* 0x0000421019197816 */ /* 0x000fc8000000002e */
[----:B------:R-:W-:-:S04]  /*6260*/  LOP3.LUT R24, R25, 0xff00, R24, 0xf8, !PT ;  /* 0x0000ff0019187812 */ /* 0x000fc800078ef818 */
[----:B------:R-:W-:Y:S01]  /*6270*/  LOP3.LUT R41, R24, 0xff, R43, 0xf8, !PT ;  /* 0x000000ff18297812 */ /* 0x000fe200078ef82b */
[----:B------:R-:W-:-:S03]  /*6280*/  IMAD.WIDE.U32 R24, R2, 0x100, RZ ;  /* 0x0000010002187825 */ /* 0x000fc600078e00ff */
[----:B------:R-:W-:Y:S02]  /*6290*/  LOP3.LUT R41, R27, R41, R61, 0xfe, !PT ;  /* 0x000000291b297212 */ /* 0x000fe400078efe3d */
[----:B------:R-:W-:Y:S02]  /*62a0*/  LOP3.LUT R60, R24, R60, R26, 0xfe, !PT ;  /* 0x0000003c183c7212 */ /* 0x000fe400078efe1a */
[----:B------:R-:W0:Y:S01]  /*62b0*/  LDC.64 R26, c[0x0][0x3b8] ;  /* 0x0000ee00ff1a7b82 */ /* 0x000e220000000a00 */
[----:B------:R-:W-:Y:S02]  /*62c0*/  LOP3.LUT R25, R41, R25, RZ, 0xfc, !PT ;  /* 0x0000001929197212 */ /* 0x000fe400078efcff */
[----:B------:R-:W-:Y:S01]  /*62d0*/  LOP3.LUT R24, R60, 0xff, R3, 0xf8, !PT ;  /* 0x000000ff3c187812 */ /* 0x000fe200078ef803 */
[----:B0-----:R-:W-:-:S05]  /*62e0*/  IMAD.WIDE.U32 R26, R4, 0x8, R26 ;  /* 0x00000008041a7825 */ /* 0x001fca00078e001a */
[----:B------:R1:W-:Y:S02]  /*62f0*/  STG.E.64 desc[UR8][R26.64], R24 ;  /* 0x000000181a007986 */ /* 0x0003e4000c101b08 */
.L_x_542:
[----:B01----:R-:W-:Y:S01]  /*6300*/  FADD.FTZ R25, RZ, R49 ;  /* 0x00000031ff197221 */ /* 0x003fe20000010000 */
[----:B------:R-:W-:Y:S01]  /*6310*/  UMOV UR31, 0xffffffff ;  /* 0xffffffff001f7882 */ /* 0x000fe20000000000 */
[----:B------:R-:W-:Y:S02]  /*6320*/  ISETP.NE.AND P2, PT, R38, RZ, PT ;  /* 0x000000ff2600720c */ /* 0x000fe40003f45270 */
[----:B------:R-:W-:-:S04]  /*6330*/  FADD.FTZ R24, R25, R52 ;  /* 0x0000003419187221 */ /* 0x000fc80000010000 */
[----:B------:R-:W-:-:S04]  /*6340*/  FADD.FTZ R25, R24, R53 ;  /* 0x0000003518197221 */ /* 0x000fc80000010000 */
[----:B------:R-:W-:-:S04]  /*6350*/  FADD.FTZ R25, R25, R54 ;  /* 0x0000003619197221 */ /* 0x000fc80000010000 */
[----:B------:R-:W-:-:S04]  /*6360*/  FADD.FTZ R24, R25, R58 ;  /* 0x0000003a19187221 */ /* 0x000fc80000010000 */
[----:B------:R-:W-:-:S04]  /*6370*/  FADD.FTZ R24, R24, R57 ;  /* 0x0000003918187221 */ /* 0x000fc80000010000 */
[----:B------:R-:W-:-:S04]  /*6380*/  FADD.FTZ R25, R24, R59 ;  /* 0x0000003b18197221 */ /* 0x000fc80000010000 */
[----:B------:R-:W-:Y:S01]  /*6390*/  FADD.FTZ R25, R25, R40 ;  /* 0x0000002819197221 */ /* 0x000fe20000010000 */
        /* <DEDUP_REMOVED lines=38> */
.L_x_556:
[----:B------:R-:W-:Y:S01]  /*6600*/  FMUL.FTZ R41, R27, R27 ;  /* 0x0000001b1b297220 */ /* 0x000fe20000410000 */
[----:B------:R-:W-:Y:S01]  /*6610*/  ISETP.NE.AND P1, PT, RZ, UR5, PT ;  /* 0x00000005ff007c0c */ /* 0x000fe2000bf25270 */
[----:B-1----:R-:W-:Y:S01]  /*6620*/  FADD.FTZ R55, R60, R55 ;  /* 0x000000373c377221 */ /* 0x002fe20000010000 */
[----:B------:R-:W1:Y:S02]  /*6630*/  @!P2 LDC.64 R24, c[0x0][0x3c0] ;  /* 0x0000f000ff18ab82 */ /* 0x000e640000000a00 */
[----:B------:R-:W-:Y:S01]  /*6640*/  FSEL R41, R41, RZ, P1 ;  /* 0x000000ff29297208 */ /* 0x000fe20000800000 */
[----:B------:R-:W-:-:S04]  /*6650*/  FFMA.FTZ R26, R55, R26, UR12 ;  /* 0x0000000c371a7e23 */ /* 0x000fc8000801001a */
[----:B------:R-:W-:Y:S01]  /*6660*/  FADD.FTZ R26, R26, R41 ;  /* 0x000000291a1a7221 */ /* 0x000fe20000010000 */
[----:B------:R-:W-:-:S03]  /*6670*/  FSEL R41, R27, RZ, !P1 ;  /* 0x000000ff1b297208 */ /* 0x000fc60004800000 */
[----:B------:R2:W3:Y:S02]  /*6680*/  MUFU.RSQ R61, R26 ;  /* 0x0000001a003d7308 */ /* 0x0004e40000001400 */
[C---:B------:R-:W-:Y:S01]  /*6690*/  FADD.FTZ R56, -R41.reuse, R59 ;  /* 0x0000003b29387221 */ /* 0x040fe20000010100 */
[C---:B------:R-:W-:Y:S01]  /*66a0*/  FADD.FTZ R40, -R41.reuse, R40 ;  /* 0x0000002829287221 */ /* 0x040fe20000010100 */
[C---:B------:R-:W-:Y:S01]  /*66b0*/  FADD.FTZ R58, -R41.reuse, R58 ;  /* 0x0000003a293a7221 */ /* 0x040fe20000010100 */
[C---:B0-----:R-:W-:Y:S01]  /*66c0*/  FADD.FTZ R60, -R41.reuse, R57 ;  /* 0x00000039293c7221 */ /* 0x041fe20000010100 */
[----:B--2---:R-:W-:Y:S01]  /*66d0*/  FADD.FTZ R26, -R41, R53 ;  /* 0x00000035291a7221 */ /* 0x004fe20000010100 */
[----:B-1----:R-:W-:-:S04]  /*66e0*/  @!P2 IMAD.WIDE R24, R39, 0x4, R24 ;  /* 0x000000042718a825 */ /* 0x002fc800078e0218 */
[C---:B---3--:R-:W-:Y:S01]  /*66f0*/  FMUL.FTZ R55, R61.reuse, R56 ;  /* 0x000000383d377220 */ /* 0x048fe20000410000 */
[----:B------:R-:W-:Y:S01]  /*6700*/  FMUL.FTZ R59, R61, R40 ;  /* 0x000000283d3b7220 */ /* 0x000fe20000410000 */
[C---:B------:R-:W-:Y:S01]  /*6710*/  FADD.FTZ R56, -R41.reuse, R52 ;  /* 0x0000003429387221 */ /* 0x040fe20000010100 */
[----:B------:R-:W-:Y:S01]  /*6720*/  FADD.FTZ R40, -R41, R49 ;  /* 0x0000003129287221 */ /* 0x000fe20000010100 */
[----:B------:R-:W-:Y:S01]  /*6730*/  FFMA.FTZ R55, R55, R15, R34 ;  /* 0x0000000f37377223 */ /* 0x000fe20000010022 */
[----:B------:R-:W-:Y:S01]  /*6740*/  FFMA.FTZ R52, R59, R5, R14 ;  /* 0x000000053b347223 */ /* 0x000fe2000001000e */
[----:B------:R0:W-:Y:S01]  /*6750*/  @!P2 STG.E desc[UR8][R24.64], R27 ;  /* 0x0000001b1800a986 */ /* 0x0001e2000c101908 */
[C---:B------:R-:W-:Y:S01]  /*6760*/  FMUL.FTZ R40, R61.reuse, R40 ;  /* 0x000000283d287220 */ /* 0x040fe20000410000 */
[C---:B------:R-:W-:Y:S01]  /*6770*/  FMUL.FTZ R49, R61.reuse, R60 ;  /* 0x0000003c3d317220 */ /* 0x040fe20000410000 */
[----:B------:R-:W-:-:S03]  /*6780*/  FMUL.FTZ R58, R61, R58 ;  /* 0x0000003a3d3a7220 */ /* 0x000fc60000410000 */
[----:B------:R-:W-:Y:S01]  /*6790*/  FFMA.FTZ R59, R49, R7, R12 ;  /* 0x00000007313b7223 */ /* 0x000fe2000001000c */
[----:B------:R-:W-:Y:S01]  /*67a0*/  FFMA.FTZ R58, R58, R28, R33 ;  /* 0x0000001c3a3a7223 */ /* 0x000fe20000010021 */
[----:B0-----:R-:W-:Y:S01]  /*67b0*/  FADD.FTZ R24, -R41, R54 ;  /* 0x0000003629187221 */ /* 0x001fe20000010100 */
[----:B------:R-:W-:Y:S01]  /*67c0*/  F2FP.BF16.F32.PACK_AB R27, R52, R55 ;  /* 0x00000037341b723e */ /* 0x000fe200000010ff */
[C---:B------:R-:W-:Y:S01]  /*67d0*/  FMUL.FTZ R41, R61.reuse, R26 ;  /* 0x0000001a3d297220 */ /* 0x040fe20000410000 */
[----:B------:R-:W0:Y:S01]  /*67e0*/  @!P2 LDC.64 R54, c[0x0][0x3c8] ;  /* 0x0000f200ff36ab82 */ /* 0x000e220000000a00 */
[C---:B------:R-:W-:Y:S01]  /*67f0*/  FMUL.FTZ R25, R61.reuse, R56 ;  /* 0x000000383d197220 */ /* 0x040fe20000410000 */
[----:B------:R-:W-:Y:S01]  /*6800*/  FMUL.FTZ R26, R61, R24 ;  /* 0x000000183d1a7220 */ /* 0x000fe20000410000 */
[----:B------:R-:W-:Y:S01]  /*6810*/  FFMA.FTZ R24, R40, R30, R31 ;  /* 0x0000001e28187223 */ /* 0x000fe2000001001f */
[----:B------:R-:W-:Y:S01]  /*6820*/  FFMA.FTZ R56, R41, R29, R32 ;  /* 0x0000001d29387223 */ /* 0x000fe20000010020 */
[----:B------:R-:W-:Y:S01]  /*6830*/  FFMA.FTZ R49, R25, R9, R10 ;  /* 0x0000000919317223 */ /* 0x000fe2000001000a */
[----:B------:R-:W-:Y:S01]  /*6840*/  FFMA.FTZ R57, R26, R8, R11 ;  /* 0x000000081a397223 */ /* 0x000fe2000001000b */
[----:B------:R-:W-:Y:S01]  /*6850*/  F2FP.BF16.F32.PACK_AB R26, R59, R58 ;  /* 0x0000003a3b1a723e */ /* 0x000fe200000010ff */
[----:B------:R-:W1:Y:S02]  /*6860*/  LDC.64 R52, c[0x0][0x428] ;  /* 0x00010a00ff347b82 */ /* 0x000e640000000a00 */
[----:B------:R-:W-:-:S02]  /*6870*/  F2FP.BF16.F32.PACK_AB R24, R49, R24 ;  /* 0x000000183118723e */ /* 0x000fc400000010ff */
[----:B------:R-:W-:-:S04]  /*6880*/  F2FP.BF16.F32.PACK_AB R25, R57, R56 ;  /* 0x000000383919723e */ /* 0x000fc800000010ff */
[----:B------:R-:W2:Y:S01]  /*6890*/  LDC.64 R40, c[0x0][0x380] ;  /* 0x0000e000ff287b82 */ /* 0x000ea20000000a00 */
[----:B0-----:R-:W-:-:S05]  /*68a0*/  @!P2 IMAD.WIDE R54, R39, 0x4, R54 ;  /* 0x000000042736a825 */ /* 0x001fca00078e0236 */
[----:B------:R0:W-:Y:S01]  /*68b0*/  @!P2 STG.E desc[UR8][R54.64], R61 ;  /* 0x0000003d3600a986 */ /* 0x0001e2000c101908 */
[----:B-1----:R-:W-:-:S05]  /*68c0*/  IMAD.WIDE.U32 R52, R4, 0x10, R52 ;  /* 0x0000001004347825 */ /* 0x002fca00078e0034 */
[----:B------:R0:W-:Y:S01]  /*68d0*/  STG.E.128 desc[UR8][R52.64], R24 ;  /* 0x0000001834007986 */ /* 0x0001e2000c101d08 */
[----:B--2---:R-:W-:-:S04]  /*68e0*/  LEA R39, R40, R39, 0x2 ;  /* 0x0000002728277211 */ /* 0x004fc800078e10ff */
[----:B------:R-:W-:-:S13]  /*68f0*/  ISETP.GE.AND P1, PT, R39, R41, PT ;  /* 0x000000292700720c */ /* 0x000fda0003f26270 */
[----:B0-----:R-:W-:Y:S05]  /*6900*/  @!P1 BRA `(.L_x_544) ;  /* 0xffffffa0002c9947 */ /* 0x001fea000383ffff */
[----:B------:R-:W-:Y:S05]  /*6910*/  BSYNC B0 ;  /* 0x0000000000007941 */ /* 0x000fea0003800000 */
.L_x_445:
[----:B------:R-:W-:Y:S05]  /*6920*/  EXIT ;  /* 0x000000000000794d */ /* 0x000fea0003800000 */
.L_x_543:
        /* <DEDUP_REMOVED lines=8> */
.L_x_546:
[----:B------:R-:W-:Y:S05]  /*69b0*/  BSYNC B1 ;  /* 0x0000000000017941 */ /* 0x000fea0003800000 */
.L_x_545:
        /* <DEDUP_REMOVED lines=10> */
.L_x_547:
[----:B------:R-:W-:Y:S01]  /*6a60*/  HFMA2 R63, -RZ, RZ, 0, 2.384185791015625e-07 ;  /* 0x00000004ff3f7431 */ /* 0x000fe200000001ff */
[----:B------:R-:W-:-:S05]  /*6a70*/  MOV R24, R62 ;  /* 0x0000003e00187202 */ /* 0x000fca0000000f00 */
[----:B------:R-:W-:-:S04]  /*6a80*/  FADD.FTZ R55, R41, R24 ;  /* 0x0000001829377221 */ /* 0x000fc80000010000 */
[----:B------:R-:W-:-:S07]  /*6a90*/  IMAD.MOV.U32 R64, RZ, RZ, R55 ;  /* 0x000000ffff407224 */ /* 0x000fce00078e0037 */
[----:B------:R-:W-:Y:S05]  /*6aa0*/  WARPSYNC.COLLECTIVE R61, `(.L_x_548) ;  /* 0x000000003d087348 */ /* 0x000fea0003c00000 */
[----:B------:R0:W1:Y:S02]  /*6ab0*/  SHFL.BFLY P1, R62, R64, R63, R66 ;  /* 0x0c00003f403e7389 */ /* 0x0000640000020042 */
[----:B01----:R-:W-:Y:S05]  /*6ac0*/  ENDCOLLECTIVE ;  /* 0x000000000000791b */ /* 0x003fea0003800000 */
.L_x_548:
[----:B------:R-:W-:Y:S02]  /*6ad0*/  IMAD.MOV.U32 R63, RZ, RZ, 0x8 ;  /* 0x00000008ff3f7424 */ /* 0x000fe400078e00ff */
[----:B------:R-:W-:-:S04]  /*6ae0*/  IMAD.MOV.U32 R24, RZ, RZ, R62 ;  /* 0x000000ffff187224 */ /* 0x000fc800078e003e */
[----:B------:R-:W-:-:S05]  /*6af0*/  FADD.FTZ R56, R55, R24 ;  /* 0x0000001837387221 */ /* 0x000fca0000010000 */
[----:B------:R-:W-:-:S07]  /*6b00*/  MOV R64, R56 ;  /* 0x0000003800407202 */ /* 0x000fce0000000f00 */
[----:B------:R-:W-:Y:S05]  /*6b10*/  WARPSYNC.COLLECTIVE R61, `(.L_x_549) ;  /* 0x000000003d087348 */ /* 0x000fea0003c00000 */
[----:B------:R0:W1:Y:S02]  /*6b20*/  SHFL.BFLY P1, R62, R64, R63, R66 ;  /* 0x0c00003f403e7389 */ /* 0x0000640000020042 */
[----:B01----:R-:W-:Y:S05]  /*6b30*/  ENDCOLLECTIVE ;  /* 0x000000000000791b */ /* 0x003fea0003800000 */
.L_x_549:
[----:B------:R-:W-:Y:S01]  /*6b40*/  HFMA2 R63, -RZ, RZ, 0, 9.5367431640625e-07 ;  /* 0x00000010ff3f7431 */ /* 0x000fe200000001ff */
[----:B------:R-:W-:-:S05]  /*6b50*/  MOV R27, R62 ;  /* 0x0000003e001b7202 */ /* 0x000fca0000000f00 */
[----:B------:R-:W-:-:S04]  /*6b60*/  FADD.FTZ R60, R56, R27 ;  /* 0x0000001b383c7221 */ /* 0x000fc80000010000 */
[----:B------:R-:W-:-:S07]  /*6b70*/  IMAD.MOV.U32 R64, RZ, RZ, R60 ;  /* 0x000000ffff407224 */ /* 0x000fce00078e003c */
[----:B------:R-:W-:Y:S05]  /*6b80*/  WARPSYNC.COLLECTIVE R61, `(.L_x_550) ;  /* 0x000000003d087348 */ /* 0x000fea0003c00000 */
[----:B------:R0:W1:Y:S02]  /*6b90*/  SHFL.BFLY P1, R62, R64, R63, R66 ;  /* 0x0c00003f403e7389 */ /* 0x0000640000020042 */
[----:B01----:R-:W-:Y:S05]  /*6ba0*/  ENDCOLLECTIVE ;  /* 0x000000000000791b */ /* 0x003fea0003800000 */
.L_x_550:
[----:B------:R-:W-:Y:S02]  /*6bb0*/  IMAD.MOV.U32 R63, RZ, RZ, 0x1 ;  /* 0x00000001ff3f7424 */ /* 0x000fe400078e00ff */
[----:B------:R-:W-:-:S04]  /*6bc0*/  IMAD.MOV.U32 R27, RZ, RZ, R62 ;  /* 0x000000ffff1b7224 */ /* 0x000fc800078e003e */
        /* <DEDUP_REMOVED lines=18> */
[----:B------:R-:W-:-:S07]  /*6cf0*/  MOV R64, R24 ;  /* 0x0000001800407202 */ /* 0x000fce0000000f00 */
[----:B------:R-:W-:Y:S05]  /*6d00*/  WARPSYNC.COLLECTIVE R61, `(.L_x_551) ;  /* 0x000000003d087348 */ /* 0x000fea0003c00000 */
[----:B------:R0:W1:Y:S02]  /*6d10*/  SHFL.BFLY P1, R62, R64, R63, R66 ;  /* 0x0c00003f403e7389 */ /* 0x0000640000020042 */
[----:B01----:R-:W-:Y:S05]  /*6d20*/  ENDCOLLECTIVE ;  /* 0x000000000000791b */ /* 0x003fea0003800000 */
.L_x_551:
[----:B------:R-:W-:Y:S01]  /*6d30*/  HFMA2 R63, -RZ, RZ, 0, 1.1920928955078125e-07 ;  /* 0x00000002ff3f7431 */ /* 0x000fe200000001ff */
[----:B------:R-:W-:-:S05]  /*6d40*/  MOV R25, R62 ;  /* 0x0000003e00197202 */ /* 0x000fca0000000f00 */
[----:B------:R-:W-:-:S04]  /*6d50*/  FADD.FTZ R25, R24, R25 ;  /* 0x0000001918197221 */ /* 0x000fc80000010000 */
[----:B------:R-:W-:-:S07]  /*6d60*/  IMAD.MOV.U32 R64, RZ, RZ, R25 ;  /* 0x000000ffff407224 */ /* 0x000fce00078e0019 */
[----:B------:R-:W-:Y:S05]  /*6d70*/  WARPSYNC.COLLECTIVE R61, `(.L_x_552) ;  /* 0x000000003d087348 */ /* 0x000fea0003c00000 */
[----:B------:R0:W1:Y:S02]  /*6d80*/  SHFL.BFLY P1, R62, R64, R63, R66 ;  /* 0x0c00003f403e7389 */ /* 0x0000640000020042 */
[----:B01----:R-:W-:Y:S05]  /*6d90*/  ENDCOLLECTIVE ;  /* 0x000000000000791b */ /* 0x003fea0003800000 */
.L_x_552:
[----:B------:R-:W-:Y:S02]  /*6da0*/  IMAD.MOV.U32 R63, RZ, RZ, 0x4 ;  /* 0x00000004ff3f7424 */ /* 0x000fe400078e00ff */
[----:B------:R-:W-:-:S04]  /*6db0*/  IMAD.MOV.U32 R56, RZ, RZ, R62 ;  /* 0x000000ffff387224 */ /* 0x000fc800078e003e */
[----:B------:R-:W-:-:S05]  /*6dc0*/  FADD.FTZ R56, R25, R56 ;  /* 0x0000003819387221 */ /* 0x000fca0000010000 */
[----:B------:R-:W-:-:S07]  /*6dd0*/  MOV R64, R56 ;  /* 0x0000003800407202 */ /* 0x000fce0000000f00 */
[----:B------:R-:W-:Y:S05]  /*6de0*/  WARPSYNC.COLLECTIVE R61, `(.L_x_553) ;  /* 0x000000003d087348 */ /* 0x000fea0003c00000 */
[----:B------:R0:W1:Y:S02]  /*6df0*/  SHFL.BFLY P1, R62, R64, R63, R66 ;  /* 0x0c00003f403e7389 */ /* 0x0000640000020042 */
[----:B01----:R-:W-:Y:S05]  /*6e00*/  ENDCOLLECTIVE ;  /* 0x000000000000791b */ /* 0x003fea0003800000 */
.L_x_553:
[----:B------:R-:W-:Y:S01]  /*6e10*/  HFMA2 R63, -RZ, RZ, 0, 4.76837158203125e-07 ;  /* 0x00000008ff3f7431 */ /* 0x000fe200000001ff */
[----:B------:R-:W-:-:S05]  /*6e20*/  MOV R41, R62 ;  /* 0x0000003e00297202 */ /* 0x000fca0000000f00 */
[----:B------:R-:W-:-:S04]  /*6e30*/  FADD.FTZ R41, R56, R41 ;  /* 0x0000002938297221 */ /* 0x000fc80000010000 */
[----:B------:R-:W-:-:S07]  /*6e40*/  IMAD.MOV.U32 R64, RZ, RZ, R41 ;  /* 0x000000ffff407224 */ /* 0x000fce00078e0029 */
[----:B------:R-:W-:Y:S05]  /*6e50*/  WARPSYNC.COLLECTIVE R61, `(.L_x_554) ;  /* 0x000000003d087348 */ /* 0x000fea0003c00000 */
[----:B------:R0:W1:Y:S02]  /*6e60*/  SHFL.BFLY P1, R62, R64, R63, R66 ;  /* 0x0c00003f403e7389 */ /* 0x0000640000020042 */
[----:B01----:R-:W-:Y:S05]  /*6e70*/  ENDCOLLECTIVE ;  /* 0x000000000000791b */ /* 0x003fea0003800000 */
.L_x_554:
[----:B------:R-:W-:Y:S02]  /*6e80*/  IMAD.MOV.U32 R63, RZ, RZ, 0x10 ;  /* 0x00000010ff3f7424 */ /* 0x000fe400078e00ff */
[----:B------:R-:W-:-:S04]  /*6e90*/  IMAD.MOV.U32 R60, RZ, RZ, R62 ;  /* 0x000000ffff3c7224 */ /* 0x000fc800078e003e */
[----:B------:R-:W-:-:S05]  /*6ea0*/  FADD.FTZ R60, R41, R60 ;  /* 0x0000003c293c7221 */ /* 0x000fca0000010000 */
[----:B------:R-:W-:-:S07]  /*6eb0*/  MOV R64, R60 ;  /* 0x0000003c00407202 */ /* 0x000fce0000000f00 */
[----:B------:R-:W-:Y:S05]  /*6ec0*/  WARPSYNC.COLLECTIVE R61, `(.L_x_555) ;  /* 0x000000003d087348 */ /* 0x000fea0003c00000 */
[----:B------:R0:W1:Y:S02]  /*6ed0*/  SHFL.BFLY P1, R62, R64, R63, R66 ;  /* 0x0c00003f403e7389 */ /* 0x0000640000020042 */
[----:B01----:R-:W-:Y:S05]  /*6ee0*/  ENDCOLLECTIVE ;  /* 0x000000000000791b */ /* 0x003fea0003800000 */
.L_x_555:
[----:B------:R-:W-:Y:S01]  /*6ef0*/  MOV R55, R62 ;  /* 0x0000003e00377202 */ /* 0x000fe20000000f00 */
[----:B------:R-:W-:Y:S06]  /*6f00*/  BRA `(.L_x_556) ;  /* 0xfffffff400bc7947 */ /* 0x000fec000383ffff */
.L_x_557:
        /* <DEDUP_REMOVED lines=15> */
.L_x_5922:


//--------------------- .text._ZN10layer_norm31ln_parallel_residual_fwd_kernelINS_13Kernel_traitsI6__halfS2_S2_S2_fjLj256ELj1ELj4ELj1ELj16ENS_18Kernel_traits_baseILj256ES2_S2_S2_S2_fjLj128EEEEELb0ELb0ELb0EEEvNS_9FwdParamsE --------------------------
	.section	.text._ZN10layer_norm31ln_parallel_residual_fwd_kernelINS_13Kernel_traitsI6__halfS2_S2_S2_fjLj256ELj1ELj4ELj1ELj16ENS_18Kernel_traits_baseILj256ES2_S2_S2_S2_fjLj128EEEEELb0ELb0ELb0EEEvNS_9FwdParamsE,"ax",@progbits
	.align	128
        .global         _ZN10layer_norm31ln_parallel_residual_fwd_kernelINS_13Kernel_traitsI6__halfS2_S2_S2_fjLj256ELj1ELj4ELj1ELj16ENS_18Kernel_traits_baseILj256ES2_S2_S2_S2_fjLj128EEEEELb0ELb0ELb0EEEvNS_9FwdParamsE
        .type           _ZN10layer_norm31ln_parallel_residual_fwd_kernelINS_13Kernel_traitsI6__halfS2_S2_S2_fjLj256ELj1ELj4ELj1ELj16ENS_18Kernel_traits_baseILj256ES2_S2_S2_S2_fjLj128EEEEELb0ELb0ELb0EEEvNS_9FwdParamsE,@function
        .size           _ZN10layer_norm31ln_parallel_residual_fwd_kernelINS_13Kernel_traitsI6__halfS2_S2_S2_fjLj256ELj1ELj4ELj1ELj16ENS_18Kernel_traits_baseILj256ES2_S2_S2_S2_fjLj128EEEEELb0ELb0ELb0EEEvNS_9FwdParamsE,(.L_x_5923 - _ZN10layer_norm31ln_parallel_residual_fwd_kernelINS_13Kernel_traitsI6__halfS2_S2_S2_fjLj256ELj1ELj4ELj1ELj16ENS_18Kernel_traits_baseILj256ES2_S2_S2_S2_fjLj128EEEEELb0ELb0ELb0EEEvNS_9FwdParamsE)
        .other          _ZN10layer_norm31ln_parallel_residual_fwd_kernelINS_13Kernel_traitsI6__halfS2_S2_S2_fjLj256ELj1ELj4ELj1ELj16ENS_18Kernel_traits_baseILj256ES2_S2_S2_S2_fjLj128EEEEELb0ELb0ELb0EEEvNS_9FwdParamsE,@"STO_CUDA_ENTRY STV_DEFAULT"
_ZN10layer_norm31ln_parallel_residual_fwd_kernelINS_13Kernel_traitsI6__halfS2_S2_S2_fjLj256ELj1ELj4ELj1ELj16ENS_18Kernel_traits_baseILj256ES2_S2_S2_S2_fjLj128EEEEELb0ELb0ELb0EEEvNS_9FwdParamsE:
.text._ZN10layer_norm31ln_parallel_residual_fwd_kernelINS_13Kernel_traitsI6__halfS2_S2_S2_fjLj256ELj1ELj4ELj1ELj16ENS_18Kernel_traits_baseILj256ES2_S2_S2_S2_fjLj128EEEEELb0ELb0ELb0EEEvNS_9FwdParamsE:
        /* <DEDUP_REMOVED lines=38> */
.L_x_559:
[----:B------:R-:W-:Y:S05]  /*0260*/  BSYNC.RECONVERGENT B0 ;  /* 0x0000000000007941 */ /* 0x000fea0003800200 */
.L_x_558:
[----:B------:R-:W1:Y:S02]  /*0270*/  LDCU UR4, c[0x0][0x384] ;  /* 0x00007080ff0477ac */ /* 0x000e640008000800 */
[----:B-1----:R-:W-:-:S13]  /*0280*/  ISETP.GE.AND P0, PT, R42, UR4, PT ;  /* 0x000000042a007c0c */ /* 0x002fda000bf06270 */
[----:B------:R-:W-:Y:S05]  /*0290*/  @P0 EXIT ;  /* 0x000000000000094d */ /* 0x000fea0003800000 */
[----:B0-----:R-:W0:Y:S01]  /*02a0*/  LDC.64 R2, c[0x0][0x398] ;  /* 0x0000e600ff027b82 */ /* 0x001e220000000a00 */
[----:B------:R-:W0:Y:S01]  /*02b0*/  LDCU.64 UR8, c[0x0][0x3a0] ;  /* 0x00007400ff0877ac */ /* 0x000e220008000a00 */
[----:B------:R-:W1:Y:S01]  /*02c0*/  LDCU.U8 UR4, c[0x0][0x410] ;  /* 0x00008200ff0477ac */ /* 0x000e620008000000 */
[----:B------:R-:W2:Y:S01]  /*02d0*/  LDCU UR10, c[0x0][0x388] ;  /* 0x00007100ff0a77ac */ /* 0x000ea20008000800 */
[----:B------:R-:W3:Y:S01]  /*02e0*/  LDCU UR5, c[0x0][0x448] ;  /* 0x00008900ff0577ac */ /* 0x000ee20008000800 */
[----:B------:R-:W4:Y:S01]  /*02f0*/  LDCU.64 UR12, c[0x0][0x398] ;  /* 0x00007300ff0c77ac */ /* 0x000f220008000a00 */
[----:B------:R-:W0:Y:S01]  /*0300*/  LDCU.64 UR14, c[0x0][0x3a0] ;  /* 0x00007400ff0e77ac */ /* 0x000e220008000a00 */
[----:B-1----:R-:W-:Y:S02]  /*0310*/  ISETP.NE.AND P3, PT, RZ, UR4, PT ;  /* 0x00000004ff007c0c */ /* 0x002fe4000bf65270 */
[----:B0-----:R-:W-:-:S04]  /*0320*/  LOP3.LUT P0, RZ, R2, UR8, RZ, 0xfc, !PT ;  /* 0x0000000802ff7c12 */ /* 0x001fc8000f80fcff */
[----:B--234-:R-:W-:-:S13]  /*0330*/  LOP3.LUT P0, RZ, R3, UR9, RZ, 0xfc, P0 ;  /* 0x0000000903ff7c12 */ /* 0x01cfda000800fcff */
.L_x_569:
[----:B------:R-:W-:Y:S01]  /*0340*/  IMAD R0, R42, UR10, RZ ;  /* 0x0000000a2a007c24 */ /* 0x000fe2000f8e02ff */
        /* <DEDUP_REMOVED lines=18> */
[----:B------:R-:W-:Y:S05]  /*0470*/  @!P1 BRA `(.L_x_562) ;  /* 0x00000004002c9947 */ /* 0x000fea0003800000 */
[----:B------:R-:W-:Y:S05]  /*0480*/  @!P2 BRA `(.L_x_563) ;  /* 0x0000000000b4a947 */ /* 0x000fea0003800000 */
[----:B-----5:R-:W-:Y:S02]  /*0490*/  HADD2.F32 R0, -RZ, R28.H0_H0 ;  /* 0x2000001cff007230 */ /* 0x020fe40000004100 */
[----:B0-----:R-:W-:Y:S02]  /*04a0*/  HADD2.F32 R3, -RZ, R16.H0_H0 ;  /* 0x20000010ff037230 */ /* 0x001fe40000004100 */
[----:B------:R-:W-:Y:S02]  /*04b0*/  HADD2.F32 R48, -RZ, R28.H1_H1 ;  /* 0x3000001cff307230 */ /* 0x000fe40000004100 */
[----:B------:R-:W-:Y:S02]  /*04c0*/  HADD2.F32 R2, -RZ, R29.H0_H0 ;  /* 0x2000001dff027230 */ /* 0x000fe40000004100 */
[----:B------:R-:W-:Y:S01]  /*04d0*/  FADD.FTZ R0, R0, R3 ;  /* 0x0000000300007221 */ /* 0x000fe20000010000 */
[----:B------:R-:W-:Y:S02]  /*04e0*/  HADD2.F32 R26, -RZ, R30.H0_H0 ;  /* 0x2000001eff1a7230 */ /* 0x000fe40000004100 */
[----:B------:R-:W-:-:S02]  /*04f0*/  HADD2.F32 R3, -RZ, R16.H1_H1 ;  /* 0x30000010ff037230 */ /* 0x000fc40000004100 */
[----:B------:R-:W-:Y:S02]  /*0500*/  HADD2.F32 R25, -RZ, R17.H0_H0 ;  /* 0x20000011ff197230 */ /* 0x000fe40000004100 */
[----:B------:R-:W-:Y:S02]  /*0510*/  HADD2.F32 R27, -RZ, R18.H0_H0 ;  /* 0x20000012ff1b7230 */ /* 0x000fe40000004100 */
[----:B------:R-:W-:Y:S01]  /*0520*/  FADD.FTZ R48, R48, R3 ;  /* 0x0000000330307221 */ /* 0x000fe20000010000 */
[--C-:B------:R-:W-:Y:S02]  /*0530*/  HADD2.F32 R28, -RZ, R31.reuse.H0_H0 ;  /* 0x2000001fff1c7230 */ /* 0x100fe40000004100 */
[----:B------:R-:W-:Y:S01]  /*0540*/  FADD.FTZ R2, R2, R25 ;  /* 0x0000001902027221 */ /* 0x000fe20000010000 */
[----:B------:R-:W-:Y:S02]  /*0550*/  HADD2.F32 R32, -RZ, R31.H1_H1 ;  /* 0x3000001fff207230 */ /* 0x000fe40000004100 */
[----:B------:R-:W-:Y:S01]  /*0560*/  FADD.FTZ R26, R26, R27 ;  /* 0x0000001b1a1a7221 */ /* 0x000fe20000010000 */
[----:B------:R-:W-:-:S02]  /*0570*/  HADD2.F32 R25, -RZ, R19.H0_H0 ;  /* 0x20000013ff197230 */ /* 0x000fc40000004100 */
[----:B------:R-:W-:Y:S02]  /*0580*/  HADD2.F32 R27, -RZ, R19.H1_H1 ;  /* 0x30000013ff1b7230 */ /* 0x000fe40000004100 */
[----:B------:R-:W-:Y:S02]  /*0590*/  HADD2.F32 R3, -RZ, R21.H0_H0 ;  /* 0x20000015ff037230 */ /* 0x000fe40000004100 */
[----:B------:R-:W-:Y:S01]  /*05a0*/  FADD.FTZ R28, R28, R25 ;  /* 0x000000191c1c7221 */ /* 0x000fe20000010000 */
[----:B------:R-:W-:Y:S02]  /*05b0*/  HADD2.F32 R29, -RZ, R29.H1_H1 ;  /* 0x3000001dff1d7230 */ /* 0x000fe40000004100 */
[----:B------:R-:W-:Y:S01]  /*05c0*/  FADD.FTZ R32, R32, R27 ;  /* 0x0000001b20207221 */ /* 0x000fe20000010000 */
[----:B------:R-:W-:Y:S02]  /*05d0*/  HADD2.F32 R30, -RZ, R30.H1_H1 ;  /* 0x3000001eff1e7230 */ /* 0x000fe40000004100 */
[----:B------:R-:W-:Y:S01]  /*05e0*/  FADD.FTZ R46, R2, R3 ;  /* 0x00000003022e7221 */ /* 0x000fe20000010000 */
[----:B------:R-:W-:-:S02]  /*05f0*/  HADD2.F32 R24, -RZ, R17.H1_H1 ;  /* 0x30000011ff187230 */ /* 0x000fc40000004100 */
[----:B------:R-:W-:Y:S02]  /*0600*/  HADD2.F32 R31, -RZ, R18.H1_H1 ;  /* 0x30000012ff1f7230 */ /* 0x000fe40000004100 */
[----:B------:R-:W-:Y:S02]  /*0610*/  HADD2.F32 R45, -RZ, R20.H0_H0 ;  /* 0x20000014ff2d7230 */ /* 0x000fe40000004100 */
[----:B------:R-:W-:Y:S01]  /*0620*/  FADD.FTZ R24, R29, R24 ;  /* 0x000000181d187221 */ /* 0x000fe20000010000 */
[----:B------:R-:W-:Y:S02]  /*0630*/  HADD2.F32 R47, -RZ, R22.H0_H0 ;  /* 0x20000016ff2f7230 */ /* 0x000fe40000004100 */
[----:B------:R-:W-:Y:S01]  /*0640*/  FADD.FTZ R30, R30, R31 ;  /* 0x0000001f1e1e7221 */ /* 0x000fe20000010000 */
[--C-:B------:R-:W-:Y:S02]  /*0650*/  HADD2.F32 R27, -RZ, R23.reuse.H0_H0 ;  /* 0x20000017ff1b7230 */ /* 0x100fe40000004100 */
[----:B------:R-:W-:Y:S01]  /*0660*/  FADD.FTZ R45, R0, R45 ;  /* 0x0000002d002d7221 */ /* 0x000fe20000010000 */
[----:B------:R-:W-:-:S02]  /*0670*/  HADD2.F32 R51, -RZ, R23.H1_H1 ;  /* 0x30000017ff337230 */ /* 0x000fc40000004100 */
[----:B------:R-:W-:Y:S01]  /*0680*/  FADD.FTZ R47, R26, R47 ;  /* 0x0000002f1a2f7221 */ /* 0x000fe20000010000 */
[----:B------:R-:W-:Y:S02]  /*0690*/  HADD2.F32 R25, -RZ, R22.H1_H1 ;  /* 0x30000016ff197230 */ /* 0x000fe40000004100 */
[----:B------:R-:W-:Y:S01]  /*06a0*/  FADD.FTZ R50, R28, R27 ;  /* 0x0000001b1c327221 */ /* 0x000fe20000010000 */
[----:B------:R-:W-:Y:S02]  /*06b0*/  HADD2.F32 R49, -RZ, R21.H1_H1 ;  /* 0x30000015ff317230 */ /* 0x000fe40000004100 */
[----:B------:R-:W-:Y:S01]  /*06c0*/  FADD.FTZ R51, R32, R51 ;  /* 0x0000003320337221 */ /* 0x000fe20000010000 */
[----:B------:R-:W-:Y:S02]  /*06d0*/  HADD2.F32 R3, -RZ, R20.H1_H1 ;  /* 0x30000014ff037230 */ /* 0x000fe40000004100 */
[----:B------:R-:W-:Y:S01]  /*06e0*/  FADD.FTZ R52, R30, R25 ;  /* 0x000000191e347221 */ /* 0x000fe20000010000 */
[----:B------:R-:W-:Y:S01]  /*06f0*/  FADD.FTZ R49, R24, R49 ;  /* 0x0000003118317221 */ /* 0x000fe20000010000 */
[----:B------:R-:W-:Y:S01]  /*0700*/  F2FP.F16.F32.PACK_AB R27, R51, R50 ;  /* 0x00000032331b723e */ /* 0x000fe200000000ff */
[----:B------:R-:W-:-:S02]  /*0710*/  FADD.FTZ R48, R48, R3 ;  /* 0x0000000330307221 */ /* 0x000fc40000010000 */
[----:B------:R-:W-:Y:S02]  /*0720*/  F2FP.F16.F32.PACK_AB R26, R52, R47 ;  /* 0x0000002f341a723e */ /* 0x000fe400000000ff */
[----:B------:R-:W-:Y:S02]  /*0730*/  F2FP.F16.F32.PACK_AB R25, R49, R46 ;  /* 0x0000002e3119723e */ /* 0x000fe400000000ff */
[----:B------:R-:W-:Y:S01]  /*0740*/  F2FP.F16.F32.PACK_AB R24, R48, R45 ;  /* 0x0000002d3018723e */ /* 0x000fe200000000ff */
[----:B------:R-:W-:Y:S06]  /*0750*/  BRA `(.L_x_564) ;  /* 0x00000004000c7947 */ /* 0x000fec0003800000 */
.L_x_563:
[----:B-----5:R-:W-:Y:S02]  /*0760*/  HADD2.F32 R45, -RZ, R28.H0_H0 ;  /* 0x2000001cff2d7230 */ /* 0x020fe40000004100 */
[----:B------:R-:W-:Y:S02]  /*0770*/  HADD2.F32 R46, -RZ, R29.H0_H0 ;  /* 0x2000001dff2e7230 */ /* 0x000fe40000004100 */
[----:B------:R-:W-:Y:S02]  /*0780*/  HADD2.F32 R47, -RZ, R30.H0_H0 ;  /* 0x2000001eff2f7230 */ /* 0x000fe40000004100 */
[----:B------:R-:W-:Y:S02]  /*0790*/  HADD2.F32 R0, -RZ, R16.H0_H0 ;  /* 0x20000010ff007230 */ /* 0x000fe40000004100 */
[----:B0-----:R-:W-:Y:S02]  /*07a0*/  HADD2.F32 R3, -RZ, R17.H0_H0 ;  /* 0x20000011ff037230 */ /* 0x001fe40000004100 */
[----:B------:R-:W-:-:S02]  /*07b0*/  HADD2.F32 R2, -RZ, R18.H0_H0 ;  /* 0x20000012ff027230 */ /* 0x000fc40000004100 */
[----:B------:R-:W-:Y:S01]  /*07c0*/  FADD.FTZ R45, R45, R0 ;  /* 0x000000002d2d7221 */ /* 0x000fe20000010000 */
[----:B------:R-:W-:Y:S02]  /*07d0*/  HADD2.F32 R50, -RZ, R31.H0_H0 ;  /* 0x2000001fff327230 */ /* 0x000fe40000004100 */
[----:B------:R-:W-:Y:S01]  /*07e0*/  FADD.FTZ R46, R46, R3 ;  /* 0x000000032e2e7221 */ /* 0x000fe20000010000 */
[----:B------:R-:W-:Y:S02]  /*07f0*/  HADD2.F32 R28, -RZ, R28.H1_H1 ;  /* 0x3000001cff1c7230 */ /* 0x000fe40000004100 */
[----:B------:R-:W-:Y:S01]  /*0800*/  FADD.FTZ R47, R47, R2 ;  /* 0x000000022f2f7221 */ /* 0x000fe20000010000 */
[----:B------:R-:W-:Y:S02]  /*0810*/  HADD2.F32 R29, -RZ, R29.H1_H1 ;  /* 0x3000001dff1d7230 */ /* 0x000fe40000004100 */
[----:B------:R-:W-:Y:S02]  /*0820*/  HADD2.F32 R30, -RZ, R30.H1_H1 ;  /* 0x3000001eff1e7230 */ /* 0x000fe40000004100 */
[----:B------:R-:W-:-:S02]  /*0830*/  HADD2.F32 R31, -RZ, R31.H1_H1 ;  /* 0x3000001fff1f7230 */ /* 0x000fc40000004100 */
[--C-:B------:R-:W-:Y:S02]  /*0840*/  HADD2.F32 R27, -RZ, R19.reuse.H0_H0 ;  /* 0x20000013ff1b7230 */ /* 0x100fe40000004100 */
[----:B------:R-:W-:Y:S02]  /*0850*/  HADD2.F32 R2, -RZ, R19.H1_H1 ;  /* 0x30000013ff027230 */ /* 0x000fe40000004100 */
[----:B------:R-:W-:Y:S02]  /*0860*/  HADD2.F32 R25, -RZ, R18.H1_H1 ;  /* 0x30000012ff197230 */ /* 0x000fe40000004100 */
[----:B------:R-:W-:Y:S01]  /*0870*/  FADD.FTZ R50, R50, R27 ;  /* 0x0000001b32327221 */ /* 0x000fe20000010000 */
[----:B------:R-:W-:Y:S02]  /*0880*/  HADD2.F32 R0, -RZ, R17.H1_H1 ;  /* 0x30000011ff007230 */ /* 0x000fe40000004100 */
[----:B------:R-:W-:Y:S01]  /*0890*/  FADD.FTZ R51, R31, R2 ;  /* 0x000000021f337221 */ /* 0x000fe20000010000 */
[----:B------:R-:W-:-:S02]  /*08a0*/  HADD2.F32 R3, -RZ, R16.H1_H1 ;  /* 0x30000010ff037230 */ /* 0x000fc40000004100 */
[----:B------:R-:W-:Y:S01]  /*08b0*/  FADD.FTZ R52, R30, R25 ;  /* 0x000000191e347221 */ /* 0x000fe20000010000 */
[----:B------:R-:W-:Y:S01]  /*08c0*/  FADD.FTZ R49, R29, R0 ;  /* 0x000000001d317221 */ /* 0x000fe20000010000 */
[----:B------:R-:W-:Y:S01]  /*08d0*/  F2FP.F16.F32.PACK_AB R27, R51, R50 ;  /* 0x00000032331b723e */ /* 0x000fe200000000ff */
[----:B------:R-:W-:Y:S02]  /*08e0*/  FADD.FTZ R48, R28, R3 ;  /* 0x000000031c307221 */ /* 0x000fe40000010000 */
[----:B------:R-:W-:Y:S02]  /*08f0*/  F2FP.F16.F32.PACK_AB R26, R52, R47 ;  /* 0x0000002f341a723e */ /* 0x000fe400000000ff */
[----:B------:R-:W-:Y:S02]  /*0900*/  F2FP.F16.F32.PACK_AB R25, R49, R46 ;  /* 0x0000002e3119723e */ /* 0x000fe400000000ff */
[----:B------:R-:W-:Y:S01]  /*0910*/  F2FP.F16.F32.PACK_AB R24, R48, R45 ;  /* 0x0000002d3018723e */ /* 0x000fe200000000ff */
[----:B------:R-:W-:Y:S06]  /*0920*/  BRA `(.L_x_564) ;  /* 0x0000000000987947 */ /* 0x000fec0003800000 */
.L_x_562:
[----:B------:R-:W-:Y:S05]  /*0930*/  @!P2 BRA `(.L_x_565) ;  /* 0x000000000074a947 */ /* 0x000fea0003800000 */
        /* <DEDUP_REMOVED lines=29> */
.L_x_565:
[--C-:B-----5:R-:W-:Y:S02]  /*0b10*/  HADD2.F32 R45, -RZ, R28.reuse.H0_H0 ;  /* 0x2000001cff2d7230 */ /* 0x120fe40000004100 */
[----:B------:R-:W-:Y:S02]  /*0b20*/  HADD2.F32 R48, -RZ, R28.H1_H1 ;  /* 0x3000001cff307230 */ /* 0x000fe40000004100 */
[--C-:B------:R-:W-:Y:S02]  /*0b30*/  HADD2.F32 R46, -RZ, R29.reuse.H0_H0 ;  /* 0x2000001dff2e7230 */ /* 0x100fe40000004100 */
[----:B------:R-:W-:Y:S02]  /*0b40*/  HADD2.F32 R49, -RZ, R29.H1_H1 ;  /* 0x3000001dff317230 */ /* 0x000fe40000004100 */
[--C-:B------:R-:W-:Y:S02]  /*0b50*/  HADD2.F32 R47, -RZ, R30.reuse.H0_H0 ;  /* 0x2000001eff2f7230 */ /* 0x100fe40000004100 */
[----:B------:R-:W-:-:S02]  /*0b60*/  HADD2.F32 R52, -RZ, R30.H1_H1 ;  /* 0x3000001eff347230 */ /* 0x000fc40000004100 */
[--C-:B------:R-:W-:Y:S02]  /*0b70*/  HADD2.F32 R50, -RZ, R31.reuse.H0_H0 ;  /* 0x2000001fff327230 */ /* 0x100fe40000004100 */
[----:B------:R-:W-:-:S07]  /*0b80*/  HADD2.F32 R51, -RZ, R31.H1_H1 ;  /* 0x3000001fff337230 */ /* 0x000fce0000004100 */
.L_x_564:
[----:B0-----:R-:W0:Y:S02]  /*0b90*/  @P0 LDC.64 R2, c[0x0][0x3a8] ;  /* 0x0000ea00ff020b82 */ /* 0x001e240000000a00 */
[----:B0-----:R-:W-:-:S05]  /*0ba0*/  @P0 IMAD.WIDE.U32 R2, R41, 0x10, R2 ;  /* 0x0000001029020825 */ /* 0x001fca00078e0002 */
[----:B------:R0:W-:Y:S02]  /*0bb0*/  @P0 STG.E.128 desc[UR6][R2.64], R24 ;  /* 0x0000001802000986 */ /* 0x0001e4000c101d06 */
.L_x_561:
[----:B------:R-:W-:Y:S05]  /*0bc0*/  BSYNC.RECONVERGENT B0 ;  /* 0x0000000000007941 */ /* 0x000fea0003800200 */
.L_x_560:
        /* <DEDUP_REMOVED lines=54> */
.L_x_581:
[----:B------:R-:W-:Y:S01]  /*0f30*/  FMUL.FTZ R0, R31, R31 ;  /* 0x0000001f1f007220 */ /* 0x000fe20000410000 */
[----:B-1----:R-:W-:Y:S01]  /*0f40*/  FADD.FTZ R35, R28, R33 ;  /* 0x000000211c237221 */ /* 0x002fe20000010000 */
[----:B------:R-:W1:Y:S01]  /*0f50*/  @!P4 LDC.64 R2, c[0x0][0x3c8] ;  /* 0x0000f200ff02cb82 */ /* 0x000e620000000a00 */
[----:B------:R-:W-:Y:S02]  /*0f60*/  BSSY.RECONVERGENT B0, `(.L_x_567) ;  /* 0x000005a000007945 */ /* 0x000fe40003800200 */
[----:B------:R-:W-:Y:S01]  /*0f70*/  FSEL R33, R0, RZ, P3 ;  /* 0x000000ff00217208 */ /* 0x000fe20001800000 */
[----:B------:R-:W-:-:S04]  /*0f80*/  FFMA.FTZ R30, R35, R30, UR5 ;  /* 0x00000005231e7e23 */ /* 0x000fc8000801001e */
[----:B0-----:R-:W0:Y:S01]  /*0f90*/  @!P4 LDC.64 R28, c[0x0][0x3c0] ;  /* 0x0000f000ff1ccb82 */ /* 0x001e220000000a00 */
[----:B------:R-:W-:-:S06]  /*0fa0*/  FADD.FTZ R30, R30, R33 ;  /* 0x000000211e1e7221 */ /* 0x000fcc0000010000 */
[----:B------:R-:W2:Y:S01]  /*0fb0*/  MUFU.RSQ R30, R30 ;  /* 0x0000001e001e7308 */ /* 0x000ea20000001400 */
[----:B-1----:R-:W-:-:S04]  /*0fc0*/  @!P4 IMAD.WIDE R2, R42, 0x4, R2 ;  /* 0x000000042a02c825 */ /* 0x002fc800078e0202 */
[----:B0-----:R-:W-:-:S05]  /*0fd0*/  @!P4 IMAD.WIDE R28, R42, 0x4, R28 ;  /* 0x000000042a1cc825 */ /* 0x001fca00078e021c */
[----:B------:R0:W-:Y:S04]  /*0fe0*/  @!P4 STG.E desc[UR6][R28.64], R31 ;  /* 0x0000001f1c00c986 */ /* 0x0001e8000c101906 */
[----:B--2---:R0:W-:Y:S01]  /*0ff0*/  @!P4 STG.E desc[UR6][R2.64], R30 ;  /* 0x0000001e0200c986 */ /* 0x0041e2000c101906 */
[----:B------:R-:W-:Y:S05]  /*1000*/  @P2 BRA `(.L_x_568) ;  /* 0x00000004003c2947 */ /* 0x000fea0003800000 */
[----:B0-----:R-:W-:Y:S01]  /*1010*/  FSEL R2, R31, RZ, !P3 ;  /* 0x000000ff1f027208 */ /* 0x001fe20005800000 */
[----:B-----5:R-:W-:Y:S02]  /*1020*/  HADD2.F32 R28, -RZ, R8.H0_H0 ;  /* 0x20000008ff1c7230 */ /* 0x020fe40000004100 */
[----:B------:R-:W-:Y:S02]  /*1030*/  HADD2.F32 R0, -RZ, R36.H0_H0 ;  /* 0x20000024ff007230 */ /* 0x000fe40000004100 */
[--C-:B------:R-:W-:Y:S01]  /*1040*/  FADD.FTZ R3, R45, -R2.reuse ;  /* 0x800000022d037221 */ /* 0x100fe20000010000 */
[--C-:B------:R-:W-:Y:S01]  /*1050*/  FADD.FTZ R29, R48, -R2.reuse ;  /* 0x80000002301d7221 */ /* 0x100fe20000010000 */
[----:B------:R-:W-:Y:S02]  /*1060*/  HADD2.F32 R32, -RZ, R12.H0_H0 ;  /* 0x2000000cff207230 */ /* 0x000fe40000004100 */
[----:B------:R-:W-:Y:S01]  /*1070*/  FADD.FTZ R55, R46, -R2 ;  /* 0x800000022e377221 */ /* 0x000fe20000010000 */
[----:B------:R-:W-:Y:S01]  /*1080*/  FMUL.FTZ R3, R30, R3 ;  /* 0x000000031e037220 */ /* 0x000fe20000410000 */
[----:B------:R-:W-:-:S02]  /*1090*/  HADD2.F32 R34, -RZ, R4.H0_H0 ;  /* 0x20000004ff227230 */ /* 0x000fc40000004100 */
[C---:B------:R-:W-:Y:S01]  /*10a0*/  FMUL.FTZ R29, R30.reuse, R29 ;  /* 0x0000001d1e1d7220 */ /* 0x040fe20000410000 */
[----:B------:R-:W-:Y:S02]  /*10b0*/  HADD2.F32 R40, -RZ, R36.H1_H1 ;  /* 0x30000024ff287230 */ /* 0x000fe40000004100 */
[C---:B------:R-:W-:Y:S01]  /*10c0*/  FFMA.FTZ R28, R3.reuse, R28, R0 ;  /* 0x0000001c031c7223 */ /* 0x040fe20000010000 */
[----:B------:R-:W-:Y:S02]  /*10d0*/  HADD2.F32 R0, -RZ, R8.H1_H1 ;  /* 0x30000008ff007230 */ /* 0x000fe40000004100 */
[----:B------:R-:W-:Y:S01]  /*10e0*/  FMUL.FTZ R55, R30, R55 ;  /* 0x000000371e377220 */ /* 0x000fe20000410000 */
[----:B------:R-:W-:Y:S02]  /*10f0*/  HADD2.F32 R54, -RZ, R12.H1_H1 ;  /* 0x3000000cff367230 */ /* 0x000fe40000004100 */
[----:B------:R-:W-:Y:S01]  /*1100*/  FFMA.FTZ R53, R3, R32, R34 ;  /* 0x0000002003357223 */ /* 0x000fe20000010022 */
[----:B------:R-:W-:-:S02]  /*1110*/  HADD2.F32 R31, -RZ, R4.H1_H1 ;  /* 0x30000004ff1f7230 */ /* 0x000fc40000004100 */
[----:B------:R-:W-:Y:S01]  /*1120*/  FADD.FTZ R3, R49, -R2 ;  /* 0x8000000231037221 */ /* 0x000fe20000010000 */
[----:B------:R-:W-:Y:S02]  /*1130*/  HADD2.F32 R56, -RZ, R9.H0_H0 ;  /* 0x20000009ff387230 */ /* 0x000fe40000004100 */
[C---:B------:R-:W-:Y:S01]  /*1140*/  FFMA.FTZ R59, R29.reuse, R0, R40 ;  /* 0x000000001d3b7223 */ /* 0x040fe20000010028 */
[----:B------:R-:W-:Y:S02]  /*1150*/  HADD2.F32 R58, -RZ, R37.H0_H0 ;  /* 0x20000025ff3a7230 */ /* 0x000fe40000004100 */
[----:B------:R-:W-:Y:S01]  /*1160*/  FFMA.FTZ R0, R29, R54, R31 ;  /* 0x000000361d007223 */ /* 0x000fe2000001001f */
[----:B------:R-:W-:Y:S02]  /*1170*/  HADD2.F32 R32, -RZ, R13.H0_H0 ;  /* 0x2000000dff207230 */ /* 0x000fe40000004100 */
[----:B------:R-:W-:Y:S01]  /*1180*/  FMUL.FTZ R3, R30, R3 ;  /* 0x000000031e037220 */ /* 0x000fe20000410000 */
[----:B------:R-:W-:-:S02]  /*1190*/  HADD2.F32 R34, -RZ, R5.H0_H0 ;  /* 0x20000005ff227230 */ /* 0x000fc40000004100 */
[----:B------:R-:W-:Y:S01]  /*11a0*/  FFMA.FTZ R29, R55, R56, R58 ;  /* 0x00000038371d7223 */ /* 0x000fe2000001003a */
[----:B------:R-:W-:Y:S02]  /*11b0*/  HADD2.F32 R40, -RZ, R9.H1_H1 ;  /* 0x30000009ff287230 */ /* 0x000fe40000004100 */
[----:B------:R-:W-:Y:S01]  /*11c0*/  FADD.FTZ R33, R47, -R2 ;  /* 0x800000022f217221 */ /* 0x000fe20000010000 */
[----:B------:R-:W-:Y:S02]  /*11d0*/  HADD2.F32 R54, -RZ, R37.H1_H1 ;  /* 0x30000025ff367230 */ /* 0x000fe40000004100 */
[----:B------:R-:W-:Y:S01]  /*11e0*/  FFMA.FTZ R55, R55, R32, R34 ;  /* 0x0000002037377223 */ /* 0x000fe20000010022 */
[----:B------:R-:W-:Y:S02]  /*11f0*/  HADD2.F32 R56, -RZ, R13.H1_H1 ;  /* 0x3000000dff387230 */ /* 0x000fe40000004100 */
[----:B------:R-:W-:Y:S01]  /*1200*/  FMUL.FTZ R33, R30, R33 ;  /* 0x000000211e217220 */ /* 0x000fe20000410000 */
[----:B------:R-:W-:-:S02]  /*1210*/  HADD2.F32 R31, -RZ, R5.H1_H1 ;  /* 0x30000005ff1f7230 */ /* 0x000fc40000004100 */
[C---:B------:R-:W-:Y:S01]  /*1220*/  FFMA.FTZ R32, R3.reuse, R40, R54 ;  /* 0x0000002803207223 */ /* 0x040fe20000010036 */
[----:B------:R-:W-:Y:S02]  /*1230*/  HADD2.F32 R34, -RZ, R10.H0_H0 ;  /* 0x2000000aff227230 */ /* 0x000fe40000004100 */
[----:B------:R-:W-:Y:S01]  /*1240*/  FADD.FTZ R35, R52, -R2 ;  /* 0x8000000234237221 */ /* 0x000fe20000010000 */
[----:B------:R-:W-:Y:S02]  /*1250*/  HADD2.F32 R40, -RZ, R38.H0_H0 ;  /* 0x20000026ff287230 */ /* 0x000fe40000004100 */
[----:B------:R-:W-:Y:S01]  /*1260*/  FFMA.FTZ R54, R3, R56, R31 ;  /* 0x0000003803367223 */ /* 0x000fe2000001001f */
[----:B------:R-:W-:Y:S02]  /*1270*/  HADD2.F32 R56, -RZ, R14.H0_H0 ;  /* 0x2000000eff387230 */ /* 0x000fe40000004100 */
[----:B------:R-:W-:Y:S01]  /*1280*/  FMUL.FTZ R35, R30, R35 ;  /* 0x000000231e237220 */ /* 0x000fe20000410000 */
[----:B------:R-:W-:-:S02]  /*1290*/  HADD2.F32 R31, -RZ, R6.H0_H0 ;  /* 0x20000006ff1f7230 */ /* 0x000fc40000004100 */
[C---:B------:R-:W-:Y:S01]  /*12a0*/  FFMA.FTZ R3, R33.reuse, R34, R40 ;  /* 0x0000002221037223 */ /* 0x040fe20000010028 */
[----:B------:R-:W-:Y:S01]  /*12b0*/  HADD2.F32 R58, -RZ, R10.H1_H1 ;  /* 0x3000000aff3a7230 */ /* 0x000fe20000004100 */
[----:B------:R-:W-:Y:S01]  /*12c0*/  F2FP.F16.F32.PACK_AB R29, R32, R29 ;  /* 0x0000001d201d723e */ /* 0x000fe200000000ff */
[----:B------:R-:W-:Y:S02]  /*12d0*/  HADD2.F32 R40, -RZ, R38.H1_H1 ;  /* 0x30000026ff287230 */ /* 0x000fe40000004100 */
[----:B------:R-:W-:Y:S01]  /*12e0*/  FFMA.FTZ R34, R33, R56, R31 ;  /* 0x0000003821227223 */ /* 0x000fe2000001001f */
[----:B------:R-:W-:Y:S02]  /*12f0*/  HADD2.F32 R56, -RZ, R14.H1_H1 ;  /* 0x3000000eff387230 */ /* 0x000fe40000004100 */
[----:B------:R-:W-:Y:S01]  /*1300*/  FADD.FTZ R31, R50, -R2 ;  /* 0x80000002321f7221 */ /* 0x000fe20000010000 */
[----:B------:R-:W-:Y:S02]  /*1310*/  HADD2.F32 R57, -RZ, R6.H1_H1 ;  /* 0x30000006ff397230 */ /* 0x000fe40000004100 */
[----:B------:R-:W-:Y:S01]  /*1320*/  FFMA.FTZ R58, R35, R58, R40 ;  /* 0x0000003a233a7223 */ /* 0x000fe20000010028 */
[----:B------:R-:W-:Y:S01]  /*1330*/  HADD2.F32 R40, -RZ, R11.H0_H0 ;  /* 0x2000000bff287230 */ /* 0x000fe20000004100 */
[----:B------:R-:W-:Y:S01]  /*1340*/  F2FP.F16.F32.PACK_AB R28, R59, R28 ;  /* 0x0000001c3b1c723e */ /* 0x000fe200000000ff */
[----:B------:R-:W-:-:S02]  /*1350*/  HADD2.F32 R33, -RZ, R7.H0_H0 ;  /* 0x20000007ff217230 */ /* 0x000fc40000004100 */
[----:B------:R-:W-:Y:S01]  /*1360*/  FFMA.FTZ R57, R35, R56, R57 ;  /* 0x0000003823397223 */ /* 0x000fe20000010039 */
[----:B------:R-:W-:Y:S02]  /*1370*/  HADD2.F32 R56, -RZ, R39.H0_H0 ;  /* 0x20000027ff387230 */ /* 0x000fe40000004100 */
[----:B------:R-:W-:Y:S01]  /*1380*/  FMUL.FTZ R35, R30, R31 ;  /* 0x0000001f1e237220 */ /* 0x000fe20000410000 */
[----:B------:R-:W-:Y:S01]  /*1390*/  HADD2.F32 R61, -RZ, R7.H1_H1 ;  /* 0x30000007ff3d7230 */ /* 0x000fe20000004100 */
[----:B------:R-:W-:Y:S02]  /*13a0*/  F2FP.F16.F32.PACK_AB R34, R57, R34 ;  /* 0x000000223922723e */ /* 0x000fe400000000ff */
[----:B------:R-:W-:Y:S01]  /*13b0*/  FFMA.FTZ R31, R35, R40, R56 ;  /* 0x00000028231f7223 */ /* 0x000fe20000010038 */
[----:B------:R-:W-:Y:S02]  /*13c0*/  HADD2.F32 R40, -RZ, R15.H0_H0 ;  /* 0x2000000fff287230 */ /* 0x000fe40000004100 */
[----:B------:R-:W-:-:S03]  /*13d0*/  HADD2.F32 R56, -RZ, R11.H1_H1 ;  /* 0x3000000bff387230 */ /* 0x000fc60000004100 */
[----:B------:R-:W-:Y:S01]  /*13e0*/  FFMA.FTZ R35, R35, R40, R33 ;  /* 0x0000002823237223 */ /* 0x000fe20000010021 */
[----:B------:R-:W-:Y:S01]  /*13f0*/  FADD.FTZ R33, R51, -R2 ;  /* 0x8000000233217221 */ /* 0x000fe20000010000 */
[----:B------:R-:W-:Y:S02]  /*1400*/  HADD2.F32 R2, -RZ, R39.H1_H1 ;  /* 0x30000027ff027230 */ /* 0x000fe40000004100 */
[----:B------:R-:W-:Y:S02]  /*1410*/  HADD2.F32 R40, -RZ, R15.H1_H1 ;  /* 0x3000000fff287230 */ /* 0x000fe40000004100 */
[----:B------:R-:W-:Y:S01]  /*1420*/  FMUL.FTZ R33, R30, R33 ;  /* 0x000000211e217220 */ /* 0x000fe20000410000 */
[----:B------:R-:W-:-:S03]  /*1430*/  F2FP.F16.F32.PACK_AB R30, R58, R3 ;  /* 0x000000033a1e723e */ /* 0x000fc600000000ff */
[C---:B------:R-:W-:Y:S01]  /*1440*/  FFMA.FTZ R56, R33.reuse, R56, R2 ;  /* 0x0000003821387223 */ /* 0x040fe20000010002 */
[----:B------:R-:W-:Y:S01]  /*1450*/  FFMA.FTZ R40, R33, R40, R61 ;  /* 0x0000002821287223 */ /* 0x000fe2000001003d */
[----:B------:R-:W0:Y:S03]  /*1460*/  LDC.64 R2, c[0x0][0x428] ;  /* 0x00010a00ff027b82 */ /* 0x000e260000000a00 */
[----:B------:R-:W-:Y:S02]  /*1470*/  F2FP.F16.F32.PACK_AB R31, R56, R31 ;  /* 0x0000001f381f723e */ /* 0x000fe400000000ff */
[----:B------:R-:W-:-:S03]  /*1480*/  F2FP.F16.F32.PACK_AB R35, R40, R35 ;  /* 0x000000232823723e */ /* 0x000fc600000000ff */
[----:B------:R-:W1:Y:S01]  /*1490*/  LDC.64 R32, c[0x0][0x430] ;  /* 0x00010c00ff207b82 */ /* 0x000e620000000a00 */
[----:B0-----:R-:W-:-:S05]  /*14a0*/  IMAD.WIDE.U32 R2, R41, 0x10, R2 ;  /* 0x0000001029027825 */ /* 0x001fca00078e0002 */
[----:B------:R2:W-:Y:S01]  /*14b0*/  STG.E.128 desc[UR6][R2.64], R28 ;  /* 0x0000001c02007986 */ /* 0x0005e2000c101d06 */
[----:B-1----:R-:W-:Y:S01]  /*14c0*/  IMAD.WIDE.U32 R40, R41, 0x10, R32 ;  /* 0x0000001029287825 */ /* 0x002fe200078e0020 */
[----:B------:R-:W-:Y:S02]  /*14d0*/  F2FP.F16.F32.PACK_AB R33, R54, R55 ;  /* 0x000000373621723e */ /* 0x000fe400000000ff */
[----:B------:R-:W-:-:S05]  /*14e0*/  F2FP.F16.F32.PACK_AB R32, R0, R53 ;  /* 0x000000350020723e */ /* 0x000fca00000000ff */
[----:B------:R2:W-:Y:S02]  /*14f0*/  STG.E.128 desc[UR6][R40.64], R32 ;  /* 0x0000002028007986 */ /* 0x0005e4000c101d06 */
.L_x_568:
[----:B------:R-:W-:Y:S05]  /*1500*/  BSYNC.RECONVERGENT B0 ;  /* 0x0000000000007941 */ /* 0x000fea0003800200 */
.L_x_567:
[----:B0-2---:R-:W0:Y:S02]  /*1510*/  LDC.64 R2, c[0x0][0x380] ;  /* 0x0000e000ff027b82 */ /* 0x005e240000000a00 */
[----:B0-----:R-:W-:-:S04]  /*1520*/  LEA R42, R2, R42, 0x2 ;  /* 0x0000002a022a7211 */ /* 0x001fc800078e10ff */
[----:B------:R-:W-:-:S13]  /*1530*/  ISETP.GE.AND P1, PT, R42, R3, PT ;  /* 0x000000032a00720c */ /* 0x000fda0003f26270 */
[----:B------:R-:W-:Y:S05]  /*1540*/  @!P1 BRA `(.L_x_569) ;  /* 0xffffffec007c9947 */ /* 0x000fea000383ffff */
[----:B------:R-:W-:Y:S05]  /*1550*/  EXIT ;  /* 0x000000000000794d */ /* 0x000fea0003800000 */
.L_x_566:
[----:B------:R-:W-:Y:S01]  /*1560*/  HFMA2 R34, -RZ, RZ, 0, 5.9604644775390625e-08 ;  /* 0x00000001ff227431 */ /* 0x000fe200000001ff */
[----:B------:R-:W-:Y:S01]  /*1570*/  BSSY B0, `(.L_x_570) ;  /* 0x0000007000007945 */ /* 0x000fe20003800000 */
[----:B------:R-:W-:Y:S02]  /*1580*/  MOV R35, R0 ;  /* 0x0000000000237202 */ /* 0x000fe40000000f00 */
[----:B------:R-:W-:Y:S02]  /*1590*/  MOV R53, 0x1f ;  /* 0x0000001f00357802 */ /* 0x000fe40000000f00 */
[----:B------:R-:W-:-:S07]  /*15a0*/  MOV R32, 0xffffffff ;  /* 0xffffffff00207802 */ /* 0x000fce0000000f00 */
[----:B-----5:R-:W-:Y:S05]  /*15b0*/  WARPSYNC.COLLECTIVE R32, `(.L_x_571) ;  /* 0x0000000020087348 */ /* 0x020fea0003c00000 */
[----:B------:R0:W1:Y:S02]  /*15c0*/  SHFL.BFLY P5, R33, R35, R34, R53 ;  /* 0x0c00002223217389 */ /* 0x00006400000a0035 */
[----:B01---5:R-:W-:Y:S05]  /*15d0*/  ENDCOLLECTIVE ;  /* 0x000000000000791b */ /* 0x023fea0003800000 */
.L_x_571:
[----:B------:R-:W-:Y:S05]  /*15e0*/  BSYNC B0 ;  /* 0x0000000000007941 */ /* 0x000fea0003800000 */
.L_x_570:
[----:B------:R-:W-:Y:S01]  /*15f0*/  MOV R3, R33 ;  /* 0x0000002100037202 */ /* 0x000fe20000000f00 */
[----:B------:R-:W-:Y:S01]  /*1600*/  HFMA2 R34, -RZ, RZ, 0, 1.1920928955078125e-07 ;  /* 0x00000002ff227431 */ /* 0x000fe200000001ff */
[----:B------:R-:W-:Y:S01]  /*1610*/  MOV R53, 0x1f ;  /* 0x0000001f00357802 */ /* 0x000fe20000000f00 */
[----:B------:R-:W0:Y:S01]  /*1620*/  LDC R30, c[0x0][0x400] ;  /* 0x00010000ff1e7b82 */ /* 0x000e220000000800 */
[----:B------:R-:W-:Y:S01]  /*1630*/  MOV R32, 0xffffffff ;  /* 0xffffffff00207802 */ /* 0x000fe20000000f00 */
[----:B------:R-:W-:-:S05]  /*1640*/  FADD.FTZ R3, R0, R3 ;  /* 0x0000000300037221 */ /* 0x000fca0000010000 */
[----:B------:R-:W-:-:S07]  /*1650*/  MOV R35, R3 ;  /* 0x0000000300237202 */ /* 0x000fce0000000f00 */
[----:B0-----:R-:W-:Y:S05]  /*1660*/  WARPSYNC.COLLECTIVE R32, `(.L_x_572) ;  /* 0x0000000020087348 */ /* 0x001fea0003c00000 */
[----:B------:R1:W2:Y:S02]  /*1670*/  SHFL.BFLY P5, R33, R35, R34, R53 ;  /* 0x0c00002223217389 */ /* 0x0002a400000a0035 */
[----:B012---:R-:W-:Y:S05]  /*1680*/  ENDCOLLECTIVE ;  /* 0x000000000000791b */ /* 0x007fea0003800000 */
.L_x_572:
[----:B------:R-:W-:Y:S01]  /*1690*/  HFMA2 R34, -RZ, RZ, 0, 2.384185791015625e-07 ;  /* 0x00000004ff227431 */ /* 0x000fe200000001ff */
[----:B------:R-:W-:-:S05]  /*16a0*/  MOV R2, R33 ;  /* 0x0000002100027202 */ /* 0x000fca0000000f00 */
[----:B------:R-:W-:-:S05]  /*16b0*/  FADD.FTZ R2, R3, R2 ;  /* 0x0000000203027221 */ /* 0x000fca0000010000 */
[----:B------:R-:W-:-:S07]  /*16c0*/  MOV R35, R2 ;  /* 0x0000000200237202 */ /* 0x000fce0000000f00 */
[----:B------:R-:W-:Y:S05]  /*16d0*/  WARPSYNC.COLLECTIVE R32, `(.L_x_573) ;  /* 0x0000000020087348 */ /* 0x000fea0003c00000 */
[----:B------:R0:W1:Y:S02]  /*16e0*/  SHFL.BFLY P5, R33, R35, R34, R53 ;  /* 0x0c00002223217389 */ /* 0x00006400000a0035 */
[----:B01----:R-:W-:Y:S05]  /*16f0*/  ENDCOLLECTIVE ;  /* 0x000000000000791b */ /* 0x003fea0003800000 */
.L_x_573:
[----:B------:R-:W-:Y:S01]  /*1700*/  HFMA2 R34, -RZ, RZ, 0, 4.76837158203125e-07 ;  /* 0x00000008ff227431 */ /* 0x000fe200000001ff */
[----:B------:R-:W-:-:S05]  /*1710*/  MOV R29, R33 ;  /* 0x00000021001d7202 */ /* 0x000fca0000000f00 */
[----:B------:R-:W-:-:S05]  /*1720*/  FADD.FTZ R29, R2, R29 ;  /* 0x0000001d021d7221 */ /* 0x000fca0000010000 */
[----:B------:R-:W-:-:S07]  /*1730*/  MOV R35, R29 ;  /* 0x0000001d00237202 */ /* 0x000fce0000000f00 */
[----:B------:R-:W-:Y:S05]  /*1740*/  WARPSYNC.COLLECTIVE R32, `(.L_x_574) ;  /* 0x0000000020087348 */ /* 0x000fea0003c00000 */
[----:B------:R0:W1:Y:S02]  /*1750*/  SHFL.BFLY P5, R33, R35, R34, R53 ;  /* 0x0c00002223217389 */ /* 0x00006400000a0035 */
[----:B01----:R-:W-:Y:S05]  /*1760*/  ENDCOLLECTIVE ;  /* 0x000000000000791b */ /* 0x003fea0003800000 */
.L_x_574:
[----:B------:R-:W-:Y:S01]  /*1770*/  HFMA2 R34, -RZ, RZ, 0, 9.5367431640625e-07 ;  /* 0x00000010ff227431 */ /* 0x000fe200000001ff */
[----:B------:R-:W-:-:S05]  /*1780*/  MOV R28, R33 ;  /* 0x00000021001c7202 */ /* 0x000fca0000000f00 */
[----:B------:R-:W-:-:S05]  /*1790*/  FADD.FTZ R28, R29, R28 ;  /* 0x0000001c1d1c7221 */ /* 0x000fca0000010000 */
[----:B------:R-:W-:-:S07]  /*17a0*/  MOV R35, R28 ;  /* 0x0000001c00237202 */ /* 0x000fce0000000f00 */
[----:B------:R-:W-:Y:S05]  /*17b0*/  WARPSYNC.COLLECTIVE R32, `(.L_x_575) ;  /* 0x0000000020087348 */ /* 0x000fea0003c00000 */
[----:B------:R0:W1:Y:S02]  /*17c0*/  SHFL.BFLY P5, R33, R35, R34, R53 ;  /* 0x0c00002223217389 */ /* 0x00006400000a0035 */
[----:B01----:R-:W-:Y:S05]  /*17d0*/  ENDCOLLECTIVE ;  /* 0x000000000000791b */ /* 0x003fea0003800000 */
.L_x_575:
        /* <DEDUP_REMOVED lines=26> */
.L_x_576:
[----:B------:R-:W-:Y:S01]  /*1980*/  HFMA2 R34, -RZ, RZ, 0, 1.1920928955078125e-07 ;  /* 0x00000002ff227431 */ /* 0x000fe200000001ff */
[----:B------:R-:W-:-:S05]  /*1990*/  MOV R3, R33 ;  /* 0x0000002100037202 */ /* 0x000fca0000000f00 */
[----:B------:R-:W-:-:S05]  /*19a0*/  FADD.FTZ R3, R0, R3 ;  /* 0x0000000300037221 */ /* 0x000fca0000010000 */
[----:B------:R-:W-:-:S07]  /*19b0*/  MOV R35, R3 ;  /* 0x0000000300237202 */ /* 0x000fce0000000f00 */
[----:B------:R-:W-:Y:S05]  /*19c0*/  WARPSYNC.COLLECTIVE R32, `(.L_x_577) ;  /* 0x0000000020087348 */ /* 0x000fea0003c00000 */
[----:B------:R0:W1:Y:S02]  /*19d0*/  SHFL.BFLY P5, R33, R35, R34, R53 ;  /* 0x0c00002223217389 */ /* 0x00006400000a0035 */
[----:B01----:R-:W-:Y:S05]  /*19e0*/  ENDCOLLECTIVE ;  /* 0x000000000000791b */ /* 0x003fea0003800000 */
.L_x_577:
[----:B------:R-:W-:Y:S01]  /*19f0*/  HFMA2 R34, -RZ, RZ, 0, 2.384185791015625e-07 ;  /* 0x00000004ff227431 */ /* 0x000fe200000001ff */
[----:B------:R-:W-:-:S05]  /*1a00*/  MOV R2, R33 ;  /* 0x0000002100027202 */ /* 0x000fca0000000f00 */
[----:B------:R-:W-:-:S05]  /*1a10*/  FADD.FTZ R2, R3, R2 ;  /* 0x0000000203027221 */ /* 0x000fca0000010000 */
[----:B------:R-:W-:-:S07]  /*1a20*/  MOV R35, R2 ;  /* 0x0000000200237202 */ /* 0x000fce0000000f00 */
[----:B------:R-:W-:Y:S05]  /*1a30*/  WARPSYNC.COLLECTIVE R32, `(.L_x_578) ;  /* 0x0000000020087348 */ /* 0x000fea0003c00000 */
[----:B------:R0:W1:Y:S02]  /*1a40*/  SHFL.BFLY P5, R33, R35, R34, R53 ;  /* 0x0c00002223217389 */ /* 0x00006400000a0035 */
[----:B01----:R-:W-:Y:S05]  /*1a50*/  ENDCOLLECTIVE ;  /* 0x000000000000791b */ /* 0x003fea0003800000 */
.L_x_578:
[----:B------:R-:W-:Y:S01]  /*1a60*/  HFMA2 R34, -RZ, RZ, 0, 4.76837158203125e-07 ;  /* 0x00000008ff227431 */ /* 0x000fe200000001ff */
[----:B------:R-:W-:-:S05]  /*1a70*/  MOV R29, R33 ;  /* 0x00000021001d7202 */ /* 0x000fca0000000f00 */
[----:B------:R-:W-:-:S05]  /*1a80*/  FADD.FTZ R29, R2, R29 ;  /* 0x0000001d021d7221 */ /* 0x000fca0000010000 */
[----:B------:R-:W-:-:S07]  /*1a90*/  MOV R35, R29 ;  /* 0x0000001d00237202 */ /* 0x000fce0000000f00 */
[----:B------:R-:W-:Y:S05]  /*1aa0*/  WARPSYNC.COLLECTIVE R32, `(.L_x_579) ;  /* 0x0000000020087348 */ /* 0x000fea0003c00000 */
[----:B------:R0:W1:Y:S02]  /*1ab0*/  SHFL.BFLY P5, R33, R35, R34, R53 ;  /* 0x0c00002223217389 */ /* 0x00006400000a0035 */
[----:B01----:R-:W-:Y:S05]  /*1ac0*/  ENDCOLLECTIVE ;  /* 0x000000000000791b */ /* 0x003fea0003800000 */
.L_x_579:
[----:B------:R-:W-:Y:S01]  /*1ad0*/  HFMA2 R34, -RZ, RZ, 0, 9.5367431640625e-07 ;  /* 0x00000010ff227431 */ /* 0x000fe200000001ff */
[----:B------:R-:W-:-:S05]  /*1ae0*/  MOV R28, R33 ;  /* 0x00000021001c7202 */ /* 0x000fca0000000f00 */
[----:B------:R-:W-:-:S05]  /*1af0*/  FADD.FTZ R28, R29, R28 ;  /* 0x0000001c1d1c7221 */ /* 0x000fca0000010000 */
[----:B------:R-:W-:-:S07]  /*1b00*/  MOV R35, R28 ;  /* 0x0000001c00237202 */ /* 0x000fce0000000f00 */
[----:B------:R-:W-:Y:S05]  /*1b10*/  WARPSYNC.COLLECTIVE R32, `(.L_x_580) ;  /* 0x0000000020087348 */ /* 0x000fea0003c00000 */
[----:B------:R0:W1:Y:S02]  /*1b20*/  SHFL.BFLY P5, R33, R35, R34, R53 ;  /* 0x0c00002223217389 */ /* 0x00006400000a0035 */
[----:B01----:R-:W-:Y:S05]  /*1b30*/  ENDCOLLECTIVE ;  /* 0x000000000000791b */ /* 0x003fea0003800000 */
.L_x_580:
[----:B------:R-:W-:Y:S05]  /*1b40*/  BRA `(.L_x_581) ;  /* 0xfffffff000f87947 */ /* 0x000fea000383ffff */
.L_x_582:
        /* <DEDUP_REMOVED lines=11> */
.L_x_5923:


//--------------------- .text._ZN10layer_norm31ln_parallel_residual_fwd_kernelINS_13Kernel_traitsI6__halfS2_S2_S2_fjLj256ELj1ELj4ELj1ELj16ENS_18Kernel_traits_baseILj256ES2_S2_S2_S2_fjLj128EEEEELb0ELb0ELb1EEEvNS_9FwdParamsE --------------------------
	.section	.text._ZN10layer_norm31ln_parallel_residual_fwd_kernelINS_13Kernel_traitsI6__halfS2_S2_S2_fjLj256ELj1ELj4ELj1ELj16ENS_18Kernel_traits_baseILj256ES2_S2_S2_S2_fjLj128EEEEELb0ELb0ELb1EEEvNS_9FwdParamsE,"ax",@progbits
	.align	128
        .global         _ZN10layer_norm31ln_parallel_residual_fwd_kernelINS_13Kernel_traitsI6__halfS2_S2_S2_fjLj256ELj1ELj4ELj1ELj16ENS_18Kernel_traits_baseILj256ES2_S2_S2_S2_fjLj128EEEEELb0ELb0ELb1EEEvNS_9FwdParamsE
        .type           _ZN10layer_norm31ln_parallel_residual_fwd_kernelINS_13Kernel_traitsI6__halfS2_S2_S2_fjLj256ELj1ELj4ELj1ELj16ENS_18Kernel_traits_baseILj256ES2_S2_S2_S2_fjLj128EEEEELb0ELb0ELb1EEEvNS_9FwdParamsE,@function
        .size           _ZN10layer_norm31ln_parallel_residual_fwd_kernelINS_13Kernel_traitsI6__halfS2_S2_S2_fjLj256ELj1ELj4ELj1ELj16ENS_18Kernel_traits_baseILj256ES2_S2_S2_S2_fjLj128EEEEELb0ELb0ELb1EEEvNS_9FwdParamsE,(.L_x_5924 - _ZN10layer_norm31ln_parallel_residual_fwd_kernelINS_13Kernel_traitsI6__halfS2_S2_S2_fjLj256ELj1ELj4ELj1ELj16ENS_18Kernel_traits_baseILj256ES2_S2_S2_S2_fjLj128EEEEELb0ELb0ELb1EEEvNS_9FwdParamsE)
        .other          _ZN10layer_norm31ln_parallel_residual_fwd_kernelINS_13Kernel_traitsI6__halfS2_S2_S2_fjLj256ELj1ELj4ELj1ELj16ENS_18Kernel_traits_baseILj256ES2_S2_S2_S2_fjLj128EEEEELb0ELb0ELb1EEEvNS_9FwdParamsE,@"STO_CUDA_ENTRY STV_DEFAULT"
_ZN10layer_norm31ln_parallel_residual_fwd_kernelINS_13Kernel_traitsI6__halfS2_S2_S2_fjLj256ELj1ELj4ELj1ELj16ENS_18Kernel_traits_baseILj256ES2_S2_S2_S2_fjLj128EEEEELb0ELb0ELb1EEEvNS_9FwdParamsE:
.text._ZN10layer_norm31ln_parallel_residual_fwd_kernelINS_13Kernel_traitsI6__halfS2_S2_S2_fjLj256ELj1ELj4ELj1ELj16ENS_18Kernel_traits_baseILj256ES2_S2_S2_S2_fjLj128EEEEELb0ELb0ELb1EEEvNS_9FwdParamsE:
        /* <DEDUP_REMOVED lines=12> */
[C---:B-1----:R-:W-:Y:S01]  /*00c0*/  LOP3.LUT R14, R4.reuse, 0x1f, RZ, 0xc0, !PT ;  /* 0x0000001f040e7812 */ /* 0x042fe200078ec0ff */
[----:B--2---:R-:W-:Y:S01]  /*00d0*/  USHF.L.U32 UR4, UR4, 0x2, URZ ;  /* 0x0000000204047899 */ /* 0x004fe200080006ff */
[----:B------:R-:W-:-:S07]  /*00e0*/  SHF.L.U32 R0, R4, 0x4, RZ ;  /* 0x0000000404007819 */ /* 0x000fce00000006ff */
[----:B------:R-:W1:Y:S01]  /*00f0*/  @P0 LDC.64 R2, c[0x0][0x438] ;  /* 0x00010e00ff020b82 */ /* 0x000e620000000a00 */
[----:B------:R-:W-:Y:S02]  /*0100*/  SHF.R.U32.HI R34, RZ, 0x5, R4 ;  /* 0x00000005ff227819 */ /* 0x000fe40000011604 */
[----:B------:R-:W-:Y:S02]  /*0110*/  @!P0 CS2R R8, SRZ ;  /* 0x0000000000088805 */ /* 0x000fe4000001ff00 */
[----:B------:R-:W-:Y:S02]  /*0120*/  @!P0 CS2R R10, SRZ ;  /* 0x00000000000a8805 */ /* 0x000fe4000001ff00 */
[----:B------:R-:W-:Y:S02]  /*0130*/  @!P1 CS2R R6, SRZ ;  /* 0x0000000000069805 */ /* 0x000fe4000001ff00 */
[----:B------:R-:W-:Y:S02]  /*0140*/  @!P1 CS2R R4, SRZ ;  /* 0x0000000000049805 */ /* 0x000fe4000001ff00 */
[----:B------:R-:W-:Y:S01]  /*0150*/  LOP3.LUT R34, R34, UR4, RZ, 0xfc, !PT ;  /* 0x0000000422227c12 */ /* 0x000fe2000f8efcff */
[----:B------:R-:W2:Y:S01]  /*0160*/  @P1 LDC.64 R12, c[0x0][0x440] ;  /* 0x00011000ff0c1b82 */ /* 0x000ea20000000a00 */
[----:B------:R-:W-:-:S02]  /*0170*/  LOP3.LUT R0, R0, 0x1f0, RZ, 0xc0, !PT ;  /* 0x000001f000007812 */ /* 0x000fc400078ec0ff */
[----:B----4-:R-:W-:Y:S02]  /*0180*/  ISETP.GE.AND P2, PT, R34, UR5, PT ;  /* 0x0000000522007c0c */ /* 0x010fe4000bf46270 */
[----:B---3--:R-:W-:-:S04]  /*0190*/  IADD3 R16, P3, PT, R0, UR8, RZ ;  /* 0x0000000800107c10 */ /* 0x008fc8000ff7e0ff */
[----:B------:R-:W-:Y:S01]  /*01a0*/  IADD3.X R17, PT, PT, RZ, UR9, RZ, P3, !PT ;  /* 0x00000009ff117c10 */ /* 0x000fe20009ffe4ff */
[----:B-1----:R-:W-:-:S05]  /*01b0*/  @P0 IMAD.WIDE.U32 R2, R14, 0x10, R2 ;  /* 0x000000100e020825 */ /* 0x002fca00078e0002 */
[----:B0-----:R0:W5:Y:S01]  /*01c0*/  @P0 LDG.E.128 R8, desc[UR6][R2.64] ;  /* 0x0000000602080981 */ /* 0x001162000c1e1d00 */
[----:B--2---:R-:W-:-:S05]  /*01d0*/  @P1 IMAD.WIDE.U32 R12, R14, 0x10, R12 ;  /* 0x000000100e0c1825 */ /* 0x004fca00078e000c */
[----:B------:R0:W5:Y:S01]  /*01e0*/  @P1 LDG.E.128 R4, desc[UR6][R12.64] ;  /* 0x000000060c041981 */ /* 0x000162000c1e1d00 */
[----:B------:R-:W-:Y:S05]  /*01f0*/  @P2 EXIT ;  /* 0x000000000000294d */ /* 0x000fea0003800000 */
[----:B0-----:R-:W0:Y:S01]  /*0200*/  LDC.64 R12, c[0x0][0x3d8] ;  /* 0x0000f600ff0c7b82 */ /* 0x001e220000000a00 */
[----:B------:R-:W2:Y:S01]  /*0210*/  LDG.E.128 R16, desc[UR6][R16.64] ;  /* 0x0000000610107981 */ /* 0x000ea2000c1e1d00 */
[----:B------:R-:W1:Y:S01]  /*0220*/  LDCU.64 UR8, c[0x0][0x3a0] ;  /* 0x00007400ff0877ac */ /* 0x000e620008000a00 */
[----:B------:R-:W3:Y:S05]  /*0230*/  LDCU.U8 UR4, c[0x0][0x410] ;  /* 0x00008200ff0477ac */ /* 0x000eea0008000000 */
[----:B------:R-:W1:Y:S01]  /*0240*/  LDC.64 R2, c[0x0][0x398] ;  /* 0x0000e600ff027b82 */ /* 0x000e620000000a00 */
[--C-:B-----5:R-:W-:Y:S01]  /*0250*/  HADD2.F32 R56, -RZ, R9.reuse.H0_H0 ;  /* 0x20000009ff387230 */ /* 0x120fe20000004100 */
[----:B------:R-:W4:Y:S01]  /*0260*/  LDCU UR5, c[0x0][0x388] ;  /* 0x00007100ff0577ac */ /* 0x000f220008000800 */
[----:B------:R-:W-:-:S02]  /*0270*/  HADD2.F32 R55, -RZ, R9.H1_H1 ;  /* 0x30000009ff377230 */ /* 0x000fc40000004100 */
[----:B------:R-:W-:Y:S01]  /*0280*/  HADD2.F32 R50, -RZ, R10.H0_H0 ;  /* 0x2000000aff327230 */ /* 0x000fe20000004100 */
[----:B------:R-:W0:Y:S02]  /*0290*/  LDCU.64 UR10, c[0x0][0x3a0] ;  /* 0x00007400ff0a77ac */ /* 0x000e240008000a00 */
[----:B0-----:R-:W-:-:S06]  /*02a0*/  IMAD.WIDE.U32 R12, R14, 0x10, R12 ;  /* 0x000000100e0c7825 */ /* 0x001fcc00078e000c */
[----:B------:R-:W4:Y:S01]  /*02b0*/  LDG.E.128 R12, desc[UR6][R12.64] ;  /* 0x000000060c0c7981 */ /* 0x000f22000c1e1d00 */
[----:B------:R-:W-:Y:S01]  /*02c0*/  HADD2.F32 R48, -RZ, R10.H1_H1 ;  /* 0x3000000aff307230 */ /* 0x000fe20000004100 */
[C---:B-1----:R-:W-:Y:S01]  /*02d0*/  LOP3.LUT P0, RZ, R2.reuse, UR8, RZ, 0xfc, !PT ;  /* 0x0000000802ff7c12 */ /* 0x042fe2000f80fcff */
[--C-:B------:R-:W-:Y:S01]  /*02e0*/  HADD2.F32 R33, -RZ, R11.reuse.H0_H0 ;  /* 0x2000000bff217230 */ /* 0x100fe20000004100 */
[----:B------:R-:W-:Y:S01]  /*02f0*/  ISETP.NE.U32.AND P1, PT, R2, RZ, PT ;  /* 0x000000ff0200720c */ /* 0x000fe20003f25070 */
[----:B------:R-:W-:Y:S01]  /*0300*/  HADD2.F32 R32, -RZ, R11.H1_H1 ;  /* 0x3000000bff207230 */ /* 0x000fe20000004100 */
[C---:B------:R-:W-:Y:S01]  /*0310*/  LOP3.LUT P0, RZ, R3.reuse, UR9, RZ, 0xfc, P0 ;  /* 0x0000000903ff7c12 */ /* 0x040fe2000800fcff */
[--C-:B------:R-:W-:Y:S01]  /*0320*/  HADD2.F32 R61, -RZ, R8.reuse.H0_H0 ;  /* 0x20000008ff3d7230 */ /* 0x100fe20000004100 */
[----:B------:R-:W-:Y:S01]  /*0330*/  ISETP.NE.AND.EX P1, PT, R3, RZ, PT, P1 ;  /* 0x000000ff0300720c */ /* 0x000fe20003f25310 */
[----:B------:R-:W-:Y:S01]  /*0340*/  HADD2.F32 R57, -RZ, R8.H1_H1 ;  /* 0x30000008ff397230 */ /* 0x000fe20000004100 */
[----:B---3--:R-:W-:Y:S01]  /*0350*/  ISETP.NE.AND P3, PT, RZ, UR4, PT ;  /* 0x00000004ff007c0c */ /* 0x008fe2000bf65270 */
[--C-:B------:R-:W-:Y:S01]  /*0360*/  HADD2.F32 R60, -RZ, R4.reuse.H0_H0 ;  /* 0x20000004ff3c7230 */ /* 0x100fe20000004100 */
[----:B------:R-:W0:Y:S01]  /*0370*/  LDCU UR8, c[0x0][0x448] ;  /* 0x00008900ff0877ac */ /* 0x000e220008000800 */
[----:B------:R-:W-:-:S02]  /*0380*/  HADD2.F32 R53, -RZ, R4.H1_H1 ;  /* 0x30000004ff357230 */ /* 0x000fc40000004100 */
[--C-:B------:R-:W-:Y:S02]  /*0390*/  HADD2.F32 R52, -RZ, R5.reuse.H0_H0 ;  /* 0x20000005ff347230 */ /* 0x100fe40000004100 */
[----:B------:R-:W-:Y:S02]  /*03a0*/  HADD2.F32 R51, -RZ, R5.H1_H1 ;  /* 0x30000005ff337230 */ /* 0x000fe40000004100 */
[--C-:B------:R-:W-:Y:S02]  /*03b0*/  HADD2.F32 R49, -RZ, R6.reuse.H0_H0 ;  /* 0x20000006ff317230 */ /* 0x100fe40000004100 */
[----:B------:R-:W-:Y:S02]  /*03c0*/  HADD2.F32 R11, -RZ, R6.H1_H1 ;  /* 0x30000006ff0b7230 */ /* 0x000fe40000004100 */
[--C-:B------:R-:W-:Y:S02]  /*03d0*/  HADD2.F32 R10, -RZ, R7.reuse.H0_H0 ;  /* 0x20000007ff0a7230 */ /* 0x100fe40000004100 */
[----:B------:R-:W-:-:S02]  /*03e0*/  HADD2.F32 R9, -RZ, R7.H1_H1 ;  /* 0x30000007ff097230 */ /* 0x000fc40000004100 */
[--C-:B--2---:R-:W-:Y:S02]  /*03f0*/  HADD2.F32 R54, -RZ, R16.reuse.H0_H0 ;  /* 0x20000010ff367230 */ /* 0x104fe40000004100 */
[----:B------:R-:W-:Y:S02]  /*0400*/  HADD2.F32 R8, -RZ, R16.H1_H1 ;  /* 0x30000010ff087230 */ /* 0x000fe40000004100 */
[--C-:B------:R-:W-:Y:S02]  /*0410*/  HADD2.F32 R7, -RZ, R17.reuse.H0_H0 ;  /* 0x20000011ff077230 */ /* 0x100fe40000004100 */
[----:B------:R-:W-:Y:S02]  /*0420*/  HADD2.F32 R6, -RZ, R17.H1_H1 ;  /* 0x30000011ff067230 */ /* 0x000fe40000004100 */
[--C-:B------:R-:W-:Y:S02]  /*0430*/  HADD2.F32 R5, -RZ, R18.reuse.H0_H0 ;  /* 0x20000012ff057230 */ /* 0x100fe40000004100 */
[----:B------:R-:W-:-:S02]  /*0440*/  HADD2.F32 R4, -RZ, R18.H1_H1 ;  /* 0x30000012ff047230 */ /* 0x000fc40000004100 */
[--C-:B------:R-:W-:Y:S02]  /*0450*/  HADD2.F32 R3, -RZ, R19.reuse.H0_H0 ;  /* 0x20000013ff037230 */ /* 0x100fe40000004100 */
[----:B------:R-:W-:Y:S02]  /*0460*/  HADD2.F32 R2, -RZ, R19.H1_H1 ;  /* 0x30000013ff027230 */ /* 0x000fe40000004100 */
[--C-:B----4-:R-:W-:Y:S02]  /*0470*/  HADD2.F32 R0, -RZ, R12.reuse.H0_H0 ;  /* 0x2000000cff007230 */ /* 0x110fe40000004100 */
[----:B------:R-:W-:Y:S02]  /*0480*/  HADD2.F32 R35, -RZ, R12.H1_H1 ;  /* 0x3000000cff237230 */ /* 0x000fe40000004100 */
[--C-:B------:R-:W-:Y:S02]  /*0490*/  HADD2.F32 R36, -RZ, R13.reuse.H0_H0 ;  /* 0x2000000dff247230 */ /* 0x100fe40000004100 */
[----:B------:R-:W-:-:S02]  /*04a0*/  HADD2.F32 R37, -RZ, R13.H1_H1 ;  /* 0x3000000dff257230 */ /* 0x000fc40000004100 */
[--C-:B------:R-:W-:Y:S02]  /*04b0*/  HADD2.F32 R44, -RZ, R14.reuse.H0_H0 ;  /* 0x2000000eff2c7230 */ /* 0x100fe40000004100 */
[----:B------:R-:W-:Y:S02]  /*04c0*/  HADD2.F32 R45, -RZ, R14.H1_H1 ;  /* 0x3000000eff2d7230 */ /* 0x000fe40000004100 */
[--C-:B------:R-:W-:Y:S02]  /*04d0*/  HADD2.F32 R46, -RZ, R15.reuse.H0_H0 ;  /* 0x2000000fff2e7230 */ /* 0x100fe40000004100 */
[----:B0-----:R-:W-:-:S07]  /*04e0*/  HADD2.F32 R47, -RZ, R15.H1_H1 ;  /* 0x3000000fff2f7230 */ /* 0x001fce0000004100 */
.L_x_588:
[----:B------:R-:W-:Y:S01]  /*04f0*/  ISETP.NE.U32.AND P2, PT, RZ, UR10, PT ;  /* 0x0000000aff007c0c */ /* 0x000fe2000bf45070 */
[----:B------:R-:W0:Y:S01]  /*0500*/  S2R R43, SR_TID.X ;  /* 0x00000000002b7919 */ /* 0x000e220000002100 */
[----:B------:R-:W1:Y:S01]  /*0510*/  @P1 LDC.64 R24, c[0x0][0x398] ;  /* 0x0000e600ff181b82 */ /* 0x000e620000000a00 */
[----:B------:R-:W-:Y:S01]  /*0520*/  IMAD R30, R34, UR5, RZ ;  /* 0x00000005221e7c24 */ /* 0x000fe2000f8e02ff */
[----:B------:R-:W-:-:S04]  /*0530*/  ISETP.NE.AND.EX P2, PT, RZ, UR11, PT, P2 ;  /* 0x0000000bff007c0c */ /* 0x000fc8000bf45320 */
[----:B------:R-:W-:Y:S02]  /*0540*/  SHF.R.S32.HI R31, RZ, 0x1f, R30 ;  /* 0x0000001fff1f7819 */ /* 0x000fe4000001141e */
[----:B------:R-:W2:Y:S02]  /*0550*/  LDC.64 R28, c[0x0][0x390] ;  /* 0x0000e400ff1c7b82 */ /* 0x000ea40000000a00 */
[----:B------:R-:W-:-:S06]  /*0560*/  LEA.HI R31, R31, R30, RZ, 0x3 ;  /* 0x0000001e1f1f7211 */ /* 0x000fcc00078f18ff */
[----:B------:R-:W3:Y:S01]  /*0570*/  @P2 LDC.64 R26, c[0x0][0x3a0] ;  /* 0x0000e800ff1a2b82 */ /* 0x000ee20000000a00 */
[----:B0-----:R-:W-:-:S04]  /*0580*/  LOP3.LUT R43, R43, 0x1f, RZ, 0xc0, !PT ;  /* 0x0000001f2b2b7812 */ /* 0x001fc800078ec0ff */
[----:B------:R-:W-:-:S05]  /*0590*/  LEA.HI.SX32 R42, R31, R43, 0x1d ;  /* 0x0000002b1f2a7211 */ /* 0x000fca00078feaff */
[----:B-1----:R-:W-:-:S04]  /*05a0*/  @P1 IMAD.WIDE.U32 R24, R42, 0x10, R24 ;  /* 0x000000102a181825 */ /* 0x002fc800078e0018 */
[C---:B---3--:R-:W-:Y:S01]  /*05b0*/  @P2 IMAD.WIDE.U32 R26, R42.reuse, 0x10, R26 ;  /* 0x000000102a1a2825 */ /* 0x048fe200078e001a */
[----:B------:R0:W5:Y:S03]  /*05c0*/  @P1 LDG.E.128 R12, desc[UR6][R24.64] ;  /* 0x00000006180c1981 */ /* 0x000166000c1e1d00 */
[----:B--2---:R-:W-:Y:S01]  /*05d0*/  IMAD.WIDE.U32 R28, R42, 0x10, R28 ;  /* 0x000000102a1c7825 */ /* 0x004fe200078e001c */
[----:B------:R0:W5:Y:S04]  /*05e0*/  @P2 LDG.E.128 R16, desc[UR6][R26.64] ;  /* 0x000000061a102981 */ /* 0x000168000c1e1d00 */
[----:B------:R0:W5:Y:S01]  /*05f0*/  LDG.E.128 R24, desc[UR6][R28.64] ;  /* 0x000000061c187981 */ /* 0x000162000c1e1d00 */
[----:B------:R-:W-:Y:S05]  /*0600*/  @!P1 BRA `(.L_x_583) ;  /* 0x00000004002c9947 */ /* 0x000fea0003800000 */
[----:B------:R-:W-:Y:S05]  /*0610*/  @!P2 BRA `(.L_x_584) ;  /* 0x0000000000b4a947 */ /* 0x000fea0003800000 */
[----:B0----5:R-:W-:Y:S02]  /*0620*/  HADD2.F32 R29, -RZ, R24.H0_H0 ;  /* 0x20000018ff1d7230 */ /* 0x021fe40000004100 */
[----:B------:R-:W-:Y:S02]  /*0630*/  HADD2.F32 R22, -RZ, R12.H0_H0 ;  /* 0x2000000cff167230 */ /* 0x000fe40000004100 */
[----:B------:R-:W-:Y:S02]  /*0640*/  HADD2.F32 R39, -RZ, R24.H1_H1 ;  /* 0x30000018ff277230 */ /* 0x000fe40000004100 */
[----:B------:R-:W-:Y:S02]  /*0650*/  HADD2.F32 R41, -RZ, R25.H1_H1 ;  /* 0x30000019ff297230 */ /* 0x000fe40000004100 */
[----:B------:R-:W-:Y:S01]  /*0660*/  FADD.FTZ R29, R29, R22 ;  /* 0x000000161d1d7221 */ /* 0x000fe20000010000 */
[----:B------:R-:W-:Y:S02]  /*0670*/  HADD2.F32 R22, -RZ, R12.H1_H1 ;  /* 0x3000000cff167230 */ /* 0x000fe40000004100 */
[----:B------:R-:W-:-:S02]  /*0680*/  HADD2.F32 R24, -RZ, R13.H1_H1 ;  /* 0x3000000dff187230 */ /* 0x000fc40000004100 */
[----:B------:R-:W-:Y:S02]  /*0690*/  HADD2.F32 R38, -RZ, R25.H0_H0 ;  /* 0x20000019ff267230 */ /* 0x000fe40000004100 */
[----:B------:R-:W-:Y:S01]  /*06a0*/  FADD.FTZ R39, R39, R22 ;  /* 0x0000001627277221 */ /* 0x000fe20000010000 */
[--C-:B------:R-:W-:Y:S02]  /*06b0*/  HADD2.F32 R21, -RZ, R26.reuse.H0_H0 ;  /* 0x2000001aff157230 */ /* 0x100fe40000004100 */
[----:B------:R-:W-:Y:S01]  /*06c0*/  FADD.FTZ R41, R41, R24 ;  /* 0x0000001829297221 */ /* 0x000fe20000010000 */
[----:B------:R-:W-:Y:S02]  /*06d0*/  HADD2.F32 R30, -RZ, R26.H1_H1 ;  /* 0x3000001aff1e7230 */ /* 0x000fe40000004100 */
[--C-:B------:R-:W-:Y:S02]  /*06e0*/  HADD2.F32 R26, -RZ, R14.reuse.H0_H0 ;  /* 0x2000000eff1a7230 */ /* 0x100fe40000004100 */
[----:B------:R-:W-:-:S02]  /*06f0*/  HADD2.F32 R25, -RZ, R14.H1_H1 ;  /* 0x3000000eff197230 */ /* 0x000fc40000004100 */
[--C-:B------:R-:W-:Y:S02]  /*0700*/  HADD2.F32 R20, -RZ, R27.reuse.H0_H0 ;  /* 0x2000001bff147230 */ /* 0x100fe40000004100 */
[----:B------:R-:W-:Y:S01]  /*0710*/  FADD.FTZ R21, R21, R26 ;  /* 0x0000001a15157221 */ /* 0x000fe20000010000 */
[----:B------:R-:W-:Y:S02]  /*0720*/  HADD2.F32 R27, -RZ, R27.H1_H1 ;  /* 0x3000001bff1b7230 */ /* 0x000fe40000004100 */
[----:B------:R-:W-:Y:S01]  /*0730*/  FADD.FTZ R30, R30, R25 ;  /* 0x000000191e1e7221 */ /* 0x000fe20000010000 */
[----:B------:R-:W-:Y:S02]  /*0740*/  HADD2.F32 R23, -RZ, R13.H0_H0 ;  /* 0x2000000dff177230 */ /* 0x000fe40000004100 */
[----:B------:R-:W-:Y:S02]  /*0750*/  HADD2.F32 R24, -RZ, R15.H1_H1 ;  /* 0x3000000fff187230 */ /* 0x000fe40000004100 */
[----:B------:R-:W-:-:S02]  /*0760*/  HADD2.F32 R22, -RZ, R16.H0_H0 ;  /* 0x20000010ff167230 */ /* 0x000fc40000004100 */
[----:B------:R-:W-:Y:S01]  /*0770*/  FADD.FTZ R38, R38, R23 ;  /* 0x0000001726267221 */ /* 0x000fe20000010000 */
[----:B------:R-:W-:Y:S02]  /*0780*/  HADD2.F32 R28, -RZ, R18.H0_H0 ;  /* 0x20000012ff1c7230 */ /* 0x000fe40000004100 */
[----:B------:R-:W-:Y:S01]  /*0790*/  FADD.FTZ R27, R27, R24 ;  /* 0x000000181b1b7221 */ /* 0x000fe20000010000 */
[----:B------:R-:W-:Y:S02]  /*07a0*/  HADD2.F32 R25, -RZ, R15.H0_H0 ;  /* 0x2000000fff197230 */ /* 0x000fe40000004100 */
[----:B------:R-:W-:Y:S01]  /*07b0*/  FADD.FTZ R29, R29, R22 ;  /* 0x000000161d1d7221 */ /* 0x000fe20000010000 */
[----:B------:R-:W-:Y:S02]  /*07c0*/  HADD2.F32 R23, -RZ, R17.H0_H0 ;  /* 0x20000011ff177230 */ /* 0x000fe40000004100 */
[----:B------:R-:W-:Y:S01]  /*07d0*/  FADD.FTZ R28, R21, R28 ;  /* 0x0000001c151c7221 */ /* 0x000fe20000010000 */
[----:B------:R-:W-:-:S02]  /*07e0*/  HADD2.F32 R31, -RZ, R19.H0_H0 ;  /* 0x20000013ff1f7230 */ /* 0x000fc40000004100 */
[----:B------:R-:W-:Y:S01]  /*07f0*/  FADD.FTZ R20, R20, R25 ;  /* 0x0000001914147221 */ /* 0x000fe20000010000 */
[----:B------:R-:W-:Y:S02]  /*0800*/  HADD2.F32 R40, -RZ, R19.H1_H1 ;  /* 0x30000013ff287230 */ /* 0x000fe40000004100 */
[----:B------:R-:W-:Y:S01]  /*0810*/  FADD.FTZ R38, R38, R23 ;  /* 0x0000001726267221 */ /* 0x000fe20000010000 */
        /* <DEDUP_REMOVED lines=13> */
.L_x_584:
[----:B0----5:R-:W-:Y:S02]  /*08f0*/  HADD2.F32 R29, -RZ, R24.H0_H0 ;  /* 0x20000018ff1d7230 */ /* 0x021fe40000004100 */
[----:B------:R-:W-:Y:S02]  /*0900*/  HADD2.F32 R38, -RZ, R25.H0_H0 ;  /* 0x20000019ff267230 */ /* 0x000fe40000004100 */
[----:B------:R-:W-:Y:S02]  /*0910*/  HADD2.F32 R20, -RZ, R12.H0_H0 ;  /* 0x2000000cff147230 */ /* 0x000fe40000004100 */
[----:B------:R-:W-:Y:S02]  /*0920*/  HADD2.F32 R21, -RZ, R13.H0_H0 ;  /* 0x2000000dff157230 */ /* 0x000fe40000004100 */
[----:B------:R-:W-:Y:S02]  /*0930*/  HADD2.F32 R28, -RZ, R26.H0_H0 ;  /* 0x2000001aff1c7230 */ /* 0x000fe40000004100 */
[----:B------:R-:W-:Y:S01]  /*0940*/  FADD.FTZ R29, R29, R20 ;  /* 0x000000141d1d7221 */ /* 0x000fe20000010000 */
[----:B------:R-:W-:-:S02]  /*0950*/  HADD2.F32 R31, -RZ, R27.H0_H0 ;  /* 0x2000001bff1f7230 */ /* 0x000fc40000004100 */
[----:B------:R-:W-:Y:S01]  /*0960*/  FADD.FTZ R38, R38, R21 ;  /* 0x0000001526267221 */ /* 0x000fe20000010000 */
[----:B------:R-:W-:Y:S02]  /*0970*/  HADD2.F32 R24, -RZ, R24.H1_H1 ;  /* 0x30000018ff187230 */ /* 0x000fe40000004100 */
[----:B------:R-:W-:Y:S02]  /*0980*/  HADD2.F32 R25, -RZ, R25.H1_H1 ;  /* 0x30000019ff197230 */ /* 0x000fe40000004100 */
[----:B------:R-:W-:Y:S02]  /*0990*/  HADD2.F32 R26, -RZ, R26.H1_H1 ;  /* 0x3000001aff1a7230 */ /* 0x000fe40000004100 */
[----:B------:R-:W-:Y:S02]  /*09a0*/  HADD2.F32 R23, -RZ, R14.H0_H0 ;  /* 0x2000000eff177230 */ /* 0x000fe40000004100 */
[----:B------:R-:W-:Y:S02]  /*09b0*/  HADD2.F32 R27, -RZ, R27.H1_H1 ;  /* 0x3000001bff1b7230 */ /* 0x000fe40000004100 */
[----:B------:R-:W-:-:S02]  /*09c0*/  HADD2.F32 R22, -RZ, R15.H0_H0 ;  /* 0x2000000fff167230 */ /* 0x000fc40000004100 */
[----:B------:R-:W-:Y:S01]  /*09d0*/  FADD.FTZ R28, R28, R23 ;  /* 0x000000171c1c7221 */ /* 0x000fe20000010000 */
[----:B------:R-:W-:Y:S02]  /*09e0*/  HADD2.F32 R40, -RZ, R15.H1_H1 ;  /* 0x3000000fff287230 */ /* 0x000fe40000004100 */
        /* <DEDUP_REMOVED lines=13> */
.L_x_583:
[----:B------:R-:W-:Y:S05]  /*0ac0*/  @!P2 BRA `(.L_x_586) ;  /* 0x000000000074a947 */ /* 0x000fea0003800000 */
        /* <DEDUP_REMOVED lines=29> */
.L_x_586:
[--C-:B0----5:R-:W-:Y:S02]  /*0ca0*/  HADD2.F32 R29, -RZ, R24.reuse.H0_H0 ;  /* 0x20000018ff1d7230 */ /* 0x121fe40000004100 */
[----:B------:R-:W-:Y:S02]  /*0cb0*/  HADD2.F32 R39, -RZ, R24.H1_H1 ;  /* 0x30000018ff277230 */ /* 0x000fe40000004100 */
[--C-:B------:R-:W-:Y:S02]  /*0cc0*/  HADD2.F32 R38, -RZ, R25.reuse.H0_H0 ;  /* 0x20000019ff267230 */ /* 0x100fe40000004100 */
[----:B------:R-:W-:Y:S02]  /*0cd0*/  HADD2.F32 R41, -RZ, R25.H1_H1 ;  /* 0x30000019ff297230 */ /* 0x000fe40000004100 */
[--C-:B------:R-:W-:Y:S02]  /*0ce0*/  HADD2.F32 R28, -RZ, R26.reuse.H0_H0 ;  /* 0x2000001aff1c7230 */ /* 0x100fe40000004100 */
[----:B------:R-:W-:-:S02]  /*0cf0*/  HADD2.F32 R30, -RZ, R26.H1_H1 ;  /* 0x3000001aff1e7230 */ /* 0x000fc40000004100 */
[--C-:B------:R-:W-:Y:S02]  /*0d00*/  HADD2.F32 R31, -RZ, R27.reuse.H0_H0 ;  /* 0x2000001bff1f7230 */ /* 0x100fe40000004100 */
[----:B------:R-:W-:-:S07]  /*0d10*/  HADD2.F32 R40, -RZ, R27.H1_H1 ;  /* 0x3000001bff287230 */ /* 0x000fce0000004100 */
.L_x_585:
        /* <DEDUP_REMOVED lines=51> */
.L_x_600:
        /* <DEDUP_REMOVED lines=19> */
[C---:B--2---:R-:W-:Y:S01]  /*1180*/  FMUL.FTZ R59, R43.reuse, R59 ;  /* 0x0000003b2b3b7220 */ /* 0x044fe20000410000 */
[C---:B------:R-:W-:Y:S01]  /*1190*/  FMUL.FTZ R40, R43.reuse, R29 ;  /* 0x0000001d2b287220 */ /* 0x040fe20000410000 */
[----:B------:R-:W-:Y:S01]  /*11a0*/  FMUL.FTZ R29, R43, R39 ;  /* 0x000000272b1d7220 */ /* 0x000fe20000410000 */
[----:B0-----:R-:W-:-:S04]  /*11b0*/  @!P2 IMAD.WIDE R24, R34, 0x4, R24 ;  /* 0x000000042218a825 */ /* 0x001fc800078e0218 */
[C---:B------:R-:W-:Y:S01]  /*11c0*/  FMUL.FTZ R39, R43.reuse, R28 ;  /* 0x0000001c2b277220 */ /* 0x040fe20000410000 */
[C---:B------:R-:W-:Y:S01]  /*11d0*/  FMUL.FTZ R30, R43.reuse, R30 ;  /* 0x0000001e2b1e7220 */ /* 0x040fe20000410000 */
[C---:B------:R-:W-:Y:S01]  /*11e0*/  FMUL.FTZ R41, R43.reuse, R41 ;  /* 0x000000292b297220 */ /* 0x040fe20000410000 */
[C---:B------:R-:W-:Y:S01]  /*11f0*/  FMUL.FTZ R38, R43.reuse, R38 ;  /* 0x000000262b267220 */ /* 0x040fe20000410000 */
[----:B------:R0:W-:Y:S01]  /*1200*/  @!P2 STG.E desc[UR6][R24.64], R43 ;  /* 0x0000002b1800a986 */ /* 0x0001e2000c101906 */
[----:B-1----:R-:W-:Y:S01]  /*1210*/  FMUL.FTZ R26, R43, R31 ;  /* 0x0000001f2b1a7220 */ /* 0x002fe20000410000 */
[C---:B------:R-:W-:Y:S01]  /*1220*/  FFMA.FTZ R28, R30.reuse, R4, R48 ;  /* 0x000000041e1c7223 */ /* 0x040fe20000010030 */
[----:B------:R-:W-:Y:S01]  /*1230*/  FFMA.FTZ R58, R29, R8, R57 ;  /* 0x000000081d3a7223 */ /* 0x000fe20000010039 */
[----:B------:R-:W-:Y:S01]  /*1240*/  FFMA.FTZ R30, R30, R45, R11 ;  /* 0x0000002d1e1e7223 */ /* 0x000fe2000001000b */
[C---:B------:R-:W-:Y:S01]  /*1250*/  FFMA.FTZ R27, R26.reuse, R3, R33 ;  /* 0x000000031a1b7223 */ /* 0x040fe20000010021 */
[----:B------:R-:W-:Y:S01]  /*1260*/  FFMA.FTZ R31, R26, R46, R10 ;  /* 0x0000002e1a1f7223 */ /* 0x000fe2000001000a */
[----:B------:R-:W-:-:S05]  /*1270*/  FFMA.FTZ R26, R59, R2, R32 ;  /* 0x000000023b1a7223 */ /* 0x000fca0000010020 */
[----:B------:R-:W-:Y:S01]  /*1280*/  F2FP.F16.F32.PACK_AB R27, R26, R27 ;  /* 0x0000001b1a1b723e */ /* 0x000fe200000000ff */
[----:B------:R-:W-:Y:S01]  /*1290*/  FFMA.FTZ R26, R39, R5, R50 ;  /* 0x00000005271a7223 */ /* 0x000fe20000010032 */
[----:B0-----:R-:W-:Y:S01]  /*12a0*/  FFMA.FTZ R24, R40, R54, R61 ;  /* 0x0000003628187223 */ /* 0x001fe2000001003d */
[----:B------:R-:W-:Y:S01]  /*12b0*/  FFMA.FTZ R43, R41, R6, R55 ;  /* 0x00000006292b7223 */ /* 0x000fe20000010037 */
[----:B------:R-:W-:Y:S01]  /*12c0*/  FFMA.FTZ R25, R59, R47, R9 ;  /* 0x0000002f3b197223 */ /* 0x000fe20000010009 */
[----:B------:R-:W-:Y:S01]  /*12d0*/  FFMA.FTZ R41, R41, R37, R51 ;  /* 0x0000002529297223 */ /* 0x000fe20000010033 */
[----:B------:R-:W-:Y:S01]  /*12e0*/  F2FP.F16.F32.PACK_AB R26, R28, R26 ;  /* 0x0000001a1c1a723e */ /* 0x000fe200000000ff */
[----:B------:R-:W-:Y:S01]  /*12f0*/  FFMA.FTZ R28, R40, R0, R60 ;  /* 0x00000000281c7223 */ /* 0x000fe2000001003c */
[----:B------:R-:W-:Y:S01]  /*1300*/  F2FP.F16.F32.PACK_AB R24, R58, R24 ;  /* 0x000000183a18723e */ /* 0x000fe200000000ff */
[C---:B------:R-:W-:Y:S01]  /*1310*/  FFMA.FTZ R40, R38.reuse, R36, R52 ;  /* 0x0000002426287223 */ /* 0x040fe20000010034 */
[----:B------:R-:W-:Y:S01]  /*1320*/  FFMA.FTZ R58, R29, R35, R53 ;  /* 0x000000231d3a7223 */ /* 0x000fe20000010035 */
[----:B------:R-:W-:Y:S01]  /*1330*/  F2FP.F16.F32.PACK_AB R31, R25, R31 ;  /* 0x0000001f191f723e */ /* 0x000fe200000000ff */
[----:B------:R-:W-:-:S02]  /*1340*/  FFMA.FTZ R25, R38, R7, R56 ;  /* 0x0000000726197223 */ /* 0x000fc40000010038 */
[----:B------:R-:W-:Y:S02]  /*1350*/  F2FP.F16.F32.PACK_AB R29, R41, R40 ;  /* 0x00000028291d723e */ /* 0x000fe400000000ff */
[----:B------:R-:W0:Y:S01]  /*1360*/  LDC.64 R40, c[0x0][0x428] ;  /* 0x00010a00ff287b82 */ /* 0x000e220000000a00 */
[----:B------:R-:W-:Y:S02]  /*1370*/  F2FP.F16.F32.PACK_AB R28, R58, R28 ;  /* 0x0000001c3a1c723e */ /* 0x000fe400000000ff */
[----:B------:R-:W-:Y:S01]  /*1380*/  F2FP.F16.F32.PACK_AB R25, R43, R25 ;  /* 0x000000192b19723e */ /* 0x000fe200000000ff */
[----:B------:R-:W-:-:S04]  /*1390*/  FFMA.FTZ R43, R39, R44, R49 ;  /* 0x0000002c272b7223 */ /* 0x000fc80000010031 */
[----:B------:R-:W1:Y:S01]  /*13a0*/  LDC.64 R58, c[0x0][0x430] ;  /* 0x00010c00ff3a7b82 */ /* 0x000e620000000a00 */
[----:B------:R-:W-:-:S07]  /*13b0*/  F2FP.F16.F32.PACK_AB R30, R30, R43 ;  /* 0x0000002b1e1e723e */ /* 0x000fce00000000ff */
[----:B------:R-:W2:Y:S01]  /*13c0*/  LDC.64 R38, c[0x0][0x380] ;  /* 0x0000e000ff267b82 */ /* 0x000ea20000000a00 */
[----:B0-----:R-:W-:-:S05]  /*13d0*/  IMAD.WIDE.U32 R40, R42, 0x10, R40 ;  /* 0x000000102a287825 */ /* 0x001fca00078e0028 */
[----:B------:R0:W-:Y:S01]  /*13e0*/  STG.E.128 desc[UR6][R40.64], R24 ;  /* 0x0000001828007986 */ /* 0x0001e2000c101d06 */
[----:B-1----:R-:W-:-:S05]  /*13f0*/  IMAD.WIDE.U32 R42, R42, 0x10, R58 ;  /* 0x000000102a2a7825 */ /* 0x002fca00078e003a */
[----:B------:R0:W-:Y:S01]  /*1400*/  STG.E.128 desc[UR6][R42.64], R28 ;  /* 0x0000001c2a007986 */ /* 0x0001e2000c101d06 */
[----:B--2---:R-:W-:-:S04]  /*1410*/  LEA R34, R38, R34, 0x2 ;  /* 0x0000002226227211 */ /* 0x004fc800078e10ff */
[----:B------:R-:W-:-:S13]  /*1420*/  ISETP.GE.AND P2, PT, R34, R39, PT ;  /* 0x000000272200720c */ /* 0x000fda0003f46270 */
[----:B0-----:R-:W-:Y:S05]  /*1430*/  @!P2 BRA `(.L_x_588) ;  /* 0xfffffff0002ca947 */ /* 0x001fea000383ffff */
[----:B------:R-:W-:Y:S05]  /*1440*/  EXIT ;  /* 0x000000000000794d */ /* 0x000fea0003800000 */
.L_x_587:
[----:B------:R-:W-:Y:S01]  /*1450*/  HFMA2 R43, -RZ, RZ, 0, 5.9604644775390625e-08 ;  /* 0x00000001ff2b7431 */ /* 0x000fe200000001ff */
[----:B------:R-:W-:Y:S01]  /*1460*/  BSSY B0, `(.L_x_589) ;  /* 0x0000007000007945 */ /* 0x000fe20003800000 */
[----:B0-----:R-:W-:Y:S02]  /*1470*/  MOV R25, R58 ;  /* 0x0000003a00197202 */ /* 0x001fe40000000f00 */
[----:B------:R-:W-:Y:S02]  /*1480*/  MOV R27, 0x1f ;  /* 0x0000001f001b7802 */ /* 0x000fe40000000f00 */
[----:B------:R-:W-:-:S07]  /*1490*/  MOV R26, 0xffffffff ;  /* 0xffffffff001a7802 */ /* 0x000fce0000000f00 */
[----:B------:R-:W-:Y:S05]  /*14a0*/  WARPSYNC.COLLECTIVE R26, `(.L_x_590) ;  /* 0x000000001a087348 */ /* 0x000fea0003c00000 */
[----:B------:R0:W1:Y:S02]  /*14b0*/  SHFL.BFLY P4, R26, R25, R43, R27 ;  /* 0x0c00002b191a7389 */ /* 0x000064000008001b */
[----:B01----:R-:W-:Y:S05]  /*14c0*/  ENDCOLLECTIVE ;  /* 0x000000000000791b */ /* 0x003fea0003800000 */
.L_x_590:
[----:B------:R-:W-:Y:S05]  /*14d0*/  BSYNC B0 ;  /* 0x0000000000007941 */ /* 0x000fea0003800000 */
.L_x_589:
[----:B------:R-:W-:Y:S01]  /*14e0*/  FADD.FTZ R24, R58, R26 ;  /* 0x0000001a3a187221 */ /* 0x000fe20000010000 */
[----:B------:R-:W-:Y:S01]  /*14f0*/  HFMA2 R43, -RZ, RZ, 0, 1.1920928955078125e-07 ;  /* 0x00000002ff2b7431 */ /* 0x000fe200000001ff */
[----:B------:R-:W-:Y:S02]  /*1500*/  MOV R26, 0xffffffff ;  /* 0xffffffff001a7802 */ /* 0x000fe40000000f00 */
[----:B------:R-:W-:Y:S02]  /*1510*/  MOV R27, 0x1f ;  /* 0x0000001f001b7802 */ /* 0x000fe40000000f00 */
[----:B------:R-:W-:-:S07]  /*1520*/  MOV R25, R24 ;  /* 0x0000001800197202 */ /* 0x000fce0000000f00 */
[----:B------:R-:W-:Y:S05]  /*1530*/  WARPSYNC.COLLECTIVE R26, `(.L_x_591) ;  /* 0x000000001a087348 */ /* 0x000fea0003c00000 */
[----:B------:R0:W1:Y:S02]  /*1540*/  SHFL.BFLY P4, R26, R25, R43, R27 ;  /* 0x0c00002b191a7389 */ /* 0x000064000008001b */
[----:B01----:R-:W-:Y:S05]  /*1550*/  ENDCOLLECTIVE ;  /* 0x000000000000791b */ /* 0x003fea0003800000 */
.L_x_591:
[----:B------:R-:W-:Y:S01]  /*1560*/  HFMA2 R43, -RZ, RZ, 0, 2.384185791015625e-07 ;  /* 0x00000004ff2b7431 */ /* 0x000fe200000001ff */
[----:B------:R-:W-:Y:S02]  /*1570*/  MOV R25, R26 ;  /* 0x0000001a00197202 */ /* 0x000fe40000000f00 */
[----:B------:R-:W-:-:S03]  /*1580*/  MOV R26, 0xffffffff ;  /* 0xffffffff001a7802 */ /* 0x000fc60000000f00 */
[----:B------:R-:W-:-:S07]  /*1590*/  FADD.FTZ R25, R24, R25 ;  /* 0x0000001918197221 */ /* 0x000fce0000010000 */
[----:B------:R-:W-:Y:S05]  /*15a0*/  WARPSYNC.COLLECTIVE R26, `(.L_x_592) ;  /* 0x000000001a087348 */ /* 0x000fea0003c00000 */
[----:B------:R0:W1:Y:S02]  /*15b0*/  SHFL.BFLY P4, R26, R25, R43, R27 ;  /* 0x0c00002b191a7389 */ /* 0x000064000008001b */
[----:B01----:R-:W-:Y:S05]  /*15c0*/  ENDCOLLECTIVE ;  /* 0x000000000000791b */ /* 0x003fea0003800000 */
.L_x_592:
[----:B------:R-:W-:Y:S01]  /*15d0*/  HFMA2 R43, -RZ, RZ, 0, 4.76837158203125e-07 ;  /* 0x00000008ff2b7431 */ /* 0x000fe200000001ff */
[----:B------:R-:W-:Y:S02]  /*15e0*/  MOV R59, R26 ;  /* 0x0000001a003b7202 */ /* 0x000fe40000000f00 */
[----:B------:R-:W-:-:S03]  /*15f0*/  MOV R26, 0xffffffff ;  /* 0xffffffff001a7802 */ /* 0x000fc60000000f00 */
[----:B------:R-:W-:-:S05]  /*1600*/  FADD.FTZ R59, R25, R59 ;  /* 0x0000003b193b7221 */ /* 0x000fca0000010000 */
[----:B------:R-:W-:-:S07]  /*1610*/  MOV R25, R59 ;  /* 0x0000003b00197202 */ /* 0x000fce0000000f00 */
[----:B------:R-:W-:Y:S05]  /*1620*/  WARPSYNC.COLLECTIVE R26, `(.L_x_593) ;  /* 0x000000001a087348 */ /* 0x000fea0003c00000 */
[----:B------:R0:W1:Y:S02]  /*1630*/  SHFL.BFLY P4, R26, R25, R43, R27 ;  /* 0x0c00002b191a7389 */ /* 0x000064000008001b */
[----:B01----:R-:W-:Y:S05]  /*1640*/  ENDCOLLECTIVE ;  /* 0x000000000000791b */ /* 0x003fea0003800000 */
.L_x_593:
[----:B------:R-:W-:Y:S01]  /*1650*/  HFMA2 R43, -RZ, RZ, 0, 9.5367431640625e-07 ;  /* 0x00000010ff2b7431 */ /* 0x000fe200000001ff */
        /* <DEDUP_REMOVED lines=8> */
.L_x_594:
[----:B------:R-:W-:Y:S01]  /*16e0*/  HFMA2 R43, -RZ, RZ, 0, 5.9604644775390625e-08 ;  /* 0x00000001ff2b7431 */ /* 0x000fe200000001ff */
        /* <DEDUP_REMOVED lines=23> */
.L_x_595:
[----:B------:R-:W-:Y:S02]  /*1860*/  HFMA2 R43, -RZ, RZ, 0, 1.1920928955078125e-07 ;  /* 0x00000002ff2b7431 */ /* 0x000fe400000001ff */
[----:B------:R-:W-:Y:S01]  /*1870*/  FADD.FTZ R25, R25, R26 ;  /* 0x0000001a19197221 */ /* 0x000fe20000010000 */
[----:B------:R-:W-:-:S07]  /*1880*/  MOV R26, 0xffffffff ;  /* 0xffffffff001a7802 */ /* 0x000fce0000000f00 */
[----:B------:R-:W-:Y:S05]  /*1890*/  WARPSYNC.COLLECTIVE R26, `(.L_x_596) ;  /* 0x000000001a087348 */ /* 0x000fea0003c00000 */
[----:B------:R0:W1:Y:S02]  /*18a0*/  SHFL.BFLY P4, R26, R25, R43, R27 ;  /* 0x0c00002b191a7389 */ /* 0x000064000008001b */
[----:B01----:R-:W-:Y:S05]  /*18b0*/  ENDCOLLECTIVE ;  /* 0x000000000000791b */ /* 0x003fea0003800000 */
.L_x_596:
[----:B------:R-:W-:Y:S01]  /*18c0*/  HFMA2 R43, -RZ, RZ, 0, 2.384185791015625e-07 ;  /* 0x00000004ff2b7431 */ /* 0x000fe200000001ff */
[----:B------:R-:W-:Y:S02]  /*18d0*/  MOV R59, R26 ;  /* 0x0000001a003b7202 */ /* 0x000fe40000000f00 */
[----:B------:R-:W-:-:S03]  /*18e0*/  MOV R26, 0xffffffff ;  /* 0xffffffff001a7802 */ /* 0x000fc60000000f00 */
[----:B------:R-:W-:-:S07]  /*18f0*/  FADD.FTZ R25, R25, R59 ;  /* 0x0000003b19197221 */ /* 0x000fce0000010000 */
[----:B------:R-:W-:Y:S05]  /*1900*/  WARPSYNC.COLLECTIVE R26, `(.L_x_597) ;  /* 0x000000001a087348 */ /* 0x000fea0003c00000 */
[----:B------:R0:W1:Y:S02]  /*1910*/  SHFL.BFLY P4, R26, R25, R43, R27 ;  /* 0x0c00002b191a7389 */ /* 0x000064000008001b */
[----:B01----:R-:W-:Y:S05]  /*1920*/  ENDCOLLECTIVE ;  /* 0x000000000000791b */ /* 0x003fea0003800000 */
.L_x_597:
[----:B------:R-:W-:Y:S01]  /*1930*/  HFMA2 R43, -RZ, RZ, 0, 4.76837158203125e-07 ;  /* 0x00000008ff2b7431 */ /* 0x000fe200000001ff */
[----:B------:R-:W-:Y:S02]  /*1940*/  MOV R59, R26 ;  /* 0x0000001a003b7202 */ /* 0x000fe40000000f00 */
[----:B------:R-:W-:-:S03]  /*1950*/  MOV R26, 0xffffffff ;  /* 0xffffffff001a7802 */ /* 0x000fc60000000f00 */
[----:B------:R-:W-:-:S07]  /*1960*/  FADD.FTZ R25, R25, R59 ;  /* 0x0000003b19197221 */ /* 0x000fce0000010000 */
[----:B------:R-:W-:Y:S05]  /*1970*/  WARPSYNC.COLLECTIVE R26, `(.L_x_598) ;  /* 0x000000001a087348 */ /* 0x000fea0003c00000 */
[----:B------:R0:W1:Y:S02]  /*1980*/  SHFL.BFLY P4, R26, R25, R43, R27 ;  /* 0x0c00002b191a7389 */ /* 0x000064000008001b */
[----:B01----:R-:W-:Y:S05]  /*1990*/  ENDCOLLECTIVE ;  /* 0x000000000000791b */ /* 0x003fea0003800000 */
.L_x_598:
[----:B------:R-:W-:Y:S01]  /*19a0*/  HFMA2 R43, -RZ, RZ, 0, 9.5367431640625e-07 ;  /* 0x00000010ff2b7431 */ /* 0x000fe200000001ff */
[----:B------:R-:W-:Y:S02]  /*19b0*/  MOV R59, R26 ;  /* 0x0000001a003b7202 */ /* 0x000fe40000000f00 */
[----:B------:R-:W-:-:S03]  /*19c0*/  MOV R26, 0xffffffff ;  /* 0xffffffff001a7802 */ /* 0x000fc60000000f00 */
[----:B------:R-:W-:-:S07]  /*19d0*/  FADD.FTZ R25, R25, R59 ;  /* 0x0000003b19197221 */ /* 0x000fce0000010000 */
[----:B------:R-:W-:Y:S05]  /*19e0*/  WARPSYNC.COLLECTIVE R26, `(.L_x_599) ;  /* 0x000000001a087348 */ /* 0x000fea0003c00000 */
[----:B------:R0:W1:Y:S02]  /*19f0*/  SHFL.BFLY P4, R26, R25, R43, R27 ;  /* 0x0c00002b191a7389 */ /* 0x000064000008001b */
[----:B01----:R-:W-:Y:S05]  /*1a00*/  ENDCOLLECTIVE ;  /* 0x000000000000791b */ /* 0x003fea0003800000 */
.L_x_599:
[----:B------:R-:W-:Y:S01]  /*1a10*/  MOV R59, R26 ;  /* 0x0000001a003b7202 */ /* 0x000fe20000000f00 */
[----:B------:R-:W-:Y:S06]  /*1a20*/  BRA `(.L_x_600) ;  /* 0xfffffff400887947 */ /* 0x000fec000383ffff */
.L_x_601:
        /* <DEDUP_REMOVED lines=13> */
.L_x_5924:


//--------------------- .text._ZN10layer_norm31ln_parallel_residual_fwd_kernelINS_13Kernel_traitsI6__halfS2_S2_S2_fjLj256ELj1ELj4ELj1ELj16ENS_18Kernel_traits_baseILj256ES2_S2_S2_S2_fjLj128EEEEELb0ELb1ELb0EEEvNS_9FwdParamsE --------------------------
	.section	.text._ZN10layer_norm31ln_parallel_residual_fwd_kernelINS_13Kernel_traitsI6__halfS2_S2_S2_fjLj256ELj1ELj4ELj1ELj16ENS_18Kernel_traits_baseILj256ES2_S2_S2_S2_fjLj128EEEEELb0ELb1ELb0EEEvNS_9FwdParamsE,"ax",@progbits
	.align	128
        .global         _ZN10layer_norm31ln_parallel_residual_fwd_kernelINS_13Kernel_traitsI6__halfS2_S2_S2_fjLj256ELj1ELj4ELj1ELj16ENS_18Kernel_traits_baseILj256ES2_S2_S2_S2_fjLj128EEEEELb0ELb1ELb0EEEvNS_9FwdParamsE
        .type           _ZN10layer_norm31ln_parallel_residual_fwd_kernelINS_13Kernel_traitsI6__halfS2_S2_S2_fjLj256ELj1ELj4ELj1ELj16ENS_18Kernel_traits_baseILj256ES2_S2_S2_S2_fjLj128EEEEELb0ELb1ELb0EEEvNS_9FwdParamsE,@function
        .size           _ZN10layer_norm31ln_parallel_residual_fwd_kernelINS_13Kernel_traitsI6__halfS2_S2_S2_fjLj256ELj1ELj4ELj1ELj16ENS_18Kernel_traits_baseILj256ES2_S2_S2_S2_fjLj128EEEEELb0ELb1ELb0EEEvNS_9FwdParamsE,(.L_x_5925 - _ZN10layer_norm31ln_parallel_residual_fwd_kernelINS_13Kernel_traitsI6__halfS2_S2_S2_fjLj256ELj1ELj4ELj1ELj16ENS_18Kernel_traits_baseILj256ES2_S2_S2_S2_fjLj128EEEEELb0ELb1ELb0EEEvNS_9FwdParamsE)
        .other          _ZN10layer_norm31ln_parallel_residual_fwd_kernelINS_13Kernel_traitsI6__halfS2_S2_S2_fjLj256ELj1ELj4ELj1ELj16ENS_18Kernel_traits_baseILj256ES2_S2_S2_S2_fjLj128EEEEELb0ELb1ELb0EEEvNS_9FwdParamsE,@"STO_CUDA_ENTRY STV_DEFAULT"
_ZN10layer_norm31ln_parallel_residual_fwd_kernelINS_13Kernel_traitsI6__halfS2_S2_S2_fjLj256ELj1ELj4ELj1ELj16ENS_18Kernel_traits_baseILj256ES2_S2_S2_S2_fjLj128EEEEELb0ELb1ELb0EEEvNS_9FwdParamsE:
.text._ZN10layer_norm31ln_parallel_residual_fwd_kernelINS_13Kernel_traitsI6__halfS2_S2_S2_fjLj256ELj1ELj4ELj1ELj16ENS_18Kernel_traits_baseILj256ES2_S2_S2_S2_fjLj128EEEEELb0ELb1ELb0EEEvNS_9FwdParamsE:
        /* <DEDUP_REMOVED lines=9> */
[----:B---3--:R-:W-:-:S03]  /*0090*/  USHF.L.U32 UR4, UR4, 0x2, URZ ;  /* 0x0000000204047899 */ /* 0x008fc600080006ff */
[----:B------:R-:W-:-:S04]  /*00a0*/  LOP3.LUT R3, RZ, R0, RZ, 0x33, !PT ;  /* 0x00000000ff037212 */ /* 0x000fc800078e33ff */
[----:B------:R-:W-:Y:S02]  /*00b0*/  LEA.HI.SX32 R2, R2, R3, 0x1d ;  /* 0x0000000302027211 */ /* 0x000fe400078feaff */
[----:B------:R-:W-:Y:S02]  /*00c0*/  SHF.R.U32.HI R3, RZ, 0x5, R4 ;  /* 0x00000005ff037819 */ /* 0x000fe40000011604 */
[----:B------:R-:W-:Y:S02]  /*00d0*/  ISETP.GT.U32.AND P1, PT, R2, -0x21, PT ;  /* 0xffffffdf0200780c */ /* 0x000fe40003f24070 */
[----:B------:R-:W-:-:S11]  /*00e0*/  LOP3.LUT R3, R3, UR4, RZ, 0xfc, !PT ;  /* 0x0000000403037c12 */ /* 0x000fd6000f8efcff */
        /* <DEDUP_REMOVED lines=12> */
.L_x_603:
[----:B------:R-:W-:Y:S05]  /*01b0*/  BSYNC.RECONVERGENT B0 ;  /* 0x0000000000007941 */ /* 0x000fea0003800200 */
.L_x_602:
        /* <DEDUP_REMOVED lines=13> */
.L_x_613:
        /* <DEDUP_REMOVED lines=21> */
[----:B0----5:R-:W-:Y:S02]  /*03e0*/  HADD2.F32 R5, -RZ, R28.H0_H0 ;  /* 0x2000001cff057230 */ /* 0x021fe40000004100 */
[----:B------:R-:W-:Y:S02]  /*03f0*/  HADD2.F32 R6, -RZ, R16.H0_H0 ;  /* 0x20000010ff067230 */ /* 0x000fe40000004100 */
[--C-:B------:R-:W-:Y:S02]  /*0400*/  HADD2.F32 R24, -RZ, R29.reuse.H0_H0 ;  /* 0x2000001dff187230 */ /* 0x100fe40000004100 */
[----:B------:R-:W-:Y:S02]  /*0410*/  HADD2.F32 R32, -RZ, R29.H1_H1 ;  /* 0x3000001dff207230 */ /* 0x000fe40000004100 */
[----:B------:R-:W-:Y:S01]  /*0420*/  FADD.FTZ R5, R5, R6 ;  /* 0x0000000605057221 */ /* 0x000fe20000010000 */
[----:B------:R-:W-:Y:S02]  /*0430*/  HADD2.F32 R26, -RZ, R30.H0_H0 ;  /* 0x2000001eff1a7230 */ /* 0x000fe40000004100 */
[----:B------:R-:W-:-:S02]  /*0440*/  HADD2.F32 R29, -RZ, R18.H0_H0 ;  /* 0x20000012ff1d7230 */ /* 0x000fc40000004100 */
[----:B------:R-:W-:Y:S02]  /*0450*/  HADD2.F32 R7, -RZ, R28.H1_H1 ;  /* 0x3000001cff077230 */ /* 0x000fe40000004100 */
[----:B------:R-:W-:Y:S02]  /*0460*/  HADD2.F32 R6, -RZ, R16.H1_H1 ;  /* 0x30000010ff067230 */ /* 0x000fe40000004100 */
[----:B------:R-:W-:Y:S01]  /*0470*/  FADD.FTZ R26, R26, R29 ;  /* 0x0000001d1a1a7221 */ /* 0x000fe20000010000 */
[--C-:B------:R-:W-:Y:S02]  /*0480*/  HADD2.F32 R25, -RZ, R17.reuse.H0_H0 ;  /* 0x20000011ff197230 */ /* 0x100fe40000004100 */
[----:B------:R-:W-:Y:S02]  /*0490*/  HADD2.F32 R27, -RZ, R17.H1_H1 ;  /* 0x30000011ff1b7230 */ /* 0x000fe40000004100 */
[----:B------:R-:W-:Y:S01]  /*04a0*/  FADD.FTZ R7, R7, R6 ;  /* 0x0000000607077221 */ /* 0x000fe20000010000 */
[----:B------:R-:W-:-:S02]  /*04b0*/  HADD2.F32 R4, -RZ, R31.H0_H0 ;  /* 0x2000001fff047230 */ /* 0x000fc40000004100 */
[----:B------:R-:W-:Y:S01]  /*04c0*/  FADD.FTZ R24, R24, R25 ;  /* 0x0000001918187221 */ /* 0x000fe20000010000 */
[----:B------:R-:W-:Y:S02]  /*04d0*/  HADD2.F32 R29, -RZ, R19.H0_H0 ;  /* 0x20000013ff1d7230 */ /* 0x000fe40000004100 */
[----:B------:R-:W-:Y:S01]  /*04e0*/  FADD.FTZ R32, R32, R27 ;  /* 0x0000001b20207221 */ /* 0x000fe20000010000 */
[----:B------:R-:W-:Y:S02]  /*04f0*/  HADD2.F32 R6, -RZ, R20.H0_H0 ;  /* 0x20000014ff067230 */ /* 0x000fe40000004100 */
[----:B------:R-:W-:Y:S02]  /*0500*/  HADD2.F32 R25, -RZ, R21.H0_H0 ;  /* 0x20000015ff197230 */ /* 0x000fe40000004100 */
[----:B------:R-:W-:Y:S01]  /*0510*/  FADD.FTZ R29, R4, R29 ;  /* 0x0000001d041d7221 */ /* 0x000fe20000010000 */
[----:B------:R-:W-:Y:S02]  /*0520*/  HADD2.F32 R27, -RZ, R22.H0_H0 ;  /* 0x20000016ff1b7230 */ /* 0x000fe40000004100 */
[----:B------:R-:W-:Y:S01]  /*0530*/  FADD.FTZ R4, R5, R6 ;  /* 0x0000000605047221 */ /* 0x000fe20000010000 */
[----:B------:R-:W-:-:S02]  /*0540*/  HADD2.F32 R30, -RZ, R30.H1_H1 ;  /* 0x3000001eff1e7230 */ /* 0x000fc40000004100 */
[----:B------:R-:W-:Y:S01]  /*0550*/  FADD.FTZ R5, R24, R25 ;  /* 0x0000001918057221 */ /* 0x000fe20000010000 */
[----:B------:R-:W-:Y:S02]  /*0560*/  HADD2.F32 R31, -RZ, R31.H1_H1 ;  /* 0x3000001fff1f7230 */ /* 0x000fe40000004100 */
[----:B------:R-:W-:Y:S01]  /*0570*/  FADD.FTZ R6, R26, R27 ;  /* 0x0000001b1a067221 */ /* 0x000fe20000010000 */
[----:B------:R-:W-:Y:S02]  /*0580*/  HADD2.F32 R33, -RZ, R18.H1_H1 ;  /* 0x30000012ff217230 */ /* 0x000fe40000004100 */
[----:B------:R-:W-:Y:S02]  /*0590*/  HADD2.F32 R28, -RZ, R19.H1_H1 ;  /* 0x30000013ff1c7230 */ /* 0x000fe40000004100 */
        /* <DEDUP_REMOVED lines=17> */
.L_x_607:
[----:B0----5:R-:W-:Y:S02]  /*06b0*/  HADD2.F32 R4, -RZ, R28.H0_H0 ;  /* 0x2000001cff047230 */ /* 0x021fe40000004100 */
[----:B------:R-:W-:Y:S02]  /*06c0*/  HADD2.F32 R5, -RZ, R16.H0_H0 ;  /* 0x20000010ff057230 */ /* 0x000fe40000004100 */
[----:B------:R-:W-:Y:S02]  /*06d0*/  HADD2.F32 R6, -RZ, R29.H0_H0 ;  /* 0x2000001dff067230 */ /* 0x000fe40000004100 */
[----:B------:R-:W-:Y:S02]  /*06e0*/  HADD2.F32 R25, -RZ, R17.H0_H0 ;  /* 0x20000011ff197230 */ /* 0x000fe40000004100 */
[----:B------:R-:W-:Y:S01]  /*06f0*/  FADD.FTZ R4, R4, R5 ;  /* 0x0000000504047221 */ /* 0x000fe20000010000 */
[----:B------:R-:W-:Y:S02]  /*0700*/  HADD2.F32 R24, -RZ, R30.H0_H0 ;  /* 0x2000001eff187230 */ /* 0x000fe40000004100 */
[----:B------:R-:W-:-:S02]  /*0710*/  HADD2.F32 R27, -RZ, R18.H0_H0 ;  /* 0x20000012ff1b7230 */ /* 0x000fc40000004100 */
[----:B------:R-:W-:Y:S01]  /*0720*/  FADD.FTZ R5, R6, R25 ;  /* 0x0000001906057221 */ /* 0x000fe20000010000 */
[----:B------:R-:W-:Y:S02]  /*0730*/  HADD2.F32 R33, -RZ, R31.H0_H0 ;  /* 0x2000001fff217230 */ /* 0x000fe40000004100 */
        /* <DEDUP_REMOVED lines=20> */
.L_x_606:
[----:B------:R-:W-:Y:S05]  /*0880*/  @!P2 BRA `(.L_x_609) ;  /* 0x000000000074a947 */ /* 0x000fea0003800000 */
        /* <DEDUP_REMOVED lines=29> */
.L_x_609:
        /* <DEDUP_REMOVED lines=8> */
.L_x_608:
[----:B------:R-:W0:Y:S02]  /*0ae0*/  @P0 LDC.64 R28, c[0x0][0x3a8] ;  /* 0x0000ea00ff1c0b82 */ /* 0x000e240000000a00 */
[----:B0-----:R-:W-:-:S05]  /*0af0*/  @P0 IMAD.WIDE.U32 R28, R39, 0x10, R28 ;  /* 0x00000010271c0825 */ /* 0x001fca00078e001c */
[----:B------:R0:W-:Y:S02]  /*0b00*/  @P0 STG.E.128 desc[UR6][R28.64], R24 ;  /* 0x000000181c000986 */ /* 0x0001e4000c101d06 */
.L_x_605:
[----:B------:R-:W-:Y:S05]  /*0b10*/  BSYNC.RECONVERGENT B0 ;  /* 0x0000000000007941 */ /* 0x000fea0003800200 */
.L_x_604:
        /* <DEDUP_REMOVED lines=18> */
[----:B0-----:R-:W-:Y:S02]  /*0c40*/  FADD.FTZ R38, R35, R34 ;  /* 0x0000002223267221 */ /* 0x001fe40000010000 */
[----:B------:R-:W0:Y:S03]  /*0c50*/  LDC R34, c[0x0][0x400] ;  /* 0x00010000ff227b82 */ /* 0x000e260000000800 */
[----:B------:R-:W1:Y:S02]  /*0c60*/  SHFL.BFLY PT, R41, R38, 0x4, 0x1f ;  /* 0x0c801f0026297f89 */ /* 0x000e6400000e0000 */
[----:B-1----:R-:W-:-:S05]  /*0c70*/  FADD.FTZ R40, R38, R41 ;  /* 0x0000002926287221 */ /* 0x002fca0000010000 */
[----:B------:R-:W1:Y:S02]  /*0c80*/  SHFL.BFLY PT, R41, R40, 0x8, 0x1f ;  /* 0x0d001f0028297f89 */ /* 0x000e6400000e0000 */
[----:B-1----:R-:W-:-:S05]  /*0c90*/  FADD.FTZ R42, R40, R41 ;  /* 0x00000029282a7221 */ /* 0x002fca0000010000 */
[----:B------:R-:W1:Y:S02]  /*0ca0*/  SHFL.BFLY PT, R41, R42, 0x10, 0x1f ;  /* 0x0e001f002a297f89 */ /* 0x000e6400000e0000 */
[----:B-1----:R-:W-:-:S04]  /*0cb0*/  FADD.FTZ R41, R42, R41 ;  /* 0x000000292a297221 */ /* 0x002fc80000010000 */
[----:B0-----:R-:W-:-:S04]  /*0cc0*/  FMUL.FTZ R41, R41, R34 ;  /* 0x0000002229297220 */ /* 0x001fc80000410000 */
        /* <DEDUP_REMOVED lines=27> */
.L_x_625:
[----:B------:R-:W-:Y:S01]  /*0e80*/  FMUL.FTZ R35, R41, R41 ;  /* 0x0000002929237220 */ /* 0x000fe20000410000 */
[----:B-1----:R-:W-:Y:S01]  /*0e90*/  FADD.FTZ R45, R40, R45 ;  /* 0x0000002d282d7221 */ /* 0x002fe20000010000 */
[----:B------:R-:W1:Y:S01]  /*0ea0*/  @!P4 LDC.64 R28, c[0x0][0x3c0] ;  /* 0x0000f000ff1ccb82 */ /* 0x000e620000000a00 */
[----:B------:R-:W-:Y:S02]  /*0eb0*/  BSSY.RECONVERGENT B0, `(.L_x_611) ;  /* 0x000003b000007945 */ /* 0x000fe40003800200 */
[----:B------:R-:W-:Y:S01]  /*0ec0*/  FSEL R35, R35, RZ, P3 ;  /* 0x000000ff23237208 */ /* 0x000fe20001800000 */
[----:B------:R-:W-:-:S04]  /*0ed0*/  FFMA.FTZ R34, R45, R34, UR5 ;  /* 0x000000052d227e23 */ /* 0x000fc80008010022 */
        /* <DEDUP_REMOVED lines=9> */
[----:B-----5:R-:W-:Y:S02]  /*0f70*/  HADD2.F32 R41, -RZ, R12.H0_H0 ;  /* 0x2000000cff297230 */ /* 0x020fe40000004100 */
[----:B------:R-:W-:Y:S02]  /*0f80*/  HADD2.F32 R29, -RZ, R8.H0_H0 ;  /* 0x20000008ff1d7230 */ /* 0x000fe40000004100 */
[--C-:B------:R-:W-:Y:S01]  /*0f90*/  FADD.FTZ R28, R4, -R30.reuse ;  /* 0x8000001e041c7221 */ /* 0x100fe20000010000 */
[--C-:B------:R-:W-:Y:S01]  /*0fa0*/  FADD.FTZ R34, R7, -R30.reuse ;  /* 0x8000001e07227221 */ /* 0x100fe20000010000 */
[----:B------:R-:W-:Y:S02]  /*0fb0*/  HADD2.F32 R31, -RZ, R12.H1_H1 ;  /* 0x3000000cff1f7230 */ /* 0x000fe40000004100 */
[----:B------:R-:W-:Y:S01]  /*0fc0*/  FADD.FTZ R38, R5, -R30 ;  /* 0x8000001e05267221 */ /* 0x000fe20000010000 */
[----:B------:R-:W-:Y:S01]  /*0fd0*/  FMUL.FTZ R28, R35, R28 ;  /* 0x0000001c231c7220 */ /* 0x000fe20000410000 */
[----:B------:R-:W-:-:S02]  /*0fe0*/  HADD2.F32 R43, -RZ, R8.H1_H1 ;  /* 0x30000008ff2b7230 */ /* 0x000fc40000004100 */
[C---:B------:R-:W-:Y:S01]  /*0ff0*/  FMUL.FTZ R34, R35.reuse, R34 ;  /* 0x0000002223227220 */ /* 0x040fe20000410000 */
[----:B------:R-:W-:Y:S01]  /*1000*/  FMUL.FTZ R38, R35, R38 ;  /* 0x0000002623267220 */ /* 0x000fe20000410000 */
[----:B------:R-:W-:Y:S01]  /*1010*/  FFMA.FTZ R41, R28, R41, R29 ;  /* 0x000000291c297223 */ /* 0x000fe2000001001d */
[----:B------:R-:W-:Y:S02]  /*1020*/  HADD2.F32 R29, -RZ, R13.H0_H0 ;  /* 0x2000000dff1d7230 */ /* 0x000fe40000004100 */
[----:B------:R-:W-:Y:S01]  /*1030*/  FFMA.FTZ R28, R34, R31, R43 ;  /* 0x0000001f221c7223 */ /* 0x000fe2000001002b */
[----:B------:R-:W-:Y:S02]  /*1040*/  HADD2.F32 R31, -RZ, R9.H0_H0 ;  /* 0x20000009ff1f7230 */ /* 0x000fe40000004100 */
[----:B------:R-:W-:Y:S01]  /*1050*/  FADD.FTZ R34, R32, -R30 ;  /* 0x8000001e20227221 */ /* 0x000fe20000010000 */
[----:B0-----:R-:W-:Y:S02]  /*1060*/  HADD2.F32 R40, -RZ, R13.H1_H1 ;  /* 0x3000000dff287230 */ /* 0x001fe40000004100 */
[----:B------:R-:W-:-:S02]  /*1070*/  HADD2.F32 R42, -RZ, R9.H1_H1 ;  /* 0x30000009ff2a7230 */ /* 0x000fc40000004100 */
[----:B------:R-:W-:Y:S01]  /*1080*/  FFMA.FTZ R38, R38, R29, R31 ;  /* 0x0000001d26267223 */ /* 0x000fe2000001001f */
[C---:B------:R-:W-:Y:S01]  /*1090*/  FMUL.FTZ R29, R35.reuse, R34 ;  /* 0x00000022231d7220 */ /* 0x040fe20000410000 */
[----:B------:R-:W-:Y:S01]  /*10a0*/  FADD.FTZ R34, R6, -R30 ;  /* 0x8000001e06227221 */ /* 0x000fe20000010000 */
[----:B------:R-:W-:Y:S01]  /*10b0*/  HADD2.F32 R31, -RZ, R14.H0_H0 ;  /* 0x2000000eff1f7230 */ /* 0x000fe20000004100 */
[----:B------:R-:W-:Y:S01]  /*10c0*/  F2FP.F16.F32.PACK_AB R28, R28, R41 ;  /* 0x000000291c1c723e */ /* 0x000fe200000000ff */
[----:B------:R-:W-:Y:S02]  /*10d0*/  HADD2.F32 R43, -RZ, R10.H0_H0 ;  /* 0x2000000aff2b7230 */ /* 0x000fe40000004100 */
[----:B------:R-:W-:Y:S01]  /*10e0*/  FMUL.FTZ R34, R35, R34 ;  /* 0x0000002223227220 */ /* 0x000fe20000410000 */
[----:B------:R-:W-:Y:S01]  /*10f0*/  FFMA.FTZ R29, R29, R40, R42 ;  /* 0x000000281d1d7223 */ /* 0x000fe2000001002a */
[----:B------:R-:W-:Y:S02]  /*1100*/  HADD2.F32 R42, -RZ, R11.H0_H0 ;  /* 0x2000000bff2a7230 */ /* 0x000fe40000004100 */
[----:B------:R-:W-:Y:S01]  /*1110*/  FFMA.FTZ R40, R34, R31, R43 ;  /* 0x0000001f22287223 */ /* 0x000fe2000001002b */
[----:B------:R-:W-:Y:S01]  /*1120*/  FADD.FTZ R34, R37, -R30 ;  /* 0x8000001e25227221 */ /* 0x000fe20000010000 */
[----:B------:R-:W-:Y:S01]  /*1130*/  HADD2.F32 R43, -RZ, R14.H1_H1 ;  /* 0x3000000eff2b7230 */ /* 0x000fe20000004100 */
[----:B------:R-:W-:Y:S01]  /*1140*/  F2FP.F16.F32.PACK_AB R29, R29, R38 ;  /* 0x000000261d1d723e */ /* 0x000fe200000000ff */
[----:B------:R-:W-:-:S02]  /*1150*/  HADD2.F32 R31, -RZ, R10.H1_H1 ;  /* 0x3000000aff1f7230 */ /* 0x000fc40000004100 */
[----:B------:R-:W-:Y:S01]  /*1160*/  FMUL.FTZ R34, R35, R34 ;  /* 0x0000002223227220 */ /* 0x000fe20000410000 */
[----:B------:R-:W-:-:S03]  /*1170*/  HADD2.F32 R45, -RZ, R11.H1_H1 ;  /* 0x3000000bff2d7230 */ /* 0x000fc60000004100 */
[----:B------:R-:W-:Y:S01]  /*1180*/  FFMA.FTZ R43, R34, R43, R31 ;  /* 0x0000002b222b7223 */ /* 0x000fe2000001001f */
[--C-:B------:R-:W-:Y:S01]  /*1190*/  FADD.FTZ R34, R33, -R30.reuse ;  /* 0x8000001e21227221 */ /* 0x100fe20000010000 */
[----:B------:R-:W-:-:S03]  /*11a0*/  FADD.FTZ R30, R36, -R30 ;  /* 0x8000001e241e7221 */ /* 0x000fc60000010000 */
[C---:B------:R-:W-:Y:S01]  /*11b0*/  FMUL.FTZ R31, R35.reuse, R34 ;  /* 0x00000022231f7220 */ /* 0x040fe20000410000 */
[----:B------:R-:W-:Y:S01]  /*11c0*/  FMUL.FTZ R30, R35, R30 ;  /* 0x0000001e231e7220 */ /* 0x000fe20000410000 */
[--C-:B------:R-:W-:Y:S02]  /*11d0*/  HADD2.F32 R34, -RZ, R15.reuse.H0_H0 ;  /* 0x2000000fff227230 */ /* 0x100fe40000004100 */
[----:B------:R-:W-:-:S03]  /*11e0*/  HADD2.F32 R35, -RZ, R15.H1_H1 ;  /* 0x3000000fff237230 */ /* 0x000fc60000004100 */
[----:B------:R-:W-:Y:S02]  /*11f0*/  FFMA.FTZ R31, R31, R34, R42 ;  /* 0x000000221f1f7223 */ /* 0x000fe4000001002a */
[----:B------:R-:W-:Y:S02]  /*1200*/  FFMA.FTZ R30, R30, R35, R45 ;  /* 0x000000231e1e7223 */ /* 0x000fe4000001002d */
[----:B------:R-:W0:Y:S03]  /*1210*/  LDC.64 R34, c[0x0][0x428] ;  /* 0x00010a00ff227b82 */ /* 0x000e260000000a00 */
[----:B------:R-:W-:Y:S02]  /*1220*/  F2FP.F16.F32.PACK_AB R31, R30, R31 ;  /* 0x0000001f1e1f723e */ /* 0x000fe400000000ff */
[----:B------:R-:W-:Y:S01]  /*1230*/  F2FP.F16.F32.PACK_AB R30, R43, R40 ;  /* 0x000000282b1e723e */ /* 0x000fe200000000ff */
[----:B0-----:R-:W-:-:S05]  /*1240*/  IMAD.WIDE.U32 R34, R39, 0x10, R34 ;  /* 0x0000001027227825 */ /* 0x001fca00078e0022 */
[----:B------:R2:W-:Y:S02]  /*1250*/  STG.E.128 desc[UR6][R34.64], R28 ;  /* 0x0000001c22007986 */ /* 0x0005e4000c101d06 */
.L_x_612:
[----:B------:R-:W-:Y:S05]  /*1260*/  BSYNC.RECONVERGENT B0 ;  /* 0x0000000000007941 */ /* 0x000fea0003800200 */
.L_x_611:
[----:B-12---:R-:W1:Y:S02]  /*1270*/  LDC.64 R28, c[0x0][0x380] ;  /* 0x0000e000ff1c7b82 */ /* 0x006e640000000a00 */
[----:B-1----:R-:W-:-:S04]  /*1280*/  LEA R3, R28, R3, 0x2 ;  /* 0x000000031c037211 */ /* 0x002fc800078e10ff */
[----:B------:R-:W-:-:S13]  /*1290*/  ISETP.GE.AND P2, PT, R3, R29, PT ;  /* 0x0000001d0300720c */ /* 0x000fda0003f46270 */
[----:B------:R-:W-:Y:S05]  /*12a0*/  @!P2 BRA `(.L_x_613) ;  /* 0xffffffec00f8a947 */ /* 0x000fea000383ffff */
[----:B------:R-:W-:Y:S05]  /*12b0*/  EXIT ;  /* 0x000000000000794d */ /* 0x000fea0003800000 */
.L_x_610:
        /* <DEDUP_REMOVED lines=8> */
.L_x_615:
[----:B------:R-:W-:Y:S05]  /*1340*/  BSYNC B0 ;  /* 0x0000000000007941 */ /* 0x000fea0003800000 */
.L_x_614:
[----:B------:R-:W-:Y:S01]  /*1350*/  MOV R29, R45 ;  /* 0x0000002d001d7202 */ /* 0x000fe20000000f00 */
[----:B------:R-:W-:Y:S01]  /*1360*/  HFMA2 R31, -RZ, RZ, 0, 1.1920928955078125e-07 ;  /* 0x00000002ff1f7431 */ /* 0x000fe200000001ff */
[----:B------:R-:W-:-:S03]  /*1370*/  MOV R30, 0x1f ;  /* 0x0000001f001e7802 */ /* 0x000fc60000000f00 */
[----:B------:R-:W-:Y:S01]  /*1380*/  FADD.FTZ R35, R28, R29 ;  /* 0x0000001d1c237221 */ /* 0x000fe20000010000 */
[----:B------:R-:W-:-:S04]  /*1390*/  MOV R29, 0xffffffff ;  /* 0xffffffff001d7802 */ /* 0x000fc80000000f00 */
[----:B------:R-:W-:-:S07]  /*13a0*/  MOV R44, R35 ;  /* 0x00000023002c7202 */ /* 0x000fce0000000f00 */
[----:B------:R-:W-:Y:S05]  /*13b0*/  WARPSYNC.COLLECTIVE R29, `(.L_x_616) ;  /* 0x000000001d087348 */ /* 0x000fea0003c00000 */
[----:B------:R0:W1:Y:S02]  /*13c0*/  SHFL.BFLY P5, R45, R44, R31, R30 ;  /* 0x0c00001f2c2d7389 */ /* 0x00006400000a001e */
[----:B01----:R-:W-:Y:S05]  /*13d0*/  ENDCOLLECTIVE ;  /* 0x000000000000791b */ /* 0x003fea0003800000 */
.L_x_616:
[----:B------:R-:W-:Y:S01]  /*13e0*/  HFMA2 R31, -RZ, RZ, 0, 2.384185791015625e-07 ;  /* 0x00000004ff1f7431 */ /* 0x000fe200000001ff */
[----:B------:R-:W-:-:S05]  /*13f0*/  MOV R34, R45 ;  /* 0x0000002d00227202 */ /* 0x000fca0000000f00 */
[----:B------:R-:W-:Y:S02]  /*1400*/  FADD.FTZ R38, R35, R34 ;  /* 0x0000002223267221 */ /* 0x000fe40000010000 */
[----:B------:R-:W0:Y:S03]  /*1410*/  LDC R34, c[0x0][0x400] ;  /* 0x00010000ff227b82 */ /* 0x000e260000000800 */
[----:B------:R-:W-:-:S07]  /*1420*/  MOV R44, R38 ;  /* 0x00000026002c7202 */ /* 0x000fce0000000f00 */
[----:B0-----:R-:W-:Y:S05]  /*1430*/  WARPSYNC.COLLECTIVE R29, `(.L_x_617) ;  /* 0x000000001d087348 */ /* 0x001fea0003c00000 */
[----:B------:R1:W2:Y:S02]  /*1440*/  SHFL.BFLY P5, R45, R44, R31, R30 ;  /* 0x0c00001f2c2d7389 */ /* 0x0002a400000a001e */
[----:B012---:R-:W-:Y:S05]  /*1450*/  ENDCOLLECTIVE ;  /* 0x000000000000791b */ /* 0x007fea0003800000 */
.L_x_617:
[----:B------:R-:W-:Y:S01]  /*1460*/  HFMA2 R31, -RZ, RZ, 0, 4.76837158203125e-07 ;  /* 0x00000008ff1f7431 */ /* 0x000fe200000001ff */
[----:B------:R-:W-:-:S05]  /*1470*/  MOV R41, R45 ;  /* 0x0000002d00297202 */ /* 0x000fca0000000f00 */
[----:B------:R-:W-:-:S05]  /*1480*/  FADD.FTZ R40, R38, R41 ;  /* 0x0000002926287221 */ /* 0x000fca0000010000 */
[----:B------:R-:W-:-:S07]  /*1490*/  MOV R44, R40 ;  /* 0x00000028002c7202 */ /* 0x000fce0000000f00 */
[----:B------:R-:W-:Y:S05]  /*14a0*/  WARPSYNC.COLLECTIVE R29, `(.L_x_618) ;  /* 0x000000001d087348 */ /* 0x000fea0003c00000 */
[----:B------:R0:W1:Y:S02]  /*14b0*/  SHFL.BFLY P5, R45, R44, R31, R30 ;  /* 0x0c00001f2c2d7389 */ /* 0x00006400000a001e */
[----:B01----:R-:W-:Y:S05]  /*14c0*/  ENDCOLLECTIVE ;  /* 0x000000000000791b */ /* 0x003fea0003800000 */
.L_x_618:
[----:B------:R-:W-:Y:S01]  /*14d0*/  HFMA2 R31, -RZ, RZ, 0, 9.5367431640625e-07 ;  /* 0x00000010ff1f7431 */ /* 0x000fe200000001ff */
[----:B------:R-:W-:-:S05]  /*14e0*/  MOV R41, R45 ;  /* 0x0000002d00297202 */ /* 0x000fca0000000f00 */
[----:B------:R-:W-:-:S05]  /*14f0*/  FADD.FTZ R42, R40, R41 ;  /* 0x00000029282a7221 */ /* 0x000fca0000010000 */
[----:B------:R-:W-:-:S07]  /*1500*/  MOV R44, R42 ;  /* 0x0000002a002c7202 */ /* 0x000fce0000000f00 */
[----:B------:R-:W-:Y:S05]  /*1510*/  WARPSYNC.COLLECTIVE R29, `(.L_x_619) ;  /* 0x000000001d087348 */ /* 0x000fea0003c00000 */
[----:B------:R0:W1:Y:S02]  /*1520*/  SHFL.BFLY P5, R45, R44, R31, R30 ;  /* 0x0c00001f2c2d7389 */ /* 0x00006400000a001e */
[----:B01----:R-:W-:Y:S05]  /*1530*/  ENDCOLLECTIVE ;  /* 0x000000000000791b */ /* 0x003fea0003800000 */
.L_x_619:
[----:B------:R-:W-:Y:S01]  /*1540*/  HFMA2 R31, -RZ, RZ, 0, 5.9604644775390625e-08 ;  /* 0x00000001ff1f7431 */ /* 0x000fe200000001ff */
[----:B------:R-:W-:-:S05]  /*1550*/  MOV R41, R45 ;  /* 0x0000002d00297202 */ /* 0x000fca0000000f00 */
[----:B------:R-:W-:-:S04]  /*1560*/  FADD.FTZ R41, R42, R41 ;  /* 0x000000292a297221 */ /* 0x000fc80000010000 */
[----:B------:R-:W-:-:S04]  /*1570*/  FMUL.FTZ R41, R41, R34 ;  /* 0x0000002229297220 */ /* 0x000fc80000410000 */
[--C-:B------:R-:W-:Y:S01]  /*1580*/  FADD.FTZ R28, R4, -R41.reuse ;  /* 0x80000029041c7221 */ /* 0x100fe20000010000 */
[--C-:B------:R-:W-:Y:S01]  /*1590*/  FADD.FTZ R35, R7, -R41.reuse ;  /* 0x8000002907237221 */ /* 0x100fe20000010000 */
[----:B------:R-:W-:Y:S02]  /*15a0*/  FADD.FTZ R29, R32, -R41 ;  /* 0x80000029201d7221 */ /* 0x000fe40000010000 */
[----:B------:R-:W-:-:S04]  /*15b0*/  FFMA.FTZ R28, R28, R28, RZ ;  /* 0x0000001c1c1c7223 */ /* 0x000fc800000100ff */
[----:B------:R-:W-:Y:S01]  /*15c0*/  FFMA.FTZ R28, R35, R35, R28 ;  /* 0x00000023231c7223 */ /* 0x000fe2000001001c */
[----:B------:R-:W-:-:S04]  /*15d0*/  FADD.FTZ R35, R5, -R41 ;  /* 0x8000002905237221 */ /* 0x000fc80000010000 */
[----:B------:R-:W-:-:S04]  /*15e0*/  FFMA.FTZ R28, R35, R35, R28 ;  /* 0x00000023231c7223 */ /* 0x000fc8000001001c */
        /* <DEDUP_REMOVED lines=9> */
[----:B------:R-:W-:Y:S01]  /*1680*/  FFMA.FTZ R28, R29, R29, R28 ;  /* 0x0000001d1d1c7223 */ /* 0x000fe2000001001c */
[----:B------:R-:W-:-:S04]  /*1690*/  MOV R29, 0xffffffff ;  /* 0xffffffff001d7802 */ /* 0x000fc80000000f00 */
[----:B------:R-:W-:-:S04]  /*16a0*/  FSEL R28, R28, RZ, !P2 ;  /* 0x000000ff1c1c7208 */ /* 0x000fc80005000000 */
[----:B------:R-:W-:-:S07]  /*16b0*/  MOV R44, R28 ;  /* 0x0000001c002c7202 */ /* 0x000fce0000000f00 */
[----:B------:R-:W-:Y:S05]  /*16c0*/  WARPSYNC.COLLECTIVE R29, `(.L_x_620) ;  /* 0x000000001d087348 */ /* 0x000fea0003c00000 */
[----:B------:R0:W1:Y:S02]  /*16d0*/  SHFL.BFLY P5, R45, R44, R31, R30 ;  /* 0x0c00001f2c2d7389 */ /* 0x00006400000a001e */
[----:B01----:R-:W-:Y:S05]  /*16e0*/  ENDCOLLECTIVE ;  /* 0x000000000000791b */ /* 0x003fea0003800000 */
.L_x_620:
[----:B------:R-:W-:Y:S01]  /*16f0*/  HFMA2 R31, -RZ, RZ, 0, 1.1920928955078125e-07 ;  /* 0x00000002ff1f7431 */ /* 0x000fe200000001ff */
[----:B------:R-:W-:-:S05]  /*1700*/  MOV R35, R45 ;  /* 0x0000002d00237202 */ /* 0x000fca0000000f00 */
[----:B------:R-:W-:-:S05]  /*1710*/  FADD.FTZ R35, R28, R35 ;  /* 0x000000231c237221 */ /* 0x000fca0000010000 */
[----:B------:R-:W-:-:S07]  /*1720*/  MOV R44, R35 ;  /* 0x00000023002c7202 */ /* 0x000fce0000000f00 */
[----:B------:R-:W-:Y:S05]  /*1730*/  WARPSYNC.COLLECTIVE R29, `(.L_x_621) ;  /* 0x000000001d087348 */ /* 0x000fea0003c00000 */
[----:B------:R0:W1:Y:S02]  /*1740*/  SHFL.BFLY P5, R45, R44, R31, R30 ;  /* 0x0c00001f2c2d7389 */ /* 0x00006400000a001e */
[----:B01----:R-:W-:Y:S05]  /*1750*/  ENDCOLLECTIVE ;  /* 0x000000000000791b */ /* 0x003fea0003800000 */
.L_x_621:
[----:B------:R-:W-:Y:S01]  /*1760*/  HFMA2 R31, -RZ, RZ, 0, 2.384185791015625e-07 ;  /* 0x00000004ff1f7431 */ /* 0x000fe200000001ff */
[----:B------:R-:W-:-:S05]  /*1770*/  MOV R38, R45 ;  /* 0x0000002d00267202 */ /* 0x000fca0000000f00 */
[----:B------:R-:W-:-:S05]  /*1780*/  FADD.FTZ R38, R35, R38 ;  /* 0x0000002623267221 */ /* 0x000fca0000010000 */
[----:B------:R-:W-:-:S07]  /*1790*/  MOV R44, R38 ;  /* 0x00000026002c7202 */ /* 0x000fce0000000f00 */
[----:B------:R-:W-:Y:S05]  /*17a0*/  WARPSYNC.COLLECTIVE R29, `(.L_x_622) ;  /* 0x000000001d087348 */ /* 0x000fea0003c00000 */
[----:B------:R0:W1:Y:S02]  /*17b0*/  SHFL.BFLY P5, R45, R44, R31, R30 ;  /* 0x0c00001f2c2d7389 */ /* 0x00006400000a001e */
[----:B01----:R-:W-:Y:S05]  /*17c0*/  ENDCOLLECTIVE ;  /* 0x000000000000791b */ /* 0x003fea0003800000 */
.L_x_622:
[----:B------:R-:W-:Y:S01]  /*17d0*/  HFMA2 R31, -RZ, RZ, 0, 4.76837158203125e-07 ;  /* 0x00000008ff1f7431 */ /* 0x000fe200000001ff */
[----:B------:R-:W-:-:S05]  /*17e0*/  MOV R43, R45 ;  /* 0x0000002d002b7202 */ /* 0x000fca0000000f00 */
[----:B------:R-:W-:-:S05]  /*17f0*/  FADD.FTZ R43, R38, R43 ;  /* 0x0000002b262b7221 */ /* 0x000fca0000010000 */
[----:B------:R-:W-:-:S07]  /*1800*/  MOV R44, R43 ;  /* 0x0000002b002c7202 */ /* 0x000fce0000000f00 */
[----:B------:R-:W-:Y:S05]  /*1810*/  WARPSYNC.COLLECTIVE R29, `(.L_x_623) ;  /* 0x000000001d087348 */ /* 0x000fea0003c00000 */
[----:B------:R0:W1:Y:S02]  /*1820*/  SHFL.BFLY P5, R45, R44, R31, R30 ;  /* 0x0c00001f2c2d7389 */ /* 0x00006400000a001e */
[----:B01----:R-:W-:Y:S05]  /*1830*/  ENDCOLLECTIVE ;  /* 0x000000000000791b */ /* 0x003fea0003800000 */
.L_x_623:
[----:B------:R-:W-:Y:S01]  /*1840*/  HFMA2 R31, -RZ, RZ, 0, 9.5367431640625e-07 ;  /* 0x00000010ff1f7431 */ /* 0x000fe200000001ff */
[----:B------:R-:W-:-:S05]  /*1850*/  MOV R40, R45 ;  /* 0x0000002d00287202 */ /* 0x000fca0000000f00 */
[----:B------:R-:W-:-:S05]  /*1860*/  FADD.FTZ R40, R43, R40 ;  /* 0x000000282b287221 */ /* 0x000fca0000010000 */
[----:B------:R-:W-:-:S07]  /*1870*/  MOV R44, R40 ;  /* 0x00000028002c7202 */ /* 0x000fce0000000f00 */
[----:B------:R-:W-:Y:S05]  /*1880*/  WARPSYNC.COLLECTIVE R29, `(.L_x_624) ;  /* 0x000000001d087348 */ /* 0x000fea0003c00000 */
[----:B------:R0:W1:Y:S02]  /*1890*/  SHFL.BFLY P5, R45, R44, R31, R30 ;  /* 0x0c00001f2c2d7389 */ /* 0x00006400000a001e */
[----:B01----:R-:W-:Y:S05]  /*18a0*/  ENDCOLLECTIVE ;  /* 0x000000000000791b */ /* 0x003fea0003800000 */
.L_x_624:
[----:B------:R-:W-:Y:S05]  /*18b0*/  BRA `(.L_x_625) ;  /* 0xfffffff400707947 */ /* 0x000fea000383ffff */
.L_x_626:
        /* <DEDUP_REMOVED lines=12> */
.L_x_5925:


//--------------------- .text._ZN10layer_norm31ln_parallel_residual_fwd_kernelINS_13Kernel_traitsI6__halfS2_S2_S2_fjLj256ELj1ELj4ELj1ELj16ENS_18Kernel_traits_baseILj256ES2_S2_S2_S2_fjLj128EEEEELb0ELb1ELb1EEEvNS_9FwdParamsE --------------------------
	.section	.text._ZN10layer_norm31ln_parallel_residual_fwd_kernelINS_13Kernel_traitsI6__halfS2_S2_S2_fjLj256ELj1ELj4ELj1ELj16ENS_18Kernel_traits_baseILj256ES2_S2_S2_S2_fjLj128EEEEELb0ELb1ELb1EEEvNS_9FwdParamsE,"ax",@progbits
	.align	128
        .global         _ZN10layer_norm31ln_parallel_residual_fwd_kernelINS_13Kernel_traitsI6__halfS2_S2_S2_fjLj256ELj1ELj4ELj1ELj16ENS_18Kernel_traits_baseILj256ES2_S2_S2_S2_fjLj128EEEEELb0ELb1ELb1EEEvNS_9FwdParamsE
        .type           _ZN10layer_norm31ln_parallel_residual_fwd_kernelINS_13Kernel_traitsI6__halfS2_S2_S2_fjLj256ELj1ELj4ELj1ELj16ENS_18Kernel_traits_baseILj256ES2_S2_S2_S2_fjLj128EEEEELb0ELb1ELb1EEEvNS_9FwdParamsE,@function
        .size           _ZN10layer_norm31ln_parallel_residual_fwd_kernelINS_13Kernel_traitsI6__halfS2_S2_S2_fjLj256ELj1ELj4ELj1ELj16ENS_18Kernel_traits_baseILj256ES2_S2_S2_S2_fjLj128EEEEELb0ELb1ELb1EEEvNS_9FwdParamsE,(.L_x_5926 - _ZN10layer_norm31ln_parallel_residual_fwd_kernelINS_13Kernel_traitsI6__halfS2_S2_S2_fjLj256ELj1ELj4ELj1ELj16ENS_18Kernel_traits_baseILj256ES2_S2_S2_S2_fjLj128EEEEELb0ELb1ELb1EEEvNS_9FwdParamsE)
        .other          _ZN10layer_norm31ln_parallel_residual_fwd_kernelINS_13Kernel_traitsI6__halfS2_S2_S2_fjLj256ELj1ELj4ELj1ELj16ENS_18Kernel_traits_baseILj256ES2_S2_S2_S2_fjLj128EEEEELb0ELb1ELb1EEEvNS_9FwdParamsE,@"STO_CUDA_ENTRY STV_DEFAULT"
_ZN10layer_norm31ln_parallel_residual_fwd_kernelINS_13Kernel_traitsI6__halfS2_S2_S2_fjLj256ELj1ELj4ELj1ELj16ENS_18Kernel_traits_baseILj256ES2_S2_S2_S2_fjLj128EEEEELb0ELb1ELb1EEEvNS_9FwdParamsE:
.text._ZN10layer_norm31ln_parallel_residual_fwd_kernelINS_13Kernel_traitsI6__halfS2_S2_S2_fjLj256ELj1ELj4ELj1ELj16ENS_18Kernel_traits_baseILj256ES2_S2_S2_S2_fjLj128EEEEELb0ELb1ELb1EEEvNS_9FwdParamsE:
        /* <DEDUP_REMOVED lines=9> */
[----:B-1----:R-:W-:-:S11]  /*0090*/  SHF.L.U32 R0, R11, 0x4, RZ ;  /* 0x000000040b007819 */ /* 0x002fd600000006ff */
[----:B------:R-:W1:Y:S01]  /*00a0*/  @P0 LDC.64 R2, c[0x0][0x438] ;  /* 0x00010e00ff020b82 */ /* 0x000e620000000a00 */
[----:B------:R-:W-:Y:S02]  /*00b0*/  SHF.R.U32.HI R10, RZ, 0x5, R11 ;  /* 0x00000005ff0a7819 */ /* 0x000fe4000001160b */
[----:B------:R-:W-:Y:S02]  /*00c0*/  @!P0 CS2R R16, SRZ ;  /* 0x0000000000108805 */ /* 0x000fe4000001ff00 */
[----:B------:R-:W-:Y:S02]  /*00d0*/  LOP3.LUT R11, R11, 0x1f, RZ, 0xc0, !PT ;  /* 0x0000001f0b0b7812 */ /* 0x000fe400078ec0ff */
[----:B------:R-:W-:Y:S02]  /*00e0*/  @!P0 CS2R R18, SRZ ;  /* 0x0000000000128805 */ /* 0x000fe4000001ff00 */
[----:B------:R-:W-:Y:S01]  /*00f0*/  LOP3.LUT R0, R0, 0x1f0, RZ, 0xc0, !PT ;  /* 0x000001f000007812 */ /* 0x000fe200078ec0ff */
[----:B0-----:R-:W-:-:S03]  /*0100*/  USHF.L.U32 UR4, UR4, 0x2, URZ ;  /* 0x0000000204047899 */ /* 0x001fc600080006ff */
[----:B---3--:R-:W-:-:S04]  /*0110*/  IADD3 R12, P2, PT, R0, UR8, RZ ;  /* 0x00000008000c7c10 */ /* 0x008fc8000ff5e0ff */
[----:B------:R-:W-:Y:S02]  /*0120*/  IADD3.X R13, PT, PT, RZ, UR9, RZ, P2, !PT ;  /* 0x00000009ff0d7c10 */ /* 0x000fe400097fe4ff */
[----:B------:R-:W-:-:S04]  /*0130*/  LOP3.LUT R10, R10, UR4, RZ, 0xfc, !PT ;  /* 0x000000040a0a7c12 */ /* 0x000fc8000f8efcff */
[----:B----4-:R-:W-:Y:S01]  /*0140*/  ISETP.GE.AND P1, PT, R10, UR5, PT ;  /* 0x000000050a007c0c */ /* 0x010fe2000bf26270 */
[----:B-1----:R-:W-:-:S05]  /*0150*/  @P0 IMAD.WIDE.U32 R2, R11, 0x10, R2 ;  /* 0x000000100b020825 */ /* 0x002fca00078e0002 */
[----:B--2---:R0:W5:Y:S07]  /*0160*/  @P0 LDG.E.128 R16, desc[UR6][R2.64] ;  /* 0x0000000602100981 */ /* 0x00416e000c1e1d00 */
[----:B------:R-:W-:Y:S05]  /*0170*/  @P1 EXIT ;  /* 0x000000000000194d */ /* 0x000fea0003800000 */
[----:B------:R-:W2:Y:S01]  /*0180*/  LDG.E.128 R12, desc[UR6][R12.64] ;  /* 0x000000060c0c7981 */ /* 0x000ea2000c1e1d00 */
[----:B------:R-:W1:Y:S01]  /*0190*/  LDC.64 R20, c[0x0][0x398] ;  /* 0x0000e600ff147b82 */ /* 0x000e620000000a00 */
[----:B------:R-:W1:Y:S01]  /*01a0*/  LDCU.64 UR8, c[0x0][0x3a0] ;  /* 0x00007400ff0877ac */ /* 0x000e620008000a00 */
[--C-:B-----5:R-:W-:Y:S02]  /*01b0*/  HADD2.F32 R9, -RZ, R16.reuse.H0_H0 ;  /* 0x20000010ff097230 */ /* 0x120fe40000004100 */
[----:B------:R-:W-:Y:S01]  /*01c0*/  HADD2.F32 R8, -RZ, R16.H1_H1 ;  /* 0x30000010ff087230 */ /* 0x000fe20000004100 */
[----:B------:R-:W3:Y:S01]  /*01d0*/  LDCU.U8 UR4, c[0x0][0x410] ;  /* 0x00008200ff0477ac */ /* 0x000ee20008000000 */
[--C-:B------:R-:W-:Y:S02]  /*01e0*/  HADD2.F32 R7, -RZ, R17.reuse.H0_H0 ;  /* 0x20000011ff077230 */ /* 0x100fe40000004100 */
[----:B------:R-:W-:Y:S01]  /*01f0*/  HADD2.F32 R6, -RZ, R17.H1_H1 ;  /* 0x30000011ff067230 */ /* 0x000fe20000004100 */
[----:B------:R-:W4:Y:S01]  /*0200*/  LDCU UR5, c[0x0][0x388] ;  /* 0x00007100ff0577ac */ /* 0x000f220008000800 */
[----:B------:R-:W-:-:S02]  /*0210*/  HADD2.F32 R5, -RZ, R18.H0_H0 ;  /* 0x20000012ff057230 */ /* 0x000fc40000004100 */
[----:B------:R-:W-:Y:S01]  /*0220*/  HADD2.F32 R4, -RZ, R18.H1_H1 ;  /* 0x30000012ff047230 */ /* 0x000fe20000004100 */
[----:B------:R-:W1:Y:S01]  /*0230*/  LDCU.64 UR10, c[0x0][0x3a0] ;  /* 0x00007400ff0a77ac */ /* 0x000e620008000a00 */
[--C-:B0-----:R-:W-:Y:S02]  /*0240*/  HADD2.F32 R3, -RZ, R19.reuse.H0_H0 ;  /* 0x20000013ff037230 */ /* 0x101fe40000004100 */
[----:B------:R-:W-:Y:S01]  /*0250*/  HADD2.F32 R2, -RZ, R19.H1_H1 ;  /* 0x30000013ff027230 */ /* 0x000fe20000004100 */
[----:B---3--:R-:W-:Y:S02]  /*0260*/  ISETP.NE.AND P3, PT, RZ, UR4, PT ;  /* 0x00000004ff007c0c */ /* 0x008fe4000bf65270 */
[C---:B-1----:R-:W-:Y:S01]  /*0270*/  LOP3.LUT P0, RZ, R20.reuse, UR8, RZ, 0xfc, !PT ;  /* 0x0000000814ff7c12 */ /* 0x042fe2000f80fcff */
[----:B------:R-:W0:Y:S01]  /*0280*/  LDCU UR8, c[0x0][0x448] ;  /* 0x00008900ff0877ac */ /* 0x000e220008000800 */
[----:B------:R-:W-:Y:S02]  /*0290*/  ISETP.NE.U32.AND P1, PT, R20, RZ, PT ;  /* 0x000000ff1400720c */ /* 0x000fe40003f25070 */
[----:B------:R-:W-:-:S02]  /*02a0*/  LOP3.LUT P0, RZ, R21, UR9, RZ, 0xfc, P0 ;  /* 0x0000000915ff7c12 */ /* 0x000fc4000800fcff */
[----:B------:R-:W-:Y:S01]  /*02b0*/  ISETP.NE.AND.EX P1, PT, R21, RZ, PT, P1 ;  /* 0x000000ff1500720c */ /* 0x000fe20003f25310 */
[--C-:B--2---:R-:W-:Y:S02]  /*02c0*/  HADD2.F32 R0, -RZ, R12.reuse.H0_H0 ;  /* 0x2000000cff007230 */ /* 0x104fe40000004100 */
[----:B------:R-:W-:Y:S02]  /*02d0*/  HADD2.F32 R29, -RZ, R12.H1_H1 ;  /* 0x3000000cff1d7230 */ /* 0x000fe40000004100 */
[--C-:B------:R-:W-:Y:S02]  /*02e0*/  HADD2.F32 R28, -RZ, R13.reuse.H0_H0 ;  /* 0x2000000dff1c7230 */ /* 0x100fe40000004100 */
[----:B------:R-:W-:Y:S02]  /*02f0*/  HADD2.F32 R31, -RZ, R13.H1_H1 ;  /* 0x3000000dff1f7230 */ /* 0x000fe40000004100 */
[--C-:B------:R-:W-:Y:S02]  /*0300*/  HADD2.F32 R30, -RZ, R14.reuse.H0_H0 ;  /* 0x2000000eff1e7230 */ /* 0x100fe40000004100 */
[----:B------:R-:W-:-:S02]  /*0310*/  HADD2.F32 R41, -RZ, R14.H1_H1 ;  /* 0x3000000eff297230 */ /* 0x000fc40000004100 */
[--C-:B------:R-:W-:Y:S02]  /*0320*/  HADD2.F32 R40, -RZ, R15.reuse.H0_H0 ;  /* 0x2000000fff287230 */ /* 0x100fe40000004100 */
[----:B0---4-:R-:W-:-:S07]  /*0330*/  HADD2.F32 R43, -RZ, R15.H1_H1 ;  /* 0x3000000fff2b7230 */ /* 0x011fce0000004100 */
.L_x_632:
[----:B------:R-:W-:Y:S01]  /*0340*/  ISETP.NE.U32.AND P2, PT, RZ, UR10, PT ;  /* 0x0000000aff007c0c */ /* 0x000fe2000bf45070 */
[----:B------:R-:W0:Y:S01]  /*0350*/  @P1 LDC.64 R24, c[0x0][0x398] ;  /* 0x0000e600ff181b82 */ /* 0x000e220000000a00 */
[----:B------:R-:W-:Y:S02]  /*0360*/  IMAD R34, R10, UR5, RZ ;  /* 0x000000050a227c24 */ /* 0x000fe4000f8e02ff */
[----:B------:R-:W-:-:S03]  /*0370*/  ISETP.NE.AND.EX P2, PT, RZ, UR11, PT, P2 ;  /* 0x0000000bff007c0c */ /* 0x000fc6000bf45320 */
[----:B------:R-:W-:Y:S02]  /*0380*/  SHF.R.S32.HI R35, RZ, 0x1f, R34 ;  /* 0x0000001fff237819 */ /* 0x000fe40000011422 */
[----:B------:R-:W1:Y:S02]  /*0390*/  LDC.64 R32, c[0x0][0x390] ;  /* 0x0000e400ff207b82 */ /* 0x000e640000000a00 */
[----:B------:R-:W-:-:S04]  /*03a0*/  LEA.HI R34, R35, R34, RZ, 0x3 ;  /* 0x0000002223227211 */ /* 0x000fc800078f18ff */
[----:B------:R-:W-:Y:S02]  /*03b0*/  LEA.HI.SX32 R45, R34, R11, 0x1d ;  /* 0x0000000b222d7211 */ /* 0x000fe400078feaff */
[----:B------:R-:W2:Y:S03]  /*03c0*/  @P2 LDC.64 R26, c[0x0][0x3a0] ;  /* 0x0000e800ff1a2b82 */ /* 0x000ea60000000a00 */
[----:B0-----:R-:W-:-:S05]  /*03d0*/  @P1 IMAD.WIDE.U32 R34, R45, 0x10, R24 ;  /* 0x000000102d221825 */ /* 0x001fca00078e0018 */
[----:B------:R0:W5:Y:S01]  /*03e0*/  @P1 LDG.E.128 R12, desc[UR6][R34.64] ;  /* 0x00000006220c1981 */ /* 0x000162000c1e1d00 */
[----:B-1----:R-:W-:-:S04]  /*03f0*/  IMAD.WIDE.U32 R24, R45, 0x10, R32 ;  /* 0x000000102d187825 */ /* 0x002fc800078e0020 */
[----:B--2---:R-:W-:Y:S02]  /*0400*/  @P2 IMAD.WIDE.U32 R36, R45, 0x10, R26 ;  /* 0x000000102d242825 */ /* 0x004fe400078e001a */
[----:B------:R-:W5:Y:S04]  /*0410*/  LDG.E.128 R24, desc[UR6][R24.64] ;  /* 0x0000000618187981 */ /* 0x000f68000c1e1d00 */
[----:B------:R0:W5:Y:S01]  /*0420*/  @P2 LDG.E.128 R16, desc[UR6][R36.64] ;  /* 0x0000000624102981 */ /* 0x000162000c1e1d00 */
[----:B------:R-:W-:Y:S05]  /*0430*/  @!P1 BRA `(.L_x_627) ;  /* 0x00000004002c9947 */ /* 0x000fea0003800000 */
[----:B------:R-:W-:Y:S05]  /*0440*/  @!P2 BRA `(.L_x_628) ;  /* 0x0000000000b4a947 */ /* 0x000fea0003800000 */
[----:B-----5:R-:W-:Y:S02]  /*0450*/  HADD2.F32 R20, -RZ, R24.H0_H0 ;  /* 0x20000018ff147230 */ /* 0x020fe40000004100 */
[----:B------:R-:W-:Y:S02]  /*0460*/  HADD2.F32 R21, -RZ, R12.H0_H0 ;  /* 0x2000000cff157230 */ /* 0x000fe40000004100 */
[----:B------:R-:W-:Y:S02]  /*0470*/  HADD2.F32 R22, -RZ, R25.H0_H0 ;  /* 0x20000019ff167230 */ /* 0x000fe40000004100 */
[----:B------:R-:W-:Y:S02]  /*0480*/  HADD2.F32 R23, -RZ, R13.H0_H0 ;  /* 0x2000000dff177230 */ /* 0x000fe40000004100 */
[----:B------:R-:W-:Y:S01]  /*0490*/  FADD.FTZ R20, R20, R21 ;  /* 0x0000001514147221 */ /* 0x000fe20000010000 */
[----:B------:R-:W-:Y:S02]  /*04a0*/  HADD2.F32 R42, -RZ, R24.H1_H1 ;  /* 0x30000018ff2a7230 */ /* 0x000fe40000004100 */
[----:B------:R-:W-:-:S02]  /*04b0*/  HADD2.F32 R21, -RZ, R12.H1_H1 ;  /* 0x3000000cff157230 */ /* 0x000fc40000004100 */
[----:B------:R-:W-:Y:S01]  /*04c0*/  FADD.FTZ R22, R22, R23 ;  /* 0x0000001716167221 */ /* 0x000fe20000010000 */
[--C-:B0-----:R-:W-:Y:S02]  /*04d0*/  HADD2.F32 R34, -RZ, R27.reuse.H0_H0 ;  /* 0x2000001bff227230 */ /* 0x101fe40000004100 */
[----:B------:R-:W-:Y:S02]  /*04e0*/  HADD2.F32 R36, -RZ, R27.H1_H1 ;  /* 0x3000001bff247230 */ /* 0x000fe40000004100 */
[----:B------:R-:W-:Y:S01]  /*04f0*/  FADD.FTZ R42, R42, R21 ;  /* 0x000000152a2a7221 */ /* 0x000fe20000010000 */
[----:B------:R-:W-:Y:S02]  /*0500*/  HADD2.F32 R32, -RZ, R26.H1_H1 ;  /* 0x3000001aff207230 */ /* 0x000fe40000004100 */
[----:B------:R-:W-:Y:S02]  /*0510*/  HADD2.F32 R27, -RZ, R14.H1_H1 ;  /* 0x3000000eff1b7230 */ /* 0x000fe40000004100 */
[----:B------:R-:W-:-:S02]  /*0520*/  HADD2.F32 R35, -RZ, R25.H1_H1 ;  /* 0x30000019ff237230 */ /* 0x000fc40000004100 */
[----:B------:R-:W-:Y:S02]  /*0530*/  HADD2.F32 R25, -RZ, R26.H0_H0 ;  /* 0x2000001aff197230 */ /* 0x000fe40000004100 */
[----:B------:R-:W-:Y:S01]  /*0540*/  FADD.FTZ R51, R32, R27 ;  /* 0x0000001b20337221 */ /* 0x000fe20000010000 */
[----:B------:R-:W-:Y:S02]  /*0550*/  HADD2.F32 R23, -RZ, R15.H0_H0 ;  /* 0x2000000fff177230 */ /* 0x000fe40000004100 */
[----:B------:R-:W-:Y:S02]  /*0560*/  HADD2.F32 R24, -RZ, R13.H1_H1 ;  /* 0x3000000dff187230 */ /* 0x000fe40000004100 */
[----:B------:R-:W-:Y:S02]  /*0570*/  HADD2.F32 R26, -RZ, R14.H0_H0 ;  /* 0x2000000eff1a7230 */ /* 0x000fe40000004100 */
[----:B------:R-:W-:Y:S01]  /*0580*/  FADD.FTZ R23, R34, R23 ;  /* 0x0000001722177221 */ /* 0x000fe20000010000 */
[----:B------:R-:W-:-:S02]  /*0590*/  HADD2.F32 R33, -RZ, R16.H0_H0 ;  /* 0x20000010ff217230 */ /* 0x000fc40000004100 */
[----:B------:R-:W-:Y:S01]  /*05a0*/  FADD.FTZ R35, R35, R24 ;  /* 0x0000001823237221 */ /* 0x000fe20000010000 */
[----:B------:R-:W-:Y:S02]  /*05b0*/  HADD2.F32 R21, -RZ, R17.H0_H0 ;  /* 0x20000011ff157230 */ /* 0x000fe40000004100 */
[----:B------:R-:W-:Y:S01]  /*05c0*/  FADD.FTZ R25, R25, R26 ;  /* 0x0000001a19197221 */ /* 0x000fe20000010000 */
[----:B------:R-:W-:Y:S02]  /*05d0*/  HADD2.F32 R27, -RZ, R15.H1_H1 ;  /* 0x3000000fff1b7230 */ /* 0x000fe40000004100 */
        /* <DEDUP_REMOVED lines=20> */
.L_x_628:
[----:B-----5:R-:W-:Y:S02]  /*0720*/  HADD2.F32 R33, -RZ, R24.H0_H0 ;  /* 0x20000018ff217230 */ /* 0x020fe40000004100 */
[----:B0-----:R-:W-:Y:S02]  /*0730*/  HADD2.F32 R34, -RZ, R25.H0_H0 ;  /* 0x20000019ff227230 */ /* 0x001fe40000004100 */
[----:B------:R-:W-:Y:S02]  /*0740*/  HADD2.F32 R32, -RZ, R26.H0_H0 ;  /* 0x2000001aff207230 */ /* 0x000fe40000004100 */
[----:B------:R-:W-:Y:S02]  /*0750*/  HADD2.F32 R20, -RZ, R12.H0_H0 ;  /* 0x2000000cff147230 */ /* 0x000fe40000004100 */
[----:B------:R-:W-:Y:S02]  /*0760*/  HADD2.F32 R21, -RZ, R13.H0_H0 ;  /* 0x2000000dff157230 */ /* 0x000fe40000004100 */
[----:B------:R-:W-:-:S02]  /*0770*/  HADD2.F32 R23, -RZ, R14.H0_H0 ;  /* 0x2000000eff177230 */ /* 0x000fc40000004100 */
[----:B------:R-:W-:Y:S01]  /*0780*/  FADD.FTZ R33, R33, R20 ;  /* 0x0000001421217221 */ /* 0x000fe20000010000 */
[----:B------:R-:W-:Y:S02]  /*0790*/  HADD2.F32 R51, -RZ, R26.H1_H1 ;  /* 0x3000001aff337230 */ /* 0x000fe40000004100 */
[----:B------:R-:W-:Y:S01]  /*07a0*/  FADD.FTZ R34, R34, R21 ;  /* 0x0000001522227221 */ /* 0x000fe20000010000 */
[----:B------:R-:W-:Y:S02]  /*07b0*/  HADD2.F32 R26, -RZ, R27.H0_H0 ;  /* 0x2000001bff1a7230 */ /* 0x000fe40000004100 */
        /* <DEDUP_REMOVED lines=19> */
.L_x_627:
[----:B------:R-:W-:Y:S05]  /*08f0*/  @!P2 BRA `(.L_x_630) ;  /* 0x000000000074a947 */ /* 0x000fea0003800000 */
        /* <DEDUP_REMOVED lines=29> */
.L_x_630:
[--C-:B-----5:R-:W-:Y:S02]  /*0ad0*/  HADD2.F32 R32, -RZ, R26.reuse.H0_H0 ;  /* 0x2000001aff207230 */ /* 0x120fe40000004100 */
[----:B------:R-:W-:Y:S02]  /*0ae0*/  HADD2.F32 R51, -RZ, R26.H1_H1 ;  /* 0x3000001aff337230 */ /* 0x000fe40000004100 */
[----:B------:R-:W-:Y:S02]  /*0af0*/  HADD2.F32 R26, -RZ, R27.H0_H0 ;  /* 0x2000001bff1a7230 */ /* 0x000fe40000004100 */
[--C-:B------:R-:W-:Y:S02]  /*0b00*/  HADD2.F32 R33, -RZ, R24.reuse.H0_H0 ;  /* 0x20000018ff217230 */ /* 0x100fe40000004100 */
[----:B------:R-:W-:Y:S02]  /*0b10*/  HADD2.F32 R42, -RZ, R24.H1_H1 ;  /* 0x30000018ff2a7230 */ /* 0x000fe40000004100 */
[----:B0-----:R-:W-:-:S02]  /*0b20*/  HADD2.F32 R34, -RZ, R25.H0_H0 ;  /* 0x20000019ff227230 */ /* 0x001fc40000004100 */
[----:B------:R-:W-:Y:S02]  /*0b30*/  HADD2.F32 R35, -RZ, R25.H1_H1 ;  /* 0x30000019ff237230 */ /* 0x000fe40000004100 */
[----:B------:R-:W-:-:S07]  /*0b40*/  HADD2.F32 R27, -RZ, R27.H1_H1 ;  /* 0x3000001bff1b7230 */ /* 0x000fce0000004100 */
.L_x_629:
        /* <DEDUP_REMOVED lines=51> */
.L_x_644:
        /* <DEDUP_REMOVED lines=22> */
[----:B------:R-:W2:Y:S01]  /*0fe0*/  @!P2 LDC.64 R32, c[0x0][0x3c8] ;  /* 0x0000f200ff20ab82 */ /* 0x000ea20000000a00 */
[----:B------:R-:W-:Y:S01]  /*0ff0*/  FFMA.FTZ R44, R46, R40, R3 ;  /* 0x000000282e2c7223 */ /* 0x000fe20000010003 */
[----:B------:R-:W-:Y:S01]  /*1000*/  FFMA.FTZ R53, R51, R43, R2 ;  /* 0x0000002b33357223 */ /* 0x000fe20000010002 */
[----:B------:R-:W-:Y:S01]  /*1010*/  FFMA.FTZ R51, R27, R41, R4 ;  /* 0x000000291b337223 */ /* 0x000fe20000010004 */
[----:B------:R-:W-:Y:S01]  /*1020*/  FADD.FTZ R46, -R25, R35 ;  /* 0x00000023192e7221 */ /* 0x000fe20000010100 */
[----:B------:R-:W-:Y:S01]  /*1030*/  FFMA.FTZ R26, R26, R30, R5 ;  /* 0x0000001e1a1a7223 */ /* 0x000fe20000010005 */
[----:B------:R-:W-:Y:S01]  /*1040*/  FMUL.FTZ R24, R49, R24 ;  /* 0x0000001831187220 */ /* 0x000fe20000410000 */
[----:B------:R-:W-:Y:S01]  /*1050*/  F2FP.F16.F32.PACK_AB R27, R53, R44 ;  /* 0x0000002c351b723e */ /* 0x000fe200000000ff */
[C---:B------:R-:W-:Y:S01]  /*1060*/  FMUL.FTZ R44, R49.reuse, R34 ;  /* 0x00000022312c7220 */ /* 0x040fe20000410000 */
[----:B------:R-:W-:Y:S01]  /*1070*/  FMUL.FTZ R53, R49, R46 ;  /* 0x0000002e31357220 */ /* 0x000fe20000410000 */
[----:B------:R-:W3:Y:S01]  /*1080*/  LDC.64 R34, c[0x0][0x380] ;  /* 0x0000e000ff227b82 */ /* 0x000ee20000000a00 */
[----:B------:R-:W-:Y:S01]  /*1090*/  F2FP.F16.F32.PACK_AB R26, R51, R26 ;  /* 0x0000001a331a723e */ /* 0x000fe200000000ff */
[----:B------:R-:W-:Y:S01]  /*10a0*/  FMUL.FTZ R51, R49, R42 ;  /* 0x0000002a31337220 */ /* 0x000fe20000410000 */
[----:B------:R-:W-:Y:S01]  /*10b0*/  FFMA.FTZ R25, R44, R28, R7 ;  /* 0x0000001c2c197223 */ /* 0x000fe20000010007 */
[----:B------:R-:W-:Y:S01]  /*10c0*/  FFMA.FTZ R42, R53, R31, R6 ;  /* 0x0000001f352a7223 */ /* 0x000fe20000010006 */
[----:B------:R-:W-:Y:S01]  /*10d0*/  FFMA.FTZ R24, R24, R0, R9 ;  /* 0x0000000018187223 */ /* 0x000fe20000010009 */
[----:B------:R-:W-:Y:S01]  /*10e0*/  FFMA.FTZ R51, R51, R29, R8 ;  /* 0x0000001d33337223 */ /* 0x000fe20000010008 */
[----:B-1----:R-:W-:-:S02]  /*10f0*/  IMAD.WIDE.U32 R36, R45, 0x10, R36 ;  /* 0x000000102d247825 */ /* 0x002fc400078e0024 */
[----:B------:R-:W-:Y:S02]  /*1100*/  F2FP.F16.F32.PACK_AB R25, R42, R25 ;  /* 0x000000192a19723e */ /* 0x000fe400000000ff */
[----:B------:R-:W-:Y:S01]  /*1110*/  F2FP.F16.F32.PACK_AB R24, R51, R24 ;  /* 0x000000183318723e */ /* 0x000fe200000000ff */
[----:B--2---:R-:W-:-:S05]  /*1120*/  @!P2 IMAD.WIDE R32, R10, 0x4, R32 ;  /* 0x000000040a20a825 */ /* 0x004fca00078e0220 */
[----:B------:R0:W-:Y:S04]  /*1130*/  @!P2 STG.E desc[UR6][R32.64], R49 ;  /* 0x000000312000a986 */ /* 0x0001e8000c101906 */
[----:B------:R0:W-:Y:S01]  /*1140*/  STG.E.128 desc[UR6][R36.64], R24 ;  /* 0x0000001824007986 */ /* 0x0001e2000c101d06 */
[----:B---3--:R-:W-:-:S04]  /*1150*/  LEA R10, R34, R10, 0x2 ;  /* 0x0000000a220a7211 */ /* 0x008fc800078e10ff */
[----:B------:R-:W-:-:S13]  /*1160*/  ISETP.GE.AND P2, PT, R10, R35, PT ;  /* 0x000000230a00720c */ /* 0x000fda0003f46270 */
[----:B0-----:R-:W-:Y:S05]  /*1170*/  @!P2 BRA `(.L_x_632) ;  /* 0xfffffff00070a947 */ /* 0x001fea000383ffff */
[----:B------:R-:W-:Y:S05]  /*1180*/  EXIT ;  /* 0x000000000000794d */ /* 0x000fea0003800000 */
.L_x_631:
[----:B------:R-:W-:Y:S01]  /*1190*/  HFMA2 R38, -RZ, RZ, 0, 5.9604644775390625e-08 ;  /* 0x00000001ff267431 */ /* 0x000fe200000001ff */
[----:B------:R-:W-:Y:S01]  /*11a0*/  BSSY B0, `(.L_x_633) ;  /* 0x0000007000007945 */ /* 0x000fe20003800000 */
[----:B------:R-:W-:Y:S02]  /*11b0*/  MOV R50, R39 ;  /* 0x0000002700327202 */ /* 0x000fe40000000f00 */
[----:B------:R-:W-:Y:S02]  /*11c0*/  MOV R37, 0x1f ;  /* 0x0000001f00257802 */ /* 0x000fe40000000f00 */
[----:B------:R-:W-:-:S07]  /*11d0*/  MOV R36, 0xffffffff ;  /* 0xffffffff00247802 */ /* 0x000fce0000000f00 */
[----:B0-----:R-:W-:Y:S05]  /*11e0*/  WARPSYNC.COLLECTIVE R36, `(.L_x_634) ;  /* 0x0000000024087348 */ /* 0x001fea0003c00000 */
[----:B------:R1:W2:Y:S02]  /*11f0*/  SHFL.BFLY P4, R53, R50, R38, R37 ;  /* 0x0c00002632357389 */ /* 0x0002a40000080025 */
[----:B012---:R-:W-:Y:S05]  /*1200*/  ENDCOLLECTIVE ;  /* 0x000000000000791b */ /* 0x007fea0003800000 */
.L_x_634:
[----:B------:R-:W-:Y:S05]  /*1210*/  BSYNC B0 ;  /* 0x0000000000007941 */ /* 0x000fea0003800000 */
.L_x_633:
[----:B------:R-:W-:Y:S01]  /*1220*/  MOV R24, R53 ;  /* 0x0000003500187202 */ /* 0x000fe20000000f00 */
[----:B------:R-:W-:Y:S01]  /*1230*/  HFMA2 R38, -RZ, RZ, 0, 1.1920928955078125e-07 ;  /* 0x00000002ff267431 */ /* 0x000fe200000001ff */
[----:B------:R-:W-:Y:S02]  /*1240*/  MOV R37, 0x1f ;  /* 0x0000001f00257802 */ /* 0x000fe40000000f00 */
[----:B------:R-:W-:Y:S01]  /*1250*/  MOV R36, 0xffffffff ;  /* 0xffffffff00247802 */ /* 0x000fe20000000f00 */
[----:B------:R-:W-:-:S05]  /*1260*/  FADD.FTZ R44, R39, R24 ;  /* 0x00000018272c7221 */ /* 0x000fca0000010000 */
[----:B------:R-:W-:-:S07]  /*1270*/  MOV R50, R44 ;  /* 0x0000002c00327202 */ /* 0x000fce0000000f00 */
[----:B------:R-:W-:Y:S05]  /*1280*/  WARPSYNC.COLLECTIVE R36, `(.L_x_635) ;  /* 0x0000000024087348 */ /* 0x000fea0003c00000 */
[----:B------:R0:W1:Y:S02]  /*1290*/  SHFL.BFLY P4, R53, R50, R38, R37 ;  /* 0x0c00002632357389 */ /* 0x0000640000080025 */
[----:B01----:R-:W-:Y:S05]  /*12a0*/  ENDCOLLECTIVE ;  /* 0x000000000000791b */ /* 0x003fea0003800000 */
.L_x_635:
[----:B------:R-:W-:Y:S01]  /*12b0*/  HFMA2 R38, -RZ, RZ, 0, 2.384185791015625e-07 ;  /* 0x00000004ff267431 */ /* 0x000fe200000001ff */
[----:B------:R-:W-:-:S05]  /*12c0*/  MOV R25, R53 ;  /* 0x0000003500197202 */ /* 0x000fca0000000f00 */
[----:B------:R-:W-:-:S05]  /*12d0*/  FADD.FTZ R46, R44, R25 ;  /* 0x000000192c2e7221 */ /* 0x000fca0000010000 */
[----:B------:R-:W-:-:S07]  /*12e0*/  MOV R50, R46 ;  /* 0x0000002e00327202 */ /* 0x000fce0000000f00 */
[----:B------:R-:W-:Y:S05]  /*12f0*/  WARPSYNC.COLLECTIVE R36, `(.L_x_636) ;  /* 0x0000000024087348 */ /* 0x000fea0003c00000 */
[----:B------:R0:W1:Y:S02]  /*1300*/  SHFL.BFLY P4, R53, R50, R38, R37 ;  /* 0x0c00002632357389 */ /* 0x0000640000080025 */
[----:B01----:R-:W-:Y:S05]  /*1310*/  ENDCOLLECTIVE ;  /* 0x000000000000791b */ /* 0x003fea0003800000 */
.L_x_636:
[----:B------:R-:W-:Y:S01]  /*1320*/  HFMA2 R38, -RZ, RZ, 0, 4.76837158203125e-07 ;  /* 0x00000008ff267431 */ /* 0x000fe200000001ff */
[----:B------:R-:W-:-:S05]  /*1330*/  MOV R25, R53 ;  /* 0x0000003500197202 */ /* 0x000fca0000000f00 */
[----:B------:R-:W-:-:S05]  /*1340*/  FADD.FTZ R48, R46, R25 ;  /* 0x000000192e307221 */ /* 0x000fca0000010000 */
[----:B------:R-:W-:-:S07]  /*1350*/  MOV R50, R48 ;  /* 0x0000003000327202 */ /* 0x000fce0000000f00 */
[----:B------:R-:W-:Y:S05]  /*1360*/  WARPSYNC.COLLECTIVE R36, `(.L_x_637) ;  /* 0x0000000024087348 */ /* 0x000fea0003c00000 */
[----:B------:R0:W1:Y:S02]  /*1370*/  SHFL.BFLY P4, R53, R50, R38, R37 ;  /* 0x0c00002632357389 */ /* 0x0000640000080025 */
[----:B01----:R-:W-:Y:S05]  /*1380*/  ENDCOLLECTIVE ;  /* 0x000000000000791b */ /* 0x003fea0003800000 */
.L_x_637:
        /* <DEDUP_REMOVED lines=8> */
.L_x_638:
        /* <DEDUP_REMOVED lines=25> */
.L_x_639:
[----:B------:R-:W-:Y:S01]  /*15a0*/  HFMA2 R38, -RZ, RZ, 0, 1.1920928955078125e-07 ;  /* 0x00000002ff267431 */ /* 0x000fe200000001ff */
[----:B------:R-:W-:-:S05]  /*15b0*/  MOV R39, R53 ;  /* 0x0000003500277202 */ /* 0x000fca0000000f00 */
[----:B------:R-:W-:-:S05]  /*15c0*/  FADD.FTZ R39, R24, R39 ;  /* 0x0000002718277221 */ /* 0x000fca0000010000 */
[----:B------:R-:W-:-:S07]  /*15d0*/  MOV R50, R39 ;  /* 0x0000002700327202 */ /* 0x000fce0000000f00 */
[----:B------:R-:W-:Y:S05]  /*15e0*/  WARPSYNC.COLLECTIVE R36, `(.L_x_640) ;  /* 0x0000000024087348 */ /* 0x000fea0003c00000 */
[----:B------:R0:W1:Y:S02]  /*15f0*/  SHFL.BFLY P4, R53, R50, R38, R37 ;  /* 0x0c00002632357389 */ /* 0x0000640000080025 */
[----:B01----:R-:W-:Y:S05]  /*1600*/  ENDCOLLECTIVE ;  /* 0x000000000000791b */ /* 0x003fea0003800000 */
.L_x_640:
[----:B------:R-:W-:Y:S01]  /*1610*/  HFMA2 R38, -RZ, RZ, 0, 2.384185791015625e-07 ;  /* 0x00000004ff267431 */ /* 0x000fe200000001ff */
[----:B------:R-:W-:-:S05]  /*1620*/  MOV R44, R53 ;  /* 0x00000035002c7202 */ /* 0x000fca0000000f00 */
[----:B------:R-:W-:-:S05]  /*1630*/  FADD.FTZ R44, R39, R44 ;  /* 0x0000002c272c7221 */ /* 0x000fca0000010000 */
[----:B------:R-:W-:-:S07]  /*1640*/  MOV R50, R44 ;  /* 0x0000002c00327202 */ /* 0x000fce0000000f00 */
[----:B------:R-:W-:Y:S05]  /*1650*/  WARPSYNC.COLLECTIVE R36, `(.L_x_641) ;  /* 0x0000000024087348 */ /* 0x000fea0003c00000 */
[----:B------:R0:W1:Y:S02]  /*1660*/  SHFL.BFLY P4, R53, R50, R38, R37 ;  /* 0x0c00002632357389 */ /* 0x0000640000080025 */
[----:B01----:R-:W-:Y:S05]  /*1670*/  ENDCOLLECTIVE ;  /* 0x000000000000791b */ /* 0x003fea0003800000 */
.L_x_641:
[----:B------:R-:W-:Y:S01]  /*1680*/  HFMA2 R38, -RZ, RZ, 0, 4.76837158203125e-07 ;  /* 0x00000008ff267431 */ /* 0x000fe200000001ff */
[----:B------:R-:W-:-:S05]  /*1690*/  MOV R49, R53 ;  /* 0x0000003500317202 */ /* 0x000fca0000000f00 */
[----:B------:R-:W-:-:S05]  /*16a0*/  FADD.FTZ R49, R44, R49 ;  /* 0x000000312c317221 */ /* 0x000fca0000010000 */
[----:B------:R-:W-:-:S07]  /*16b0*/  MOV R50, R49 ;  /* 0x0000003100327202 */ /* 0x000fce0000000f00 */
[----:B------:R-:W-:Y:S05]  /*16c0*/  WARPSYNC.COLLECTIVE R36, `(.L_x_642) ;  /* 0x0000000024087348 */ /* 0x000fea0003c00000 */
[----:B------:R0:W1:Y:S02]  /*16d0*/  SHFL.BFLY P4, R53, R50, R38, R37 ;  /* 0x0c00002632357389 */ /* 0x0000640000080025 */
[----:B01----:R-:W-:Y:S05]  /*16e0*/  ENDCOLLECTIVE ;  /* 0x000000000000791b */ /* 0x003fea0003800000 */
.L_x_642:
[----:B------:R-:W-:Y:S01]  /*16f0*/  HFMA2 R38, -RZ, RZ, 0, 9.5367431640625e-07 ;  /* 0x00000010ff267431 */ /* 0x000fe200000001ff */
[----:B------:R-:W-:-:S05]  /*1700*/  MOV R46, R53 ;  /* 0x00000035002e7202 */ /* 0x000fca0000000f00 */
[----:B------:R-:W-:-:S05]  /*1710*/  FADD.FTZ R46, R49, R46 ;  /* 0x0000002e312e7221 */ /* 0x000fca0000010000 */
[----:B------:R-:W-:-:S07]  /*1720*/  MOV R50, R46 ;  /* 0x0000002e00327202 */ /* 0x000fce0000000f00 */
[----:B------:R-:W-:Y:S05]  /*1730*/  WARPSYNC.COLLECTIVE R36, `(.L_x_643) ;  /* 0x0000000024087348 */ /* 0x000fea0003c00000 */
[----:B------:R0:W1:Y:S02]  /*1740*/  SHFL.BFLY P4, R53, R50, R38, R37 ;  /* 0x0c00002632357389 */ /* 0x0000640000080025 */
[----:B01----:R-:W-:Y:S05]  /*1750*/  ENDCOLLECTIVE ;  /* 0x000000000000791b */ /* 0x003fea0003800000 */
.L_x_643:
[----:B------:R-:W-:Y:S05]  /*1760*/  BRA `(.L_x_644) ;  /* 0xfffffff400c47947 */ /* 0x000fea000383ffff */
.L_x_645:
        /* <DEDUP_REMOVED lines=9> */
.L_x_5926:


//--------------------- .text._ZN10layer_norm31ln_parallel_residual_fwd_kernelINS_13Kernel_traitsI6__halfS2_S2_S2_fjLj256ELj1ELj4ELj1ELj16ENS_18Kernel_traits_baseILj256ES2_S2_S2_S2_fjLj128EEEEELb1ELb0ELb0EEEvNS_9FwdParamsE --------------------------
	.section	.text._ZN10layer_norm31ln_parallel_residual_fwd_kernelINS_13Kernel_traitsI6__halfS2_S2_S2_fjLj256ELj1ELj4ELj1ELj16ENS_18Kernel_traits_baseILj256ES2_S2_S2_S2_fjLj128EEEEELb1ELb0ELb0EEEvNS_9FwdParamsE,"ax",@progbits
	.align	128
        .global         _ZN10layer_norm31ln_parallel_residual_fwd_kernelINS_13Kernel_traitsI6__halfS2_S2_S2_fjLj256ELj1ELj4ELj1ELj16ENS_18Kernel_traits_baseILj256ES2_S2_S2_S2_fjLj128EEEEELb1ELb0ELb0EEEvNS_9FwdParamsE
        .type           _ZN10layer_norm31ln_parallel_residual_fwd_kernelINS_13Kernel_traitsI6__halfS2_S2_S2_fjLj256ELj1ELj4ELj1ELj16ENS_18Kernel_traits_baseILj256ES2_S2_S2_S2_fjLj128EEEEELb1ELb0ELb0EEEvNS_9FwdParamsE,@function
        .size           _ZN10layer_norm31ln_parallel_residual_fwd_kernelINS_13Kernel_traitsI6__halfS2_S2_S2_fjLj256ELj1ELj4ELj1ELj16ENS_18Kernel_traits_baseILj256ES2_S2_S2_S2_fjLj128EEEEELb1ELb0ELb0EEEvNS_9FwdParamsE,(.L_x_5927 - _ZN10layer_norm31ln_parallel_residual_fwd_kernelINS_13Kernel_traitsI6__halfS2_S2_S2_fjLj256ELj1ELj4ELj1ELj16ENS_18Kernel_traits_baseILj256ES2_S2_S2_S2_fjLj128EEEEELb1ELb0ELb0EEEvNS_9FwdParamsE)
        .other          _ZN10layer_norm31ln_parallel_residual_fwd_kernelINS_13Kernel_traitsI6__halfS2_S2_S2_fjLj256ELj1ELj4ELj1ELj16ENS_18Kernel_traits_baseILj256ES2_S2_S2_S2_fjLj128EEEEELb1ELb0ELb0EEEvNS_9FwdParamsE,@"STO_CUDA_ENTRY STV_DEFAULT"
_ZN10layer_norm31ln_parallel_residual_fwd_kernelINS_13Kernel_traitsI6__halfS2_S2_S2_fjLj256ELj1ELj4ELj1ELj16ENS_18Kernel_traits_baseILj256ES2_S2_S2_S2_fjLj128EEEEELb1ELb0ELb0EEEvNS_9FwdParamsE:
.text._ZN10layer_norm31ln_parallel_residual_fwd_kernelINS_13Kernel_traitsI6__halfS2_S2_S2_fjLj256ELj1ELj4ELj1ELj16ENS_18Kernel_traits_baseILj256ES2_S2_S2_S2_fjLj128EEEEELb1ELb0ELb0EEEvNS_9FwdParamsE:
[----:B------:R-:W-:Y:S01]  /*0000*/  LDC R1, c[0x0][0x37c] ;  /* 0x0000df00ff017b82 */ /* 0x000fe20000000800 */
[----:B------:R-:W0:Y:S01]  /*0010*/  LDCU.U8 UR4, c[0x0][0x464] ;  /* 0x00008c80ff0477ac */ /* 0x000e220008000000 */
[----:B------:R-:W1:Y:S01]  /*0020*/  LDCU.64 UR6, c[0x0][0x450] ;  /* 0x00008a00ff0677ac */ /* 0x000e620008000a00 */
[----:B------:R-:W2:Y:S05]  /*0030*/  LDCU.64 UR8, c[0x0][0x358] ;  /* 0x00006b00ff0877ac */ /* 0x000eaa0008000a00 */
[----:B------:R-:W3:Y:S08]  /*0040*/  LDC R0, c[0x0][0x458] ;  /* 0x00011600ff007b82 */ /* 0x000ef00000000800 */
[----:B------:R-:W4:Y:S01]  /*0050*/  LDC R9, c[0x0][0x45c] ;  /* 0x00011700ff097b82 */ /* 0x000f220000000800 */
[----:B0-----:R-:W-:-:S02]  /*0060*/  ISETP.NE.AND P3, PT, RZ, UR4, PT ;  /* 0x00000004ff007c0c */ /* 0x001fc4000bf65270 */
[----:B-1----:R-:W-:Y:S01]  /*0070*/  MOV R2, UR6 ;  /* 0x0000000600027c02 */ /* 0x002fe20008000f00 */
[----:B------:R-:W-:Y:S01]  /*0080*/  IMAD.U32 R3, RZ, RZ, UR7 ;  /* 0x00000007ff037e24 */ /* 0x000fe2000f8e00ff */
[----:B------:R-:W0:Y:S03]  /*0090*/  S2R R44, SR_TID.X ;  /* 0x00000000002c7919 */ /* 0x000e260000002100 */
[----:B------:R-:W1:Y:S06]  /*00a0*/  LDC R11, c[0x0][0x388] ;  /* 0x0000e200ff0b7b82 */ /* 0x000e6c0000000800 */
[----:B--2---:R-:W2:Y:S01]  /*00b0*/  @P3 LDG.E.64 R2, desc[UR8][R2.64] ;  /* 0x0000000802023981 */ /* 0x004ea2000c1e1b00 */
[----:B---3--:R-:W-:Y:S01]  /*00c0*/  @P3 MOV R4, R0 ;  /* 0x0000000000043202 */ /* 0x008fe20000000f00 */
[----:B------:R-:W3:Y:S01]  /*00d0*/  S2UR UR5, SR_CTAID.X ;  /* 0x00000000000579c3 */ /* 0x000ee20000002500 */
[----:B----4-:R-:W-:-:S07]  /*00e0*/  @P3 IMAD.MOV.U32 R5, RZ, RZ, R9 ;  /* 0x000000ffff053224 */ /* 0x010fce00078e0009 */
[----:B------:R-:W4:Y:S01]  /*00f0*/  LDC R7, c[0x0][0x360] ;  /* 0x0000d800ff077b82 */ /* 0x000f220000000800 */
[----:B------:R-:W5:Y:S01]  /*0100*/  @P3 LDG.E.64 R4, desc[UR8][R4.64] ;  /* 0x0000000804043981 */ /* 0x000f62000c1e1b00 */
[----:B------:R-:W-:Y:S01]  /*0110*/  BSSY.RECONVERGENT B0, `(.L_x_646) ;  /* 0x000002c000007945 */ /* 0x000fe20003800200 */
[----:B-1----:R-:W-:-:S05]  /*0120*/  SHF.R.S32.HI R6, RZ, 0x1f, R11 ;  /* 0x0000001fff067819 */ /* 0x002fca000001140b */
[----:B------:R-:W1:Y:S01]  /*0130*/  @P3 LDC R29, c[0x0][0x460] ;  /* 0x00011800ff1d3b82 */ /* 0x000e620000000800 */
[----:B------:R-:W-:Y:S02]  /*0140*/  LEA.HI R6, R6, R11, RZ, 0x3 ;  /* 0x0000000b06067211 */ /* 0x000fe400078f18ff */
[----:B0-----:R-:W-:Y:S01]  /*0150*/  LOP3.LUT R46, R44, 0x1f, RZ, 0xc0, !PT ;  /* 0x0000001f2c2e7812 */ /* 0x001fe200078ec0ff */
[----:B---3--:R-:W-:Y:S01]  /*0160*/  USHF.L.U32 UR4, UR5, 0x2, URZ ;  /* 0x0000000205047899 */ /* 0x008fe200080006ff */
[----:B------:R-:W-:Y:S02]  /*0170*/  SHF.R.U32.HI R11, RZ, 0x5, R44 ;  /* 0x00000005ff0b7819 */ /* 0x000fe4000001162c */
[----:B------:R-:W-:-:S03]  /*0180*/  LOP3.LUT R45, RZ, R46, RZ, 0x33, !PT ;  /* 0x0000002eff2d7212 */ /* 0x000fc600078e33ff */
[----:B------:R-:W-:Y:S02]  /*0190*/  LOP3.LUT R11, R11, UR4, RZ, 0xfc, !PT ;  /* 0x000000040b0b7c12 */ /* 0x000fe4000f8efcff */
[----:B------:R-:W-:Y:S01]  /*01a0*/  LEA.HI.SX32 R45, R6, R45, 0x1d ;  /* 0x0000002d062d7211 */ /* 0x000fe200078feaff */
[----:B----4-:R-:W-:-:S03]  /*01b0*/  IMAD R44, R7, UR5, R44 ;  /* 0x00000005072c7c24 */ /* 0x010fc6000f8e022c */
[----:B------:R-:W-:Y:S02]  /*01c0*/  ISETP.GT.U32.AND P2, PT, R45, -0x21, PT ;  /* 0xffffffdf2d00780c */ /* 0x000fe40003f44070 */
        /* <DEDUP_REMOVED lines=32> */
.L_x_647:
[----:B------:R-:W-:Y:S05]  /*03d0*/  BSYNC.RECONVERGENT B0 ;  /* 0x0000000000007941 */ /* 0x000fea0003800200 */
.L_x_646:
        /* <DEDUP_REMOVED lines=22> */
[----:B------:R-:W-:Y:S01]  /*0540*/  IMAD.HI.U32 R3, R10, -0x2daee0ad, RZ ;  /* 0xd2511f530a037827 */ /* 0x000fe200078e00ff */
[----:B------:R-:W-:Y:S01]  /*0550*/  LOP3.LUT R2, R9, UR6, R2, 0x96, !PT ;  /* 0x0000000609027c12 */ /* 0x000fe2000f8e9602 */
[----:B------:R-:W1:Y:S02]  /*0560*/  LDCU UR32, c[0x0][0x388] ;  /* 0x00007100ff2077ac */ /* 0x000e640008000800 */
[----:B------:R-:W-:Y:S01]  /*0570*/  IMAD R5, R44, -0x326172a9, RZ ;  /* 0xcd9e8d572c057824 */ /* 0x000fe200078e02ff */
[----:B------:R-:W-:Y:S01]  /*0580*/  LOP3.LUT R3, R3, UR7, RZ, 0x3c, !PT ;  /* 0x0000000703037c12 */ /* 0x000fe2000f8e3cff */
[----:B------:R-:W-:Y:S01]  /*0590*/  IMAD R7, R10, -0x2daee0ad, RZ ;  /* 0xd2511f530a077824 */ /* 0x000fe200078e02ff */
[----:B------:R-:W2:Y:S01]  /*05a0*/  LDCU UR5, c[0x0][0x448] ;  /* 0x00008900ff0577ac */ /* 0x000ea20008000800 */
[C---:B------:R-:W-:Y:S01]  /*05b0*/  IMAD.HI.U32 R6, R2.reuse, -0x2daee0ad, RZ ;  /* 0xd2511f5302067827 */ /* 0x040fe200078e00ff */
[----:B------:R-:W3:Y:S03]  /*05c0*/  LDCU.64 UR10, c[0x0][0x398] ;  /* 0x00007300ff0a77ac */ /* 0x000ee60008000a00 */
[----:B------:R-:W-:Y:S01]  /*05d0*/  IMAD.HI.U32 R4, R3, -0x326172a9, RZ ;  /* 0xcd9e8d5703047827 */ /* 0x000fe200078e00ff */
[----:B------:R-:W-:Y:S01]  /*05e0*/  LOP3.LUT R6, R7, UR15, R6, 0x96, !PT ;  /* 0x0000000f07067c12 */ /* 0x000fe2000f8e9606 */
[----:B------:R-:W4:Y:S02]  /*05f0*/  LDCU.64 UR12, c[0x0][0x3a0] ;  /* 0x00007400ff0c77ac */ /* 0x000f240008000a00 */
        /* <DEDUP_REMOVED lines=49> */
[----:B------:R-:W-:Y:S01]  /*0910*/  IMAD.MOV.U32 R7, RZ, RZ, RZ ;  /* 0x000000ffff077224 */ /* 0x000fe200078e00ff */
[----:B------:R-:W-:Y:S01]  /*0920*/  LOP3.LUT R54, R5, UR30, R54, 0x96, !PT ;  /* 0x0000001e05367c12 */ /* 0x000fe2000f8e9636 */
[----:B------:R-:W-:Y:S02]  /*0930*/  IMAD R8, R2, -0x2daee0ad, RZ ;  /* 0xd2511f5302087824 */ /* 0x000fe400078e02ff */
[----:B-1234-:R-:W-:-:S07]  /*0940*/  IMAD R60, R4, -0x326172a9, RZ ;  /* 0xcd9e8d57043c7824 */ /* 0x01efce00078e02ff */
.L_x_750:
        /* <DEDUP_REMOVED lines=21> */
[----:B------:R-:W-:Y:S02]  /*0aa0*/  HFMA2 R50, -RZ, RZ, 0, 1.1920928955078125e-07 ;  /* 0x00000002ff327431 */ /* 0x000fe400000001ff */
[----:B------:R-:W-:-:S09]  /*0ab0*/  IMAD.MOV.U32 R6, RZ, RZ, R60 ;  /* 0x000000ffff067224 */ /* 0x000fd200078e003c */
[----:B0-----:R-:W-:Y:S05]  /*0ac0*/  @!P2 BRA `(.L_x_652) ;  /* 0x000000040000a947 */ /* 0x001fea0003800000 */
        /* <DEDUP_REMOVED lines=8> */
.L_x_653:
        /* <DEDUP_REMOVED lines=13> */
.L_x_655:
[----:B------:R-:W-:Y:S05]  /*0c20*/  BSYNC.RECONVERGENT B3 ;  /* 0x0000000000037941 */ /* 0x000fea0003800200 */
.L_x_654:
        /* <DEDUP_REMOVED lines=39> */
[----:B------:R-:W-:Y:S01]  /*0ea0*/  IMAD.MOV.U32 R50, RZ, RZ, RZ ;  /* 0x000000ffff327224 */ /* 0x000fe200078e00ff */
[----:B------:R-:W-:Y:S02]  /*0eb0*/  LOP3.LUT R55, R40, UR31, R43, 0x96, !PT ;  /* 0x0000001f28377c12 */ /* 0x000fe4000f8e962b */
[----:B------:R-:W-:-:S07]  /*0ec0*/  MOV R8, R42 ;  /* 0x0000002a00087202 */ /* 0x000fce0000000f00 */
.L_x_652:
[----:B------:R-:W-:Y:S05]  /*0ed0*/  BSYNC.RECONVERGENT B2 ;  /* 0x0000000000027941 */ /* 0x000fea0003800200 */
.L_x_651:
[----:B------:R-:W0:Y:S01]  /*0ee0*/  LDC R62, c[0x0][0x408] ;  /* 0x00010200ff3e7b82 */ /* 0x000e220000000800 */
[----:B------:R-:W-:Y:S01]  /*0ef0*/  HFMA2 R61, -RZ, RZ, 0.1171875, 0 ;  /* 0x2f800000ff3d7431 */ /* 0x000fe200000001ff */
[----:B------:R-:W-:Y:S01]  /*0f00*/  I2FP.F32.U32 R6, R6 ;  /* 0x0000000600067245 */ /* 0x000fe20000201000 */
[----:B-----5:R-:W-:-:S05]  /*0f10*/  HADD2.F32 R41, -RZ, R36.H0_H0 ;  /* 0x20000024ff297230 */ /* 0x020fca0000004100 */
        /* <DEDUP_REMOVED lines=23> */
.L_x_659:
        /* <DEDUP_REMOVED lines=13> */
.L_x_661:
[----:B------:R-:W-:Y:S05]  /*1160*/  BSYNC.RECONVERGENT B3 ;  /* 0x0000000000037941 */ /* 0x000fea0003800200 */
.L_x_660:
        /* <DEDUP_REMOVED lines=43> */
.L_x_658:
[----:B------:R-:W-:Y:S05]  /*1420*/  BSYNC.RECONVERGENT B2 ;  /* 0x0000000000027941 */ /* 0x000fea0003800200 */
.L_x_657:
[----:B------:R-:W-:Y:S01]  /*1430*/  I2FP.F32.U32 R8, R40 ;  /* 0x0000002800087245 */ /* 0x000fe20000201000 */
[----:B------:R-:W-:Y:S01]  /*1440*/  HADD2.F32 R41, -RZ, R28.H0_H0 ;  /* 0x2000001cff297230 */ /* 0x000fe20000004100 */
[-C--:B------:R-:W-:Y:S02]  /*1450*/  @P1 MOV R50, R5.reuse ;  /* 0x0000000500321202 */ /* 0x080fe40000000f00 */
[----:B------:R-:W-:Y:S01]  /*1460*/  @!P1 MOV R50, R5 ;  /* 0x0000000500329202 */ /* 0x000fe20000000f00 */
[----:B------:R-:W-:Y:S01]  /*1470*/  FFMA.FTZ R8, R8, R61, 1.1641532182693481445e-10 ;  /* 0x2f00000008087423 */ /* 0x000fe2000001003d */
[----:B------:R-:W-:-:S04]  /*1480*/  FMUL.FTZ R41, R41, R62 ;  /* 0x0000003e29297220 */ /* 0x000fc80000410000 */
[----:B------:R-:W-:Y:S01]  /*1490*/  FSETP.GTU.FTZ.AND P2, PT, R8, R63, PT ;  /* 0x0000003f0800720b */ /* 0x000fe20003f5c000 */
[--C-:B------:R-:W-:Y:S02]  /*14a0*/  @P1 IMAD.MOV.U32 R8, RZ, RZ, R42.reuse ;  /* 0x000000ffff081224 */ /* 0x100fe400078e002a */
[----:B------:R-:W-:Y:S01]  /*14b0*/  @!P1 IMAD.MOV.U32 R8, RZ, RZ, R42 ;  /* 0x000000ffff089224 */ /* 0x000fe200078e002a */
[----:B------:R-:W-:Y:S01]  /*14c0*/  FSEL R43, R41, RZ, !P2 ;  /* 0x000000ff292b7208 */ /* 0x000fe20005000000 */
[----:B------:R-:W-:Y:S01]  /*14d0*/  @P1 HADD2.F32 R41, -RZ, R32.H0_H0 ;  /* 0x20000020ff291230 */ /* 0x000fe20000004100 */
[----:B------:R-:W-:-:S03]  /*14e0*/  SEL R5, RZ, 0x1, P2 ;  /* 0x00000001ff057807 */ /* 0x000fc60001000000 */
[----:B------:R-:W-:-:S04]  /*14f0*/  @P1 FADD.FTZ R40, R43, R6 ;  /* 0x000000062b281221 */ /* 0x000fc80000010000 */
[----:B------:R-:W-:-:S04]  /*1500*/  @P1 FADD.FTZ R6, R40, R41 ;  /* 0x0000002928061221 */ /* 0x000fc80000010000 */
[----:B------:R-:W-:Y:S01]  /*1510*/  @!P1 FADD.FTZ R6, R43, R6 ;  /* 0x000000062b069221 */ /* 0x000fe20000010000 */
[----:B------:R-:W-:Y:S06]  /*1520*/  BRA `(.L_x_662) ;  /* 0x0000000000087947 */ /* 0x000fec0003800000 */
.L_x_656:
[----:B------:R-:W-:-:S05]  /*1530*/  @P1 HADD2.F32 R41, -RZ, R32.H0_H0 ;  /* 0x20000020ff291230 */ /* 0x000fca0000004100 */
[----:B------:R-:W-:-:S07]  /*1540*/  @P1 FADD.FTZ R6, R41, R6 ;  /* 0x0000000629061221 */ /* 0x000fce0000010000 */
.L_x_662:
        /* <DEDUP_REMOVED lines=13> */
.L_x_665:
        /* <DEDUP_REMOVED lines=13> */
.L_x_667:
[----:B------:R-:W-:Y:S05]  /*16f0*/  BSYNC.RECONVERGENT B3 ;  /* 0x0000000000037941 */ /* 0x000fea0003800200 */
.L_x_666:
        /* <DEDUP_REMOVED lines=43> */
.L_x_664:
[----:B------:R-:W-:Y:S05]  /*19b0*/  BSYNC.RECONVERGENT B2 ;  /* 0x0000000000027941 */ /* 0x000fea0003800200 */
.L_x_663:
[----:B------:R-:W-:Y:S01]  /*19c0*/  I2FP.F32.U32 R42, R41 ;  /* 0x00000029002a7245 */ /* 0x000fe20000201000 */
[----:B------:R-:W-:-:S04]  /*19d0*/  HADD2.F32 R41, -RZ, R36.H1_H1 ;  /* 0x30000024ff297230 */ /* 0x000fc80000004100 */
        /* <DEDUP_REMOVED lines=9> */
[----:B------:R-:W-:Y:S01]  /*1a70*/  IMAD.MOV.U32 R36, RZ, RZ, R60 ;  /* 0x000000ffff247224 */ /* 0x000fe200078e003c */
[----:B------:R-:W-:-:S08]  /*1a80*/  MOV R42, R8 ;  /* 0x00000008002a7202 */ /* 0x000fd00000000f00 */
        /* <DEDUP_REMOVED lines=11> */
.L_x_671:
        /* <DEDUP_REMOVED lines=13> */
.L_x_673:
[----:B------:R-:W-:Y:S05]  /*1c10*/  BSYNC.RECONVERGENT B3 ;  /* 0x0000000000037941 */ /* 0x000fea0003800200 */
.L_x_672:
        /* <DEDUP_REMOVED lines=42> */
[----:B------:R-:W-:-:S07]  /*1ec0*/  IMAD.MOV.U32 R42, RZ, RZ, R40 ;  /* 0x000000ffff2a7224 */ /* 0x000fce00078e0028 */
.L_x_670:
[----:B------:R-:W-:Y:S05]  /*1ed0*/  BSYNC.RECONVERGENT B2 ;  /* 0x0000000000027941 */ /* 0x000fea0003800200 */
.L_x_669:
[----:B------:R-:W-:Y:S01]  /*1ee0*/  I2FP.F32.U32 R8, R36 ;  /* 0x0000002400087245 */ /* 0x000fe20000201000 */
[----:B------:R-:W-:Y:S02]  /*1ef0*/  HADD2.F32 R41, -RZ, R28.H1_H1 ;  /* 0x3000001cff297230 */ /* 0x000fe40000004100 */
[--C-:B------:R-:W-:Y:S02]  /*1f00*/  @P1 IMAD.MOV.U32 R40, RZ, RZ, R4.reuse ;  /* 0x000000ffff281224 */ /* 0x100fe400078e0004 */
[----:B------:R-:W-:Y:S01]  /*1f10*/  FFMA.FTZ R8, R8, R61, 1.1641532182693481445e-10 ;  /* 0x2f00000008087423 */ /* 0x000fe2000001003d */
[----:B------:R-:W-:Y:S01]  /*1f20*/  FMUL.FTZ R41, R41, R62 ;  /* 0x0000003e29297220 */ /* 0x000fe20000410000 */
[----:B------:R-:W-:-:S03]  /*1f30*/  @!P1 IMAD.MOV.U32 R40, RZ, RZ, R4 ;  /* 0x000000ffff289224 */ /* 0x000fc600078e0004 */
[----:B------:R-:W-:Y:S02]  /*1f40*/  FSETP.GTU.FTZ.AND P2, PT, R8, R63, PT ;  /* 0x0000003f0800720b */ /* 0x000fe40003f5c000 */
[-C--:B------:R-:W-:Y:S02]  /*1f50*/  @P1 MOV R8, R42.reuse ;  /* 0x0000002a00081202 */ /* 0x080fe40000000f00 */
[----:B------:R-:W-:Y:S01]  /*1f60*/  FSEL R50, R41, RZ, !P2 ;  /* 0x000000ff29327208 */ /* 0x000fe20005000000 */
[----:B------:R-:W-:Y:S01]  /*1f70*/  @P1 HADD2.F32 R41, -RZ, R32.H1_H1 ;  /* 0x30000020ff291230 */ /* 0x000fe20000004100 */
[----:B------:R-:W-:Y:S02]  /*1f80*/  @!P1 MOV R8, R42 ;  /* 0x0000002a00089202 */ /* 0x000fe40000000f00 */
[----:B------:R-:W-:Y:S01]  /*1f90*/  SEL R4, RZ, 0x1, P2 ;  /* 0x00000001ff047807 */ /* 0x000fe20001000000 */
[----:B------:R-:W-:-:S04]  /*1fa0*/  @P1 FADD.FTZ R36, R50, R51 ;  /* 0x0000003332241221 */ /* 0x000fc80000010000 */
[----:B------:R-:W-:-:S04]  /*1fb0*/  @P1 FADD.FTZ R51, R36, R41 ;  /* 0x0000002924331221 */ /* 0x000fc80000010000 */
[----:B------:R-:W-:Y:S01]  /*1fc0*/  @!P1 FADD.FTZ R51, R50, R51 ;  /* 0x0000003332339221 */ /* 0x000fe20000010000 */
[----:B------:R-:W-:Y:S06]  /*1fd0*/  BRA `(.L_x_674) ;  /* 0x0000000000087947 */ /* 0x000fec0003800000 */
.L_x_668:
[----:B------:R-:W-:-:S05]  /*1fe0*/  @P1 HADD2.F32 R36, -RZ, R32.H1_H1 ;  /* 0x30000020ff241230 */ /* 0x000fca0000004100 */
[----:B------:R-:W-:-:S07]  /*1ff0*/  @P1 FADD.FTZ R51, R36, R51 ;  /* 0x0000003324331221 */ /* 0x000fce0000010000 */
.L_x_674:
        /* <DEDUP_REMOVED lines=13> */
.L_x_677:
        /* <DEDUP_REMOVED lines=13> */
.L_x_679:
[----:B------:R-:W-:Y:S05]  /*21a0*/  BSYNC.RECONVERGENT B3 ;  /* 0x0000000000037941 */ /* 0x000fea0003800200 */
.L_x_678:
        /* <DEDUP_REMOVED lines=43> */
.L_x_676:
[----:B------:R-:W-:Y:S05]  /*2460*/  BSYNC.RECONVERGENT B2 ;  /* 0x0000000000027941 */ /* 0x000fea0003800200 */
.L_x_675:
[----:B------:R-:W-:Y:S01]  /*2470*/  I2FP.F32.U32 R40, R41 ;  /* 0x0000002900287245 */ /* 0x000fe20000201000 */
[----:B------:R-:W-:-:S04]  /*2480*/  HADD2.F32 R41, -RZ, R37.H0_H0 ;  /* 0x20000025ff297230 */ /* 0x000fc80000004100 */
        /* <DEDUP_REMOVED lines=22> */
.L_x_683:
        /* <DEDUP_REMOVED lines=13> */
.L_x_685:
[----:B------:R-:W-:Y:S05]  /*26c0*/  BSYNC.RECONVERGENT B3 ;  /* 0x0000000000037941 */ /* 0x000fea0003800200 */
.L_x_684:
        /* <DEDUP_REMOVED lines=43> */
.L_x_682:
[----:B------:R-:W-:Y:S05]  /*2980*/  BSYNC.RECONVERGENT B2 ;  /* 0x0000000000027941 */ /* 0x000fea0003800200 */
.L_x_681:
        /* <DEDUP_REMOVED lines=16> */
.L_x_680:
[----:B------:R-:W-:-:S05]  /*2a90*/  @P1 HADD2.F32 R41, -RZ, R33.H0_H0 ;  /* 0x20000021ff291230 */ /* 0x000fca0000004100 */
[----:B------:R-:W-:-:S07]  /*2aa0*/  @P1 FADD.FTZ R50, R41, R50 ;  /* 0x0000003229321221 */ /* 0x000fce0000010000 */
.L_x_686:
        /* <DEDUP_REMOVED lines=13> */
.L_x_689:
        /* <DEDUP_REMOVED lines=13> */
.L_x_691:
[----:B------:R-:W-:Y:S05]  /*2c50*/  BSYNC.RECONVERGENT B3 ;  /* 0x0000000000037941 */ /* 0x000fea0003800200 */
.L_x_690:
        /* <DEDUP_REMOVED lines=43> */
.L_x_688:
[----:B------:R-:W-:Y:S05]  /*2f10*/  BSYNC.RECONVERGENT B2 ;  /* 0x0000000000027941 */ /* 0x000fea0003800200 */
.L_x_687:
        /* <DEDUP_REMOVED lines=24> */
.L_x_695:
        /* <DEDUP_REMOVED lines=13> */
.L_x_697:
[----:B------:R-:W-:Y:S05]  /*3170*/  BSYNC.RECONVERGENT B3 ;  /* 0x0000000000037941 */ /* 0x000fea0003800200 */
.L_x_696:
        /* <DEDUP_REMOVED lines=43> */
.L_x_694:
[----:B------:R-:W-:Y:S05]  /*3430*/  BSYNC.RECONVERGENT B2 ;  /* 0x0000000000027941 */ /* 0x000fea0003800200 */
.L_x_693:
        /* <DEDUP_REMOVED lines=16> */
.L_x_692:
[----:B------:R-:W-:-:S05]  /*3540*/  @P1 HADD2.F32 R36, -RZ, R33.H1_H1 ;  /* 0x30000021ff241230 */ /* 0x000fca0000004100 */
[----:B------:R-:W-:-:S07]  /*3550*/  @P1 FADD.FTZ R53, R36, R53 ;  /* 0x0000003524351221 */ /* 0x000fce0000010000 */
.L_x_698:
        /* <DEDUP_REMOVED lines=13> */
.L_x_701:
        /* <DEDUP_REMOVED lines=13> */
.L_x_703:
[----:B------:R-:W-:Y:S05]  /*3700*/  BSYNC.RECONVERGENT B3 ;  /* 0x0000000000037941 */ /* 0x000fea0003800200 */
.L_x_702:
        /* <DEDUP_REMOVED lines=43> */
.L_x_700:
[----:B------:R-:W-:Y:S05]  /*39c0*/  BSYNC.RECONVERGENT B2 ;  /* 0x0000000000027941 */ /* 0x000fea0003800200 */
.L_x_699:
[----:B------:R-:W-:Y:S01]  /*39d0*/  I2FP.F32.U32 R40, R37 ;  /* 0x0000002500287245 */ /* 0x000fe20000201000 */
[----:B------:R-:W-:-:S04]  /*39e0*/  HADD2.F32 R37, -RZ, R38.H0_H0 ;  /* 0x20000026ff257230 */ /* 0x000fc80000004100 */
[----:B------:R-:W-:Y:S01]  /*39f0*/  FFMA.FTZ R40, R40, R61, 1.1641532182693481445e-10 ;  /* 0x2f00000028287423 */ /* 0x000fe2000001003d */
[----:B------:R-:W-:-:S04]  /*3a00*/  FMUL.FTZ R37, R37, R62 ;  /* 0x0000003e25257220 */ /* 0x000fc80000410000 */
        /* <DEDUP_REMOVED lines=19> */
.L_x_707:
        /* <DEDUP_REMOVED lines=13> */
.L_x_709:
[----:B------:R-:W-:Y:S05]  /*3c10*/  BSYNC.RECONVERGENT B3 ;  /* 0x0000000000037941 */ /* 0x000fea0003800200 */
.L_x_708:
        /* <DEDUP_REMOVED lines=43> */
.L_x_706:
[----:B------:R-:W-:Y:S05]  /*3ed0*/  BSYNC.RECONVERGENT B2 ;  /* 0x0000000000027941 */ /* 0x000fea0003800200 */
.L_x_705:
[----:B------:R-:W-:Y:S01]  /*3ee0*/  I2FP.F32.U32 R0, R0 ;  /* 0x0000000000007245 */ /* 0x000fe20000201000 */
[----:B------:R-:W-:Y:S01]  /*3ef0*/  HADD2.F32 R41, -RZ, R30.H0_H0 ;  /* 0x2000001eff297230 */ /* 0x000fe20000004100 */
[-C--:B------:R-:W-:Y:S01]  /*3f00*/  @P1 MOV R36, R37.reuse ;  /* 0x0000002500241202 */ /* 0x080fe20000000f00 */
[----:B------:R-:W-:Y:S01]  /*3f10*/  @P1 HADD2.F32 R42, -RZ, R34.H0_H0 ;  /* 0x20000022ff2a1230 */ /* 0x000fe20000004100 */
[----:B------:R-:W-:Y:S01]  /*3f20*/  @!P1 MOV R36, R37 ;  /* 0x0000002500249202 */ /* 0x000fe20000000f00 */
[----:B------:R-:W-:Y:S01]  /*3f30*/  FFMA.FTZ R0, R0, R61, 1.1641532182693481445e-10 ;  /* 0x2f00000000007423 */ /* 0x000fe2000001003d */
[----:B------:R-:W-:Y:S01]  /*3f40*/  FMUL.FTZ R41, R41, R62 ;  /* 0x0000003e29297220 */ /* 0x000fe20000410000 */
[--C-:B------:R-:W-:Y:S02]  /*3f50*/  @P1 IMAD.MOV.U32 R8, RZ, RZ, R40.reuse ;  /* 0x000000ffff081224 */ /* 0x100fe400078e0028 */
[----:B------:R-:W-:Y:S01]  /*3f60*/  @!P1 IMAD.MOV.U32 R8, RZ, RZ, R40 ;  /* 0x000000ffff089224 */ /* 0x000fe200078e0028 */
[----:B------:R-:W-:-:S04]  /*3f70*/  FSETP.GTU.FTZ.AND P3, PT, R0, R63, PT ;  /* 0x0000003f0000720b */ /* 0x000fc80003f7c000 */
[----:B------:R-:W-:Y:S02]  /*3f80*/  FSEL R43, R41, RZ, !P3 ;  /* 0x000000ff292b7208 */ /* 0x000fe40005800000 */
[----:B------:R-:W-:-:S03]  /*3f90*/  SEL R0, RZ, 0x1, P3 ;  /* 0x00000001ff007807 */ /* 0x000fc60001800000 */
[----:B------:R-:W-:-:S04]  /*3fa0*/  @P1 FADD.FTZ R41, R43, R52 ;  /* 0x000000342b291221 */ /* 0x000fc80000010000 */
[----:B------:R-:W-:-:S04]  /*3fb0*/  @P1 FADD.FTZ R52, R41, R42 ;  /* 0x0000002a29341221 */ /* 0x000fc80000010000 */
[----:B------:R-:W-:Y:S01]  /*3fc0*/  @!P1 FADD.FTZ R52, R43, R52 ;  /* 0x000000342b349221 */ /* 0x000fe20000010000 */
[----:B------:R-:W-:Y:S06]  /*3fd0*/  BRA `(.L_x_710) ;  /* 0x0000000000087947 */ /* 0x000fec0003800000 */
.L_x_704:
[----:B------:R-:W-:-:S05]  /*3fe0*/  @P1 HADD2.F32 R37, -RZ, R34.H0_H0 ;  /* 0x20000022ff251230 */ /* 0x000fca0000004100 */
[----:B------:R-:W-:-:S07]  /*3ff0*/  @P1 FADD.FTZ R52, R37, R52 ;  /* 0x0000003425341221 */ /* 0x000fce0000010000 */
.L_x_710:
        /* <DEDUP_REMOVED lines=13> */
.L_x_713:
        /* <DEDUP_REMOVED lines=13> */
.L_x_715:
[----:B------:R-:W-:Y:S05]  /*41a0*/  BSYNC.RECONVERGENT B3 ;  /* 0x0000000000037941 */ /* 0x000fea0003800200 */
.L_x_714:
        /* <DEDUP_REMOVED lines=43> */
.L_x_712:
[----:B------:R-:W-:Y:S05]  /*4460*/  BSYNC.RECONVERGENT B2 ;  /* 0x0000000000027941 */ /* 0x000fea0003800200 */
.L_x_711:
[----:B------:R-:W-:Y:S01]  /*4470*/  I2FP.F32.U32 R36, R40 ;  /* 0x0000002800247245 */ /* 0x000fe20000201000 */
[----:B------:R-:W-:-:S04]  /*4480*/  HADD2.F32 R41, -RZ, R38.H1_H1 ;  /* 0x30000026ff297230 */ /* 0x000fc80000004100 */
[----:B------:R-:W-:Y:S01]  /*4490*/  FFMA.FTZ R36, R36, R61, 1.1641532182693481445e-10 ;  /* 0x2f00000024247423 */ /* 0x000fe2000001003d */
[----:B------:R-:W-:-:S04]  /*44a0*/  FMUL.FTZ R41, R41, R62 ;  /* 0x0000003e29297220 */ /* 0x000fc80000410000 */
[----:B------:R-:W-:-:S04]  /*44b0*/  FSETP.GTU.FTZ.AND P3, PT, R36, R63, PT ;  /* 0x0000003f2400720b */ /* 0x000fc80003f7c000 */
[----:B------:R-:W-:Y:S01]  /*44c0*/  FSEL R57, R41, RZ, !P3 ;  /* 0x000000ff29397208 */ /* 0x000fe20005800000 */
[----:B------:R-:W-:Y:S08]  /*44d0*/  @!P0 BRA `(.L_x_716) ;  /* 0x0000000400688947 */ /* 0x000ff00003800000 */
        /* <DEDUP_REMOVED lines=16> */
.L_x_719:
        /* <DEDUP_REMOVED lines=13> */
.L_x_721:
[----:B------:R-:W-:Y:S05]  /*46b0*/  BSYNC.RECONVERGENT B3 ;  /* 0x0000000000037941 */ /* 0x000fea0003800200 */
.L_x_720:
        /* <DEDUP_REMOVED lines=43> */
.L_x_718:
[----:B------:R-:W-:Y:S05]  /*4970*/  BSYNC.RECONVERGENT B2 ;  /* 0x0000000000027941 */ /* 0x000fea0003800200 */
.L_x_717:
[----:B------:R-:W-:Y:S01]  /*4980*/  I2FP.F32.U32 R8, R38 ;  /* 0x0000002600087245 */ /* 0x000fe20000201000 */
[----:B------:R-:W-:Y:S02]  /*4990*/  HADD2.F32 R37, -RZ, R30.H1_H1 ;  /* 0x3000001eff257230 */ /* 0x000fe40000004100 */
[----:B------:R-:W-:Y:S02]  /*49a0*/  @P1 HADD2.F32 R41, -RZ, R34.H1_H1 ;  /* 0x30000022ff291230 */ /* 0x000fe40000004100 */
[----:B------:R-:W-:Y:S01]  /*49b0*/  FFMA.FTZ R8, R8, R61, 1.1641532182693481445e-10 ;  /* 0x2f00000008087423 */ /* 0x000fe2000001003d */
[----:B------:R-:W-:-:S04]  /*49c0*/  FMUL.FTZ R37, R37, R62 ;  /* 0x0000003e25257220 */ /* 0x000fc80000410000 */
[----:B------:R-:W-:Y:S02]  /*49d0*/  FSETP.GTU.FTZ.AND P4, PT, R8, R63, PT ;  /* 0x0000003f0800720b */ /* 0x000fe40003f9c000 */
[-C--:B------:R-:W-:Y:S02]  /*49e0*/  @P1 MOV R8, R40.reuse ;  /* 0x0000002800081202 */ /* 0x080fe40000000f00 */
[----:B------:R-:W-:Y:S01]  /*49f0*/  FSEL R42, R37, RZ, !P4 ;  /* 0x000000ff252a7208 */ /* 0x000fe20006000000 */
[--C-:B------:R-:W-:Y:S01]  /*4a00*/  @P1 IMAD.MOV.U32 R37, RZ, RZ, R36.reuse ;  /* 0x000000ffff251224 */ /* 0x100fe200078e0024 */
[----:B------:R-:W-:Y:S01]  /*4a10*/  SEL R47, RZ, 0x1, P4 ;  /* 0x00000001ff2f7807 */ /* 0x000fe20002000000 */
[----:B------:R-:W-:Y:S01]  /*4a20*/  @!P1 IMAD.MOV.U32 R37, RZ, RZ, R36 ;  /* 0x000000ffff259224 */ /* 0x000fe200078e0024 */
[----:B------:R-:W-:Y:S01]  /*4a30*/  @!P1 MOV R8, R40 ;  /* 0x0000002800089202 */ /* 0x000fe20000000f00 */
[----:B------:R-:W-:-:S04]  /*4a40*/  @P1 FADD.FTZ R38, R42, R57 ;  /* 0x000000392a261221 */ /* 0x000fc80000010000 */
[----:B------:R-:W-:-:S04]  /*4a50*/  @P1 FADD.FTZ R57, R38, R41 ;  /* 0x0000002926391221 */ /* 0x000fc80000010000 */
[----:B------:R-:W-:Y:S01]  /*4a60*/  @!P1 FADD.FTZ R57, R42, R57 ;  /* 0x000000392a399221 */ /* 0x000fe20000010000 */
[----:B------:R-:W-:Y:S06]  /*4a70*/  BRA `(.L_x_722) ;  /* 0x0000000000087947 */ /* 0x000fec0003800000 */
.L_x_716:
[----:B------:R-:W-:-:S05]  /*4a80*/  @P1 HADD2.F32 R36, -RZ, R34.H1_H1 ;  /* 0x30000022ff241230 */ /* 0x000fca0000004100 */
[----:B------:R-:W-:-:S07]  /*4a90*/  @P1 FADD.FTZ R57, R36, R57 ;  /* 0x0000003924391221 */ /* 0x000fce0000010000 */
.L_x_722:
        /* <DEDUP_REMOVED lines=13> */
.L_x_725:
        /* <DEDUP_REMOVED lines=13> */
.L_x_727:
[----:B------:R-:W-:Y:S05]  /*4c40*/  BSYNC.RECONVERGENT B3 ;  /* 0x0000000000037941 */ /* 0x000fea0003800200 */
.L_x_726:
        /* <DEDUP_REMOVED lines=43> */
.L_x_724:
[----:B------:R-:W-:Y:S05]  /*4f00*/  BSYNC.RECONVERGENT B2 ;  /* 0x0000000000027941 */ /* 0x000fea0003800200 */
.L_x_723:
        /* <DEDUP_REMOVED lines=23> */
.L_x_731:
        /* <DEDUP_REMOVED lines=13> */
.L_x_733:
[----:B------:R-:W-:Y:S05]  /*5150*/  BSYNC.RECONVERGENT B3 ;  /* 0x0000000000037941 */ /* 0x000fea0003800200 */
.L_x_732:
        /* <DEDUP_REMOVED lines=43> */
.L_x_730:
[----:B------:R-:W-:Y:S05]  /*5410*/  BSYNC.RECONVERGENT B2 ;  /* 0x0000000000027941 */ /* 0x000fea0003800200 */
.L_x_729:
        /* <DEDUP_REMOVED lines=16> */
.L_x_728:
[----:B------:R-:W-:-:S05]  /*5520*/  @P1 HADD2.F32 R37, -RZ, R35.H0_H0 ;  /* 0x20000023ff251230 */ /* 0x000fca0000004100 */
[----:B------:R-:W-:-:S07]  /*5530*/  @P1 FADD.FTZ R56, R37, R56 ;  /* 0x0000003825381221 */ /* 0x000fce0000010000 */
.L_x_734:
        /* <DEDUP_REMOVED lines=13> */
.L_x_737:
[----:B------:R-:W-:Y:S01]  /*5610*/  VIADD R10, R10, 0x1 ;  /* 0x000000010a0a7836 */ /* 0x000fe20000000000 */
[----:B------:R-:W-:Y:S03]  /*5620*/  BSSY.RECONVERGENT B3, `(.L_x_738) ;  /* 0x000000c000037945 */ /* 0x000fe60003800200 */
[C---:B------:R-:W-:Y:S01]  /*5630*/  IMAD.WIDE.U32 R54, R10.reuse, -0x2daee0ad, RZ ;  /* 0xd2511f530a367825 */ /* 0x040fe200078e00ff */
[----:B------:R-:W-:-:S13]  /*5640*/  ISETP.NE.AND P5, PT, R10, RZ, PT ;  /* 0x000000ff0a00720c */ /* 0x000fda0003fa5270 */
[----:B------:R-:W-:Y:S05]  /*5650*/  @P5 BRA `(.L_x_739) ;  /* 0x0000000000205947 */ /* 0x000fea0003800000 */
[----:B------:R-:W-:-:S04]  /*5660*/  IADD3 R9, PT, PT, R9, 0x1, RZ ;  /* 0x0000000109097810 */ /* 0x000fc80007ffe0ff */
[----:B------:R-:W-:-:S13]  /*5670*/  ISETP.NE.AND P5, PT, R9, RZ, PT ;  /* 0x000000ff0900720c */ /* 0x000fda0003fa5270 */
[----:B------:R-:W-:Y:S01]  /*5680*/  @!P5 IADD3 R44, PT, PT, R44, 0x1, RZ ;  /* 0x000000012c2cd810 */ /* 0x000fe20007ffe0ff */
[----:B------:R-:W-:Y:S01]  /*5690*/  @!P5 VIADD R36, R7, 0x1 ;  /* 0x000000010724d836 */ /* 0x000fe20000000000 */
[----:B------:R-:W-:Y:S02]  /*56a0*/  @!P5 MOV R9, RZ ;  /* 0x000000ff0009d202 */ /* 0x000fe40000000f00 */
[----:B------:R-:W-:-:S13]  /*56b0*/  ISETP.NE.AND P6, PT, R44, RZ, !P5 ;  /* 0x000000ff2c00720c */ /* 0x000fda0006fc5270 */
[----:B------:R-:W-:-:S05]  /*56c0*/  @P6 IADD3 R36, PT, PT, R7, RZ, RZ ;  /* 0x000000ff07246210 */ /* 0x000fca0007ffe0ff */
[----:B------:R-:W-:-:S07]  /*56d0*/  @!P5 IMAD.MOV.U32 R7, RZ, RZ, R36 ;  /* 0x000000ffff07d224 */ /* 0x000fce00078e0024 */
.L_x_739:
[----:B------:R-:W-:Y:S05]  /*56e0*/  BSYNC.RECONVERGENT B3 ;  /* 0x0000000000037941 */ /* 0x000fea0003800200 */
.L_x_738:
        /* <DEDUP_REMOVED lines=41> */
[----:B------:R-:W-:Y:S02]  /*5980*/  MOV R60, R36 ;  /* 0x00000024003c7202 */ /* 0x000fe40000000f00 */
[----:B------:R-:W-:-:S07]  /*5990*/  LOP3.LUT R55, R42, UR31, R41, 0x96, !PT ;  /* 0x0000001f2a377c12 */ /* 0x000fce000f8e9629 */
.L_x_736:
[----:B------:R-:W-:Y:S05]  /*59a0*/  BSYNC.RECONVERGENT B2 ;  /* 0x0000000000027941 */ /* 0x000fea0003800200 */
.L_x_735:
        /* <DEDUP_REMOVED lines=16> */
[----:B------:R-:W-:Y:S01]  /*5ab0*/  @!P6 MOV R36, 0x3 ;  /* 0x000000030024e802 */ /* 0x000fe20000000f00 */
[--C-:B------:R-:W-:Y:S01]  /*5ac0*/  @!P6 IMAD.MOV.U32 R38, RZ, RZ, R8.reuse ;  /* 0x000000ffff26e224 */ /* 0x100fe200078e0008 */
[----:B------:R-:W-:Y:S01]  /*5ad0*/  @!P6 MOV R37, R55 ;  /* 0x000000370025e202 */ /* 0x000fe20000000f00 */
[----:B------:R-:W-:Y:S01]  /*5ae0*/  @P6 IMAD.MOV.U32 R38, RZ, RZ, R8 ;  /* 0x000000ffff266224 */ /* 0x000fe200078e0008 */
[----:B------:R-:W-:Y:S02]  /*5af0*/  @P6 IADD3 R36, PT, PT, R67, 0x1, RZ ;  /* 0x0000000143246810 */ /* 0x000fe40007ffe0ff */
[----:B------:R-:W-:Y:S01]  /*5b00*/  @P6 MOV R37, R54 ;  /* 0x0000003600256202 */ /* 0x000fe20000000f00 */
[----:B------:R-:W-:Y:S06]  /*5b10*/  BRA `(.L_x_742) ;  /* 0x0000000000ec7947 */ /* 0x000fec0003800000 */
.L_x_743:
        /* <DEDUP_REMOVED lines=8> */
[----:B------:R-:W-:Y:S02]  /*5ba0*/  @!P6 IADD3 R44, PT, PT, R44, 0x1, RZ ;  /* 0x000000012c2ce810 */ /* 0x000fe40007ffe0ff */
[----:B------:R-:W-:Y:S02]  /*5bb0*/  @!P6 IADD3 R37, PT, PT, R7, 0x1, RZ ;  /* 0x000000010725e810 */ /* 0x000fe40007ffe0ff */
[----:B------:R-:W-:Y:S02]  /*5bc0*/  ISETP.NE.AND P0, PT, R44, RZ, !P6 ;  /* 0x000000ff2c00720c */ /* 0x000fe40007705270 */
[----:B------:R-:W-:-:S11]  /*5bd0*/  @!P6 MOV R9, RZ ;  /* 0x000000ff0009e202 */ /* 0x000fd60000000f00 */
[----:B------:R-:W-:Y:S01]  /*5be0*/  @P0 IMAD.MOV R37, RZ, RZ, R7 ;  /* 0x000000ffff250224 */ /* 0x000fe200078e0207 */
[----:B------:R-:W-:-:S04]  /*5bf0*/  ISETP.NE.AND P0, PT, R36, RZ, PT ;  /* 0x000000ff2400720c */ /* 0x000fc80003f05270 */
[----:B------:R-:W-:-:S09]  /*5c00*/  @!P6 MOV R7, R37 ;  /* 0x000000250007e202 */ /* 0x000fd20000000f00 */
.L_x_745:
[----:B------:R-:W-:Y:S05]  /*5c10*/  BSYNC.RECONVERGENT B3 ;  /* 0x0000000000037941 */ /* 0x000fea0003800200 */
.L_x_744:
        /* <DEDUP_REMOVED lines=41> */
[----:B------:R-:W-:Y:S01]  /*5eb0*/  IMAD.MOV.U32 R36, RZ, RZ, RZ ;  /* 0x000000ffff247224 */ /* 0x000fe200078e00ff */
[----:B------:R-:W-:-:S07]  /*5ec0*/  MOV R37, R8 ;  /* 0x0000000800257202 */ /* 0x000fce0000000f00 */
.L_x_742:
[----:B------:R-:W-:Y:S05]  /*5ed0*/  BSYNC.RECONVERGENT B2 ;  /* 0x0000000000027941 */ /* 0x000fea0003800200 */
.L_x_741:
[----:B------:R-:W-:Y:S01]  /*5ee0*/  I2FP.F32.U32 R8, R37 ;  /* 0x0000002500087245 */ /* 0x000fe20000201000 */
[----:B------:R-:W-:Y:S01]  /*5ef0*/  HADD2.F32 R37, -RZ, R31.H1_H1 ;  /* 0x3000001fff257230 */ /* 0x000fe20000004100 */
[-C--:B------:R-:W-:Y:S01]  /*5f00*/  @P1 MOV R67, R36.reuse ;  /* 0x0000002400431202 */ /* 0x080fe20000000f00 */
[----:B------:R-:W-:Y:S01]  /*5f10*/  @P1 HADD2.F32 R40, -RZ, R35.H1_H1 ;  /* 0x30000023ff281230 */ /* 0x000fe20000004100 */
[----:B------:R-:W-:Y:S01]  /*5f20*/  @!P1 MOV R67, R36 ;  /* 0x0000002400439202 */ /* 0x000fe20000000f00 */
[----:B------:R-:W-:Y:S01]  /*5f30*/  FFMA.FTZ R8, R8, R61, 1.1641532182693481445e-10 ;  /* 0x2f00000008087423 */ /* 0x000fe2000001003d */
[----:B------:R-:W-:-:S04]  /*5f40*/  FMUL.FTZ R37, R37, R62 ;  /* 0x0000003e25257220 */ /* 0x000fc80000410000 */
[----:B------:R-:W-:Y:S02]  /*5f50*/  FSETP.GTU.FTZ.AND P6, PT, R8, R63, PT ;  /* 0x0000003f0800720b */ /* 0x000fe40003fdc000 */
[----:B------:R-:W-:Y:S01]  /*5f60*/  @P1 MOV R8, R38 ;  /* 0x0000002600081202 */ /* 0x000fe20000000f00 */
[----:B------:R-:W-:Y:S01]  /*5f70*/  @!P1 IMAD.MOV.U32 R8, RZ, RZ, R38 ;  /* 0x000000ffff089224 */ /* 0x000fe200078e0026 */
[----:B------:R-:W-:Y:S02]  /*5f80*/  FSEL R42, R37, RZ, !P6 ;  /* 0x000000ff252a7208 */ /* 0x000fe40007000000 */
[----:B------:R-:W-:-:S03]  /*5f90*/  SEL R49, RZ, 0x1, P6 ;  /* 0x00000001ff317807 */ /* 0x000fc60003000000 */
[----:B------:R-:W-:-:S04]  /*5fa0*/  @P1 FADD.FTZ R37, R42, R69 ;  /* 0x000000452a251221 */ /* 0x000fc80000010000 */
[----:B------:R-:W-:-:S04]  /*5fb0*/  @P1 FADD.FTZ R69, R37, R40 ;  /* 0x0000002825451221 */ /* 0x000fc80000010000 */
[----:B------:R-:W-:Y:S01]  /*5fc0*/  @!P1 FADD.FTZ R69, R42, R69 ;  /* 0x000000452a459221 */ /* 0x000fe20000010000 */
[----:B------:R-:W-:Y:S06]  /*5fd0*/  BRA `(.L_x_746) ;  /* 0x0000000000087947 */ /* 0x000fec0003800000 */
.L_x_740:
[----:B------:R-:W-:-:S05]  /*5fe0*/  @P1 HADD2.F32 R36, -RZ, R35.H1_H1 ;  /* 0x30000023ff241230 */ /* 0x000fca0000004100 */
[----:B------:R-:W-:-:S07]  /*5ff0*/  @P1 FADD.FTZ R69, R36, R69 ;  /* 0x0000004524451221 */ /* 0x000fce0000010000 */
.L_x_746:
        /* <DEDUP_REMOVED lines=8> */
[----:B------:R-:W-:Y:S02]  /*6080*/  ISETP.NE.AND P1, PT, R59, RZ, PT ;  /* 0x000000ff3b00720c */ /* 0x000fe40003f25270 */
[----:B------:R-:W-:Y:S02]  /*6090*/  LOP3.LUT R63, R63, R37, R36, 0xfe, !PT ;  /* 0x000000253f3f7212 */ /* 0x000fe400078efe24 */
[----:B------:R-:W-:Y:S02]  /*60a0*/  SEL R62, RZ, 0x1, P2 ;  /* 0x00000001ff3e7807 */ /* 0x000fe40001000000 */
[----:B------:R-:W-:Y:S02]  /*60b0*/  SEL R37, RZ, 0x1000000, P4 ;  /* 0x01000000ff257807 */ /* 0x000fe40002000000 */
[----:B------:R-:W-:Y:S02]  /*60c0*/  SEL R36, RZ, 0x10000, P5 ;  /* 0x00010000ff247807 */ /* 0x000fe40002800000 */
[----:B------:R-:W-:Y:S01]  /*60d0*/  SEL R59, RZ, 0x100, P6 ;  /* 0x00000100ff3b7807 */ /* 0x000fe20003000000 */
[----:B0-----:R-:W-:Y:S01]  /*60e0*/  IMAD.WIDE.U32 R42, R58, 0x10, R42 ;  /* 0x000000103a2a7825 */ /* 0x001fe200078e002a */
[----:B------:R-:W-:-:S02]  /*60f0*/  LOP3.LUT R63, R63, R62, RZ, 0xfc, !PT ;  /* 0x0000003e3f3f7212 */ /* 0x000fc400078efcff */
[----:B------:R-:W-:Y:S02]  /*6100*/  LOP3.LUT R59, R59, R37, R36, 0xfe, !PT ;  /* 0x000000253b3b7212 */ /* 0x000fe400078efe24 */
[----:B------:R-:W-:Y:S02]  /*6110*/  SEL R62, RZ, 0x1, P1 ;  /* 0x00000001ff3e7807 */ /* 0x000fe40000800000 */
[----:B------:R-:W-:Y:S01]  /*6120*/  F2FP.F16.F32.PACK_AB R36, R51, R6 ;  /* 0x000000063324723e */ /* 0x000fe200000000ff */
[----:B-1----:R-:W-:Y:S01]  /*6130*/  IMAD.WIDE.U32 R40, R58, 0x8, R40 ;  /* 0x000000083a287825 */ /* 0x002fe200078e0028 */
[----:B------:R-:W-:Y:S02]  /*6140*/  F2FP.F16.F32.PACK_AB R37, R53, R50 ;  /* 0x000000323525723e */ /* 0x000fe400000000ff */
[----:B------:R-:W-:Y:S02]  /*6150*/  F2FP.F16.F32.PACK_AB R38, R57, R52 ;  /* 0x000000343926723e */ /* 0x000fe400000000ff */
[----:B------:R-:W-:-:S02]  /*6160*/  F2FP.F16.F32.PACK_AB R39, R69, R56 ;  /* 0x000000384527723e */ /* 0x000fc400000000ff */
        /* <DEDUP_REMOVED lines=20> */
.L_x_650:
[----:B------:R-:W-:Y:S05]  /*62b0*/  BSYNC.RECONVERGENT B0 ;  /* 0x0000000000007941 */ /* 0x000fea0003800200 */
.L_x_649:
        /* <DEDUP_REMOVED lines=54> */
.L_x_762:
        /* <DEDUP_REMOVED lines=16> */
[----:B------:R-:W-:Y:S02]  /*6720*/  HADD2.F32 R59, -RZ, R20.H0_H0 ;  /* 0x20000014ff3b7230 */ /* 0x000fe40000004100 */
[----:B-1----:R-:W-:Y:S01]  /*6730*/  HADD2.F32 R39, -RZ, R12.H0_H0 ;  /* 0x2000000cff277230 */ /* 0x002fe20000004100 */
[----:B------:R-:W-:Y:S01]  /*6740*/  FSEL R37, R43, RZ, P0 ;  /* 0x000000ff2b257208 */ /* 0x000fe20000000000 */
[----:B------:R-:W-:Y:S02]  /*6750*/  HADD2.F32 R61, -RZ, R24.H0_H0 ;  /* 0x20000018ff3d7230 */ /* 0x000fe40000004100 */
[----:B------:R-:W-:Y:S02]  /*6760*/  HADD2.F32 R43, -RZ, R16.H0_H0 ;  /* 0x20000010ff2b7230 */ /* 0x000fe40000004100 */
[--C-:B------:R-:W-:Y:S01]  /*6770*/  FADD.FTZ R36, R6, -R37.reuse ;  /* 0x8000002506247221 */ /* 0x100fe20000010000 */
[----:B------:R-:W-:Y:S01]  /*6780*/  FADD.FTZ R38, R51, -R37 ;  /* 0x8000002533267221 */ /* 0x000fe20000010000 */
[----:B------:R-:W-:-:S02]  /*6790*/  HADD2.F32 R63, -RZ, R12.H1_H1 ;  /* 0x3000000cff3f7230 */ /* 0x000fc40000004100 */
[----:B------:R-:W-:Y:S01]  /*67a0*/  FADD.FTZ R40, R50, -R37 ;  /* 0x8000002532287221 */ /* 0x000fe20000010000 */
[C---:B------:R-:W-:Y:S01]  /*67b0*/  FMUL.FTZ R36, R41.reuse, R36 ;  /* 0x0000002429247220 */ /* 0x040fe20000410000 */
[----:B------:R-:W-:Y:S02]  /*67c0*/  HADD2.F32 R65, -RZ, R24.H1_H1 ;  /* 0x30000018ff417230 */ /* 0x000fe40000004100 */
[C---:B------:R-:W-:Y:S01]  /*67d0*/  FMUL.FTZ R38, R41.reuse, R38 ;  /* 0x0000002629267220 */ /* 0x040fe20000410000 */
[----:B------:R-:W-:Y:S02]  /*67e0*/  HADD2.F32 R64, -RZ, R16.H1_H1 ;  /* 0x30000010ff407230 */ /* 0x000fe40000004100 */
[----:B------:R-:W-:Y:S01]  /*67f0*/  FFMA.FTZ R59, R36, R59, R39 ;  /* 0x0000003b243b7223 */ /* 0x000fe20000010027 */
[----:B------:R-:W-:Y:S02]  /*6800*/  HADD2.F32 R39, -RZ, R20.H1_H1 ;  /* 0x30000014ff277230 */ /* 0x000fe40000004100 */
[----:B------:R-:W-:Y:S01]  /*6810*/  FMUL.FTZ R40, R41, R40 ;  /* 0x0000002829287220 */ /* 0x000fe20000410000 */
[----:B------:R-:W-:-:S02]  /*6820*/  HADD2.F32 R71, -RZ, R21.H0_H0 ;  /* 0x20000015ff477230 */ /* 0x000fc40000004100 */
[----:B------:R-:W-:Y:S01]  /*6830*/  FFMA.FTZ R61, R36, R61, R43 ;  /* 0x0000003d243d7223 */ /* 0x000fe2000001002b */
[----:B------:R-:W-:Y:S02]  /*6840*/  HADD2.F32 R73, -RZ, R13.H0_H0 ;  /* 0x2000000dff497230 */ /* 0x000fe40000004100 */
[C---:B------:R-:W-:Y:S01]  /*6850*/  FFMA.FTZ R36, R38.reuse, R39, R63 ;  /* 0x0000002726247223 */ /* 0x040fe2000001003f */
[----:B------:R-:W-:Y:S02]  /*6860*/  HADD2.F32 R75, -RZ, R25.H0_H0 ;  /* 0x20000019ff4b7230 */ /* 0x000fe40000004100 */
[----:B------:R-:W-:Y:S01]  /*6870*/  FFMA.FTZ R64, R38, R65, R64 ;  /* 0x0000004126407223 */ /* 0x000fe20000010040 */
[----:B------:R-:W-:Y:S02]  /*6880*/  HADD2.F32 R66, -RZ, R17.H0_H0 ;  /* 0x20000011ff427230 */ /* 0x000fe40000004100 */
[--C-:B------:R-:W-:Y:S01]  /*6890*/  FADD.FTZ R38, R53, -R37.reuse ;  /* 0x8000002535267221 */ /* 0x100fe20000010000 */
[----:B0-----:R-:W-:Y:S01]  /*68a0*/  FADD.FTZ R42, R52, -R37 ;  /* 0x80000025342a7221 */ /* 0x001fe20000010000 */
[----:B------:R-:W-:Y:S01]  /*68b0*/  FFMA.FTZ R70, R40, R71, R73 ;  /* 0x0000004728467223 */ /* 0x000fe20000010049 */
[----:B------:R-:W-:-:S02]  /*68c0*/  HADD2.F32 R73, -RZ, R21.H1_H1 ;  /* 0x30000015ff497230 */ /* 0x000fc40000004100 */
[----:B------:R-:W-:Y:S01]  /*68d0*/  FFMA.FTZ R66, R40, R75, R66 ;  /* 0x0000004b28427223 */ /* 0x000fe20000010042 */
[----:B------:R-:W-:Y:S02]  /*68e0*/  HADD2.F32 R39, -RZ, R13.H1_H1 ;  /* 0x3000000dff277230 */ /* 0x000fe40000004100 */
[C---:B------:R-:W-:Y:S01]  /*68f0*/  FMUL.FTZ R38, R41.reuse, R38 ;  /* 0x0000002629267220 */ /* 0x040fe20000410000 */
[----:B------:R-:W-:Y:S02]  /*6900*/  HADD2.F32 R65, -RZ, R25.H1_H1 ;  /* 0x30000019ff417230 */ /* 0x000fe40000004100 */
[----:B------:R-:W-:Y:S01]  /*6910*/  FMUL.FTZ R42, R41, R42 ;  /* 0x0000002a292a7220 */ /* 0x000fe20000410000 */
[----:B------:R-:W-:Y:S02]  /*6920*/  HADD2.F32 R40, -RZ, R17.H1_H1 ;  /* 0x30000011ff287230 */ /* 0x000fe40000004100 */
[----:B------:R-:W-:Y:S01]  /*6930*/  FFMA.FTZ R73, R38, R73, R39 ;  /* 0x0000004926497223 */ /* 0x000fe20000010027 */
[----:B------:R-:W-:-:S02]  /*6940*/  HADD2.F32 R43, -RZ, R22.H0_H0 ;  /* 0x20000016ff2b7230 */ /* 0x000fc40000004100 */
[--C-:B------:R-:W-:Y:S01]  /*6950*/  FADD.FTZ R62, R56, -R37.reuse ;  /* 0x80000025383e7221 */ /* 0x100fe20000010000 */
[----:B------:R-:W-:Y:S02]  /*6960*/  HADD2.F32 R63, -RZ, R14.H0_H0 ;  /* 0x2000000eff3f7230 */ /* 0x000fe40000004100 */
[----:B------:R-:W-:Y:S01]  /*6970*/  FFMA.FTZ R65, R38, R65, R40 ;  /* 0x0000004126417223 */ /* 0x000fe20000010028 */
[--C-:B------:R-:W-:Y:S02]  /*6980*/  HADD2.F32 R39, -RZ, R26.reuse.H0_H0 ;  /* 0x2000001aff277230 */ /* 0x100fe40000004100 */
[----:B------:R-:W-:Y:S01]  /*6990*/  FADD.FTZ R40, R57, -R37 ;  /* 0x8000002539287221 */ /* 0x000fe20000010000 */
[----:B------:R-:W-:Y:S02]  /*69a0*/  HADD2.F32 R71, -RZ, R26.H1_H1 ;  /* 0x3000001aff477230 */ /* 0x000fe40000004100 */
[----:B------:R-:W-:Y:S01]  /*69b0*/  FFMA.FTZ R38, R42, R43, R63 ;  /* 0x0000002b2a267223 */ /* 0x000fe2000001003f */
[----:B------:R-:W-:-:S02]  /*69c0*/  HADD2.F32 R43, -RZ, R18.H0_H0 ;  /* 0x20000012ff2b7230 */ /* 0x000fc40000004100 */
[C---:B------:R-:W-:Y:S01]  /*69d0*/  FMUL.FTZ R40, R41.reuse, R40 ;  /* 0x0000002829287220 */ /* 0x040fe20000410000 */
[----:B------:R-:W-:Y:S02]  /*69e0*/  HADD2.F32 R75, -RZ, R22.H1_H1 ;  /* 0x30000016ff4b7230 */ /* 0x000fe40000004100 */
[----:B------:R-:W-:Y:S01]  /*69f0*/  FMUL.FTZ R62, R41, R62 ;  /* 0x0000003e293e7220 */ /* 0x000fe20000410000 */
[----:B------:R-:W-:Y:S02]  /*6a00*/  HADD2.F32 R63, -RZ, R14.H1_H1 ;  /* 0x3000000eff3f7230 */ /* 0x000fe40000004100 */
[----:B------:R-:W-:Y:S01]  /*6a10*/  FFMA.FTZ R42, R42, R39, R43 ;  /* 0x000000272a2a7223 */ /* 0x000fe2000001002b */
[----:B------:R-:W-:Y:S01]  /*6a20*/  HADD2.F32 R39, -RZ, R18.H1_H1 ;  /* 0x30000012ff277230 */ /* 0x000fe20000004100 */
[----:B------:R-:W-:Y:S01]  /*6a30*/  F2FP.F16.F32.PACK_AB R36, R36, R59 ;  /* 0x0000003b2424723e */ /* 0x000fe200000000ff */
[----:B------:R-:W-:Y:S02]  /*6a40*/  HADD2.F32 R43, -RZ, R15.H0_H0 ;  /* 0x2000000fff2b7230 */ /* 0x000fe40000004100 */
[----:B------:R-:W-:Y:S01]  /*6a50*/  FFMA.FTZ R75, R40, R75, R63 ;  /* 0x0000004b284b7223 */ /* 0x000fe2000001003f */
[----:B------:R-:W-:-:S02]  /*6a60*/  HADD2.F32 R63, -RZ, R27.H0_H0 ;  /* 0x2000001bff3f7230 */ /* 0x000fc40000004100 */
[----:B------:R-:W-:Y:S01]  /*6a70*/  FFMA.FTZ R71, R40, R71, R39 ;  /* 0x0000004728477223 */ /* 0x000fe20000010027 */
[----:B------:R-:W-:Y:S02]  /*6a80*/  HADD2.F32 R39, -RZ, R23.H0_H0 ;  /* 0x20000017ff277230 */ /* 0x000fe40000004100 */
[--C-:B------:R-:W-:Y:S01]  /*6a90*/  HADD2.F32 R40, -RZ, R19.reuse.H0_H0 ;  /* 0x20000013ff287230 */ /* 0x100fe20000004100 */
[----:B------:R-:W-:Y:S01]  /*6aa0*/  F2FP.F16.F32.PACK_AB R38, R75, R38 ;  /* 0x000000264b26723e */ /* 0x000fe200000000ff */
[----:B------:R-:W-:Y:S02]  /*6ab0*/  HADD2.F32 R68, -RZ, R19.H1_H1 ;  /* 0x30000013ff447230 */ /* 0x000fe40000004100 */
[C---:B------:R-:W-:Y:S01]  /*6ac0*/  FFMA.FTZ R39, R62.reuse, R39, R43 ;  /* 0x000000273e277223 */ /* 0x040fe2000001002b */
[----:B------:R-:W-:Y:S01]  /*6ad0*/  F2FP.F16.F32.PACK_AB R42, R71, R42 ;  /* 0x0000002a472a723e */ /* 0x000fe200000000ff */
[----:B------:R-:W-:Y:S01]  /*6ae0*/  FFMA.FTZ R43, R62, R63, R40 ;  /* 0x0000003f3e2b7223 */ /* 0x000fe20000010028 */
[----:B------:R-:W-:Y:S01]  /*6af0*/  FADD.FTZ R40, R69, -R37 ;  /* 0x8000002545287221 */ /* 0x000fe20000010000 */
[----:B------:R-:W-:-:S02]  /*6b00*/  HADD2.F32 R63, -RZ, R27.H1_H1 ;  /* 0x3000001bff3f7230 */ /* 0x000fc40000004100 */
[----:B------:R-:W-:Y:S02]  /*6b10*/  HADD2.F32 R37, -RZ, R23.H1_H1 ;  /* 0x30000017ff257230 */ /* 0x000fe40000004100 */
[----:B------:R-:W-:Y:S01]  /*6b20*/  FMUL.FTZ R40, R41, R40 ;  /* 0x0000002829287220 */ /* 0x000fe20000410000 */
[----:B------:R-:W-:-:S03]  /*6b30*/  HADD2.F32 R41, -RZ, R15.H1_H1 ;  /* 0x3000000fff297230 */ /* 0x000fc60000004100 */
[C---:B------:R-:W-:Y:S02]  /*6b40*/  FFMA.FTZ R68, R40.reuse, R63, R68 ;  /* 0x0000003f28447223 */ /* 0x040fe40000010044 */
[----:B------:R-:W-:Y:S01]  /*6b50*/  FFMA.FTZ R72, R40, R37, R41 ;  /* 0x0000002528487223 */ /* 0x000fe20000010029 */
[----:B------:R-:W0:Y:S01]  /*6b60*/  LDC.64 R62, c[0x0][0x428] ;  /* 0x00010a00ff3e7b82 */ /* 0x000e220000000a00 */
[----:B------:R-:W-:Y:S02]  /*6b70*/  F2FP.F16.F32.PACK_AB R37, R73, R70 ;  /* 0x000000464925723e */ /* 0x000fe400000000ff */
        /* <DEDUP_REMOVED lines=9> */
.L_x_749:
[----:B------:R-:W-:Y:S05]  /*6c10*/  BSYNC.RECONVERGENT B0 ;  /* 0x0000000000007941 */ /* 0x000fea0003800200 */
.L_x_748:
[----:B-12---:R-:W1:Y:S02]  /*6c20*/  LDC.64 R36, c[0x0][0x380] ;  /* 0x0000e000ff247b82 */ /* 0x006e640000000a00 */
[----:B-1----:R-:W-:-:S04]  /*6c30*/  LEA R11, R36, R11, 0x2 ;  /* 0x0000000b240b7211 */ /* 0x002fc800078e10ff */
[----:B------:R-:W-:-:S13]  /*6c40*/  ISETP.GE.AND P0, PT, R11, R37, PT ;  /* 0x000000250b00720c */ /* 0x000fda0003f06270 */
[----:B------:R-:W-:Y:S05]  /*6c50*/  @!P0 BRA `(.L_x_750) ;  /* 0xffffff9c003c8947 */ /* 0x000fea000383ffff */
[----:B------:R-:W-:Y:S05]  /*6c60*/  BSYNC B1 ;  /* 0x0000000000017941 */ /* 0x000fea0003800000 */
.L_x_648:
[----:B------:R-:W-:Y:S05]  /*6c70*/  EXIT ;  /* 0x000000000000794d */ /* 0x000fea0003800000 */
.L_x_747:
        /* <DEDUP_REMOVED lines=8> */
.L_x_752:
[----:B------:R-:W-:Y:S05]  /*6d00*/  BSYNC B0 ;  /* 0x0000000000007941 */ /* 0x000fea0003800000 */
.L_x_751:
[----:B------:R-:W-:Y:S02]  /*6d10*/  IMAD.MOV.U32 R37, RZ, RZ, R61 ;  /* 0x000000ffff257224 */ /* 0x000fe400078e003d */
[----:B------:R-:W-:Y:S02]  /*6d20*/  HFMA2 R63, -RZ, RZ, 0, 1.1920928955078125e-07 ;  /* 0x00000002ff3f7431 */ /* 0x000fe400000001ff */
[----:B------:R-:W-:Y:S01]  /*6d30*/  IMAD.MOV.U32 R64, RZ, RZ, 0x1f ;  /* 0x0000001fff407424 */ /* 0x000fe200078e00ff */
[----:B------:R-:W-:Y:S01]  /*6d40*/  MOV R59, 0xffffffff ;  /* 0xffffffff003b7802 */ /* 0x000fe20000000f00 */
[----:B------:R-:W-:-:S05]  /*6d50*/  FADD.FTZ R37, R36, R37 ;  /* 0x0000002524257221 */ /* 0x000fca0000010000 */
[----:B------:R-:W-:-:S07]  /*6d60*/  MOV R62, R37 ;  /* 0x00000025003e7202 */ /* 0x000fce0000000f00 */
[----:B------:R-:W-:Y:S05]  /*6d70*/  WARPSYNC.COLLECTIVE R59, `(.L_x_753) ;  /* 0x000000003b087348 */ /* 0x000fea0003c00000 */
[----:B------:R0:W1:Y:S02]  /*6d80*/  SHFL.BFLY P3, R61, R62, R63, R64 ;  /* 0x0c00003f3e3d7389 */ /* 0x0000640000060040 */
[----:B01----:R-:W-:Y:S05]  /*6d90*/  ENDCOLLECTIVE ;  /* 0x000000000000791b */ /* 0x003fea0003800000 */
.L_x_753:
[----:B------:R-:W-:Y:S01]  /*6da0*/  HFMA2 R63, -RZ, RZ, 0, 2.384185791015625e-07 ;  /* 0x00000004ff3f7431 */ /* 0x000fe200000001ff */
[----:B------:R-:W-:-:S05]  /*6db0*/  MOV R38, R61 ;  /* 0x0000003d00267202 */ /* 0x000fca0000000f00 */
[----:B------:R-:W-:-:S04]  /*6dc0*/  FADD.FTZ R38, R37, R38 ;  /* 0x0000002625267221 */ /* 0x000fc80000010000 */
[----:B------:R-:W-:-:S07]  /*6dd0*/  IMAD.MOV.U32 R62, RZ, RZ, R38 ;  /* 0x000000ffff3e7224 */ /* 0x000fce00078e0026 */
[----:B------:R-:W-:Y:S05]  /*6de0*/  WARPSYNC.COLLECTIVE R59, `(.L_x_754) ;  /* 0x000000003b087348 */ /* 0x000fea0003c00000 */
[----:B------:R0:W1:Y:S02]  /*6df0*/  SHFL.BFLY P3, R61, R62, R63, R64 ;  /* 0x0c00003f3e3d7389 */ /* 0x0000640000060040 */
[----:B01----:R-:W-:Y:S05]  /*6e00*/  ENDCOLLECTIVE ;  /* 0x000000000000791b */ /* 0x003fea0003800000 */
.L_x_754:
[----:B------:R-:W-:Y:S01]  /*6e10*/  HFMA2 R63, -RZ, RZ, 0, 4.76837158203125e-07 ;  /* 0x00000008ff3f7431 */ /* 0x000fe200000001ff */
[----:B------:R-:W-:-:S05]  /*6e20*/  MOV R39, R61 ;  /* 0x0000003d00277202 */ /* 0x000fca0000000f00 */
[----:B------:R-:W-:-:S04]  /*6e30*/  FADD.FTZ R39, R38, R39 ;  /* 0x0000002726277221 */ /* 0x000fc80000010000 */
[----:B------:R-:W-:-:S07]  /*6e40*/  IMAD.MOV.U32 R62, RZ, RZ, R39 ;  /* 0x000000ffff3e7224 */ /* 0x000fce00078e0027 */
[----:B------:R-:W-:Y:S05]  /*6e50*/  WARPSYNC.COLLECTIVE R59, `(.L_x_755) ;  /* 0x000000003b087348 */ /* 0x000fea0003c00000 */
[----:B------:R0:W1:Y:S02]  /*6e60*/  SHFL.BFLY P3, R61, R62, R63, R64 ;  /* 0x0c00003f3e3d7389 */ /* 0x0000640000060040 */
[----:B01----:R-:W-:Y:S05]  /*6e70*/  ENDCOLLECTIVE ;  /* 0x000000000000791b */ /* 0x003fea0003800000 */
.L_x_755:
        /* <DEDUP_REMOVED lines=8> */
.L_x_756:
        /* <DEDUP_REMOVED lines=26> */
.L_x_757:
[----:B------:R-:W-:Y:S01]  /*70a0*/  HFMA2 R63, -RZ, RZ, 0, 1.1920928955078125e-07 ;  /* 0x00000002ff3f7431 */ /* 0x000fe200000001ff */
[----:B------:R-:W-:-:S05]  /*70b0*/  MOV R37, R61 ;  /* 0x0000003d00257202 */ /* 0x000fca0000000f00 */
[----:B------:R-:W-:-:S04]  /*70c0*/  FADD.FTZ R37, R36, R37 ;  /* 0x0000002524257221 */ /* 0x000fc80000010000 */
[----:B------:R-:W-:-:S07]  /*70d0*/  IMAD.MOV.U32 R62, RZ, RZ, R37 ;  /* 0x000000ffff3e7224 */ /* 0x000fce00078e0025 */
[----:B------:R-:W-:Y:S05]  /*70e0*/  WARPSYNC.COLLECTIVE R59, `(.L_x_758) ;  /* 0x000000003b087348 */ /* 0x000fea0003c00000 */
[----:B------:R0:W1:Y:S02]  /*70f0*/  SHFL.BFLY P3, R61, R62, R63, R64 ;  /* 0x0c00003f3e3d7389 */ /* 0x0000640000060040 */
[----:B01----:R-:W-:Y:S05]  /*7100*/  ENDCOLLECTIVE ;  /* 0x000000000000791b */ /* 0x003fea0003800000 */
.L_x_758:
[----:B------:R-:W-:Y:S01]  /*7110*/  HFMA2 R63, -RZ, RZ, 0, 2.384185791015625e-07 ;  /* 0x00000004ff3f7431 */ /* 0x000fe200000001ff */
[----:B------:R-:W-:-:S05]  /*7120*/  MOV R38, R61 ;  /* 0x0000003d00267202 */ /* 0x000fca0000000f00 */
[----:B------:R-:W-:-:S04]  /*7130*/  FADD.FTZ R38, R37, R38 ;  /* 0x0000002625267221 */ /* 0x000fc80000010000 */
[----:B------:R-:W-:-:S07]  /*7140*/  IMAD.MOV.U32 R62, RZ, RZ, R38 ;  /* 0x000000ffff3e7224 */ /* 0x000fce00078e0026 */
[----:B------:R-:W-:Y:S05]  /*7150*/  WARPSYNC.COLLECTIVE R59, `(.L_x_759) ;  /* 0x000000003b087348 */ /* 0x000fea0003c00000 */
[----:B------:R0:W1:Y:S02]  /*7160*/  SHFL.BFLY P3, R61, R62, R63, R64 ;  /* 0x0c00003f3e3d7389 */ /* 0x0000640000060040 */
[----:B01----:R-:W-:Y:S05]  /*7170*/  ENDCOLLECTIVE ;  /* 0x000000000000791b */ /* 0x003fea0003800000 */
.L_x_759:
[----:B------:R-:W-:Y:S01]  /*7180*/  HFMA2 R63, -RZ, RZ, 0, 4.76837158203125e-07 ;  /* 0x00000008ff3f7431 */ /* 0x000fe200000001ff */
[----:B------:R-:W-:-:S05]  /*7190*/  MOV R39, R61 ;  /* 0x0000003d00277202 */ /* 0x000fca0000000f00 */
[----:B------:R-:W-:-:S04]  /*71a0*/  FADD.FTZ R39, R38, R39 ;  /* 0x0000002726277221 */ /* 0x000fc80000010000 */
[----:B------:R-:W-:-:S07]  /*71b0*/  IMAD.MOV.U32 R62, RZ, RZ, R39 ;  /* 0x000000ffff3e7224 */ /* 0x000fce00078e0027 */
[----:B------:R-:W-:Y:S05]  /*71c0*/  WARPSYNC.COLLECTIVE R59, `(.L_x_760) ;  /* 0x000000003b087348 */ /* 0x000fea0003c00000 */
[----:B------:R0:W1:Y:S02]  /*71d0*/  SHFL.BFLY P3, R61, R62, R63, R64 ;  /* 0x0c00003f3e3d7389 */ /* 0x0000640000060040 */
[----:B01----:R-:W-:Y:S05]  /*71e0*/  ENDCOLLECTIVE ;  /* 0x000000000000791b */ /* 0x003fea0003800000 */
.L_x_760:
[----:B------:R-:W-:Y:S01]  /*71f0*/  HFMA2 R63, -RZ, RZ, 0, 9.5367431640625e-07 ;  /* 0x00000010ff3f7431 */ /* 0x000fe200000001ff */
[----:B------:R-:W-:-:S05]  /*7200*/  MOV R42, R61 ;  /* 0x0000003d002a7202 */ /* 0x000fca0000000f00 */
[----:B------:R-:W-:-:S04]  /*7210*/  FADD.FTZ R42, R39, R42 ;  /* 0x0000002a272a7221 */ /* 0x000fc80000010000 */
[----:B------:R-:W-:-:S07]  /*7220*/  IMAD.MOV.U32 R62, RZ, RZ, R42 ;  /* 0x000000ffff3e7224 */ /* 0x000fce00078e002a */
[----:B------:R-:W-:Y:S05]  /*7230*/  WARPSYNC.COLLECTIVE R59, `(.L_x_761) ;  /* 0x000000003b087348 */ /* 0x000fea0003c00000 */
[----:B------:R0:W1:Y:S02]  /*7240*/  SHFL.BFLY P3, R61, R62, R63, R64 ;  /* 0x0c00003f3e3d7389 */ /* 0x0000640000060040 */
[----:B01----:R-:W-:Y:S05]  /*7250*/  ENDCOLLECTIVE ;  /* 0x000000000000791b */ /* 0x003fea0003800000 */
.L_x_761:
[----:B------:R-:W-:Y:S01]  /*7260*/  MOV R41, R61 ;  /* 0x0000003d00297202 */ /* 0x000fe20000000f00 */
[----:B------:R-:W-:Y:S06]  /*7270*/  BRA `(.L_x_762) ;  /* 0xfffffff000e87947 */ /* 0x000fec000383ffff */
.L_x_763:
        /* <DEDUP_REMOVED lines=16> */
.L_x_5927:


//--------------------- .text._ZN10layer_norm31ln_parallel_residual_fwd_kernelINS_13Kernel_traitsI6__halfS2_S2_S2_fjLj256ELj1ELj4ELj1ELj16ENS_18Kernel_traits_baseILj256ES2_S2_S2_S2_fjLj128EEEEELb1ELb0ELb1EEEvNS_9FwdParamsE --------------------------
	.section	.text._ZN10layer_norm31ln_parallel_residual_fwd_kernelINS_13Kernel_traitsI6__halfS2_S2_S2_fjLj256ELj1ELj4ELj1ELj16ENS_18Kernel_traits_baseILj256ES2_S2_S2_S2_fjLj128EEEEELb1ELb0ELb1EEEvNS_9FwdParamsE,"ax",@progbits
	.align	128
        .global         _ZN10layer_norm31ln_parallel_residual_fwd_kernelINS_13Kernel_traitsI6__halfS2_S2_S2_fjLj256ELj1ELj4ELj1ELj16ENS_18Kernel_traits_baseILj256ES2_S2_S2_S2_fjLj128EEEEELb1ELb0ELb1EEEvNS_9FwdParamsE
        .type           _ZN10layer_norm31ln_parallel_residual_fwd_kernelINS_13Kernel_traitsI6__halfS2_S2_S2_fjLj256ELj1ELj4ELj1ELj16ENS_18Kernel_traits_baseILj256ES2_S2_S2_S2_fjLj128EEEEELb1ELb0ELb1EEEvNS_9FwdParamsE,@function
        .size           _ZN10layer_norm31ln_parallel_residual_fwd_kernelINS_13Kernel_traitsI6__halfS2_S2_S2_fjLj256ELj1ELj4ELj1ELj16ENS_18Kernel_traits_baseILj256ES2_S2_S2_S2_fjLj128EEEEELb1ELb0ELb1EEEvNS_9FwdParamsE,(.L_x_5928 - _ZN10layer_norm31ln_parallel_residual_fwd_kernelINS_13Kernel_traitsI6__halfS2_S2_S2_fjLj256ELj1ELj4ELj1ELj16ENS_18Kernel_traits_baseILj256ES2_S2_S2_S2_fjLj128EEEEELb1ELb0ELb1EEEvNS_9FwdParamsE)
        .other          _ZN10layer_norm31ln_parallel_residual_fwd_kernelINS_13Kernel_traitsI6__halfS2_S2_S2_fjLj256ELj1ELj4ELj1ELj16ENS_18Kernel_traits_baseILj256ES2_S2_S2_S2_fjLj128EEEEELb1ELb0ELb1EEEvNS_9FwdParamsE,@"STO_CUDA_ENTRY STV_DEFAULT"
_ZN10layer_norm31ln_parallel_residual_fwd_kernelINS_13Kernel_traitsI6__halfS2_S2_S2_fjLj256ELj1ELj4ELj1ELj16ENS_18Kernel_traits_baseILj256ES2_S2_S2_S2_fjLj128EEEEELb1ELb0ELb1EEEvNS_9FwdParamsE:
.text._ZN10layer_norm31ln_parallel_residual_fwd_kernelINS_13Kernel_traitsI6__halfS2_S2_S2_fjLj256ELj1ELj4ELj1ELj16ENS_18Kernel_traits_baseILj256ES2_S2_S2_S2_fjLj128EEEEELb1ELb0ELb1EEEvNS_9FwdParamsE:
        /* <DEDUP_REMOVED lines=13> */
[----:B------:R-:W0:Y:S01]  /*00d0*/  LDC R85, c[0x0][0x45c] ;  /* 0x00011700ff557b82 */ /* 0x000e220000000800 */
[----:B---3--:R-:W-:Y:S02]  /*00e0*/  ISETP.NE.AND P2, PT, RZ, UR4, PT ;  /* 0x00000004ff007c0c */ /* 0x008fe4000bf45270 */
[----:B----4-:R-:W-:Y:S01]  /*00f0*/  MOV R4, UR6 ;  /* 0x0000000600047c02 */ /* 0x010fe20008000f00 */
[----:B------:R-:W-:-:S05]  /*0100*/  IMAD.U32 R5, RZ, RZ, UR7 ;  /* 0x00000007ff057e24 */ /* 0x000fca000f8e00ff */
[----:B------:R-:W1:Y:S01]  /*0110*/  @P0 LDC.64 R8, c[0x0][0x438] ;  /* 0x00010e00ff080b82 */ /* 0x000e620000000a00 */
[----:B--2---:R-:W-:Y:S02]  /*0120*/  LOP3.LUT R2, R16, 0x1f, RZ, 0xc0, !PT ;  /* 0x0000001f10027812 */ /* 0x004fe400078ec0ff */
[----:B------:R-:W-:Y:S02]  /*0130*/  @!P0 CS2R R12, SRZ ;  /* 0x00000000000c8805 */ /* 0x000fe4000001ff00 */
[----:B------:R-:W-:Y:S01]  /*0140*/  @!P0 CS2R R14, SRZ ;  /* 0x00000000000e8805 */ /* 0x000fe2000001ff00 */
[----:B------:R-:W2:Y:S02]  /*0150*/  @P2 LDG.E.64 R4, desc[UR8][R4.64] ;  /* 0x0000000804042981 */ /* 0x000ea4000c1e1b00 */
[----:B------:R-:W3:Y:S01]  /*0160*/  @P1 LDC.64 R10, c[0x0][0x440] ;  /* 0x00011000ff0a1b82 */ /* 0x000ee20000000a00 */
[----:B------:R-:W-:Y:S02]  /*0170*/  @!P1 CS2R R20, SRZ ;  /* 0x0000000000149805 */ /* 0x000fe4000001ff00 */
[----:B------:R-:W-:Y:S01]  /*0180*/  @!P1 CS2R R22, SRZ ;  /* 0x0000000000169805 */ /* 0x000fe2000001ff00 */
[----:B0-----:R0:W5:Y:S01]  /*0190*/  @P2 LDG.E.64 R6, desc[UR8][R84.64] ;  /* 0x0000000854062981 */ /* 0x001162000c1e1b00 */
[----:B------:R-:W-:-:S03]  /*01a0*/  SHF.R.U32.HI R0, RZ, 0x5, R16 ;  /* 0x00000005ff007819 */ /* 0x000fc60000011610 */
[----:B------:R-:W4:Y:S01]  /*01b0*/  S2UR UR5, SR_CTAID.X ;  /* 0x00000000000579c3 */ /* 0x000f220000002500 */
[----:B-1----:R-:W-:-:S07]  /*01c0*/  @P0 IMAD.WIDE.U32 R8, R2, 0x10, R8 ;  /* 0x0000001002080825 */ /* 0x002fce00078e0008 */
[----:B------:R-:W1:Y:S01]  /*01d0*/  LDC R3, c[0x0][0x360] ;  /* 0x0000d800ff037b82 */ /* 0x000e620000000800 */
[----:B------:R0:W5:Y:S01]  /*01e0*/  @P0 LDG.E.128 R12, desc[UR8][R8.64] ;  /* 0x00000008080c0981 */ /* 0x000162000c1e1d00 */
[----:B---3--:R-:W-:-:S05]  /*01f0*/  @P1 IMAD.WIDE.U32 R10, R2, 0x10, R10 ;  /* 0x00000010020a1825 */ /* 0x008fca00078e000a */
[----:B------:R0:W5:Y:S01]  /*0200*/  @P1 LDG.E.128 R20, desc[UR8][R10.64] ;  /* 0x000000080a141981 */ /* 0x000162000c1e1d00 */
[----:B----4-:R-:W-:-:S06]  /*0210*/  USHF.L.U32 UR4, UR5, 0x2, URZ ;  /* 0x0000000205047899 */ /* 0x010fcc00080006ff */
[----:B------:R-:W-:Y:S01]  /*0220*/  LOP3.LUT R0, R0, UR4, RZ, 0xfc, !PT ;  /* 0x0000000400007c12 */ /* 0x000fe2000f8efcff */
[----:B-1----:R-:W-:-:S03]  /*0230*/  IMAD R16, R3, UR5, R16 ;  /* 0x0000000503107c24 */ /* 0x002fc6000f8e0210 */
[----:B------:R-:W-:Y:S02]  /*0240*/  ISETP.GE.AND P3, PT, R0, UR10, PT ;  /* 0x0000000a00007c0c */ /* 0x000fe4000bf66270 */
[----:B--2---:R-:W-:Y:S02]  /*0250*/  @P2 R2UR UR6, R4 ;  /* 0x00000000040622ca */ /* 0x004fe400000e0000 */
[----:B------:R-:W-:-:S09]  /*0260*/  @P2 R2UR UR7, R5 ;  /* 0x00000000050722ca */ /* 0x000fd200000e0000 */
[----:B0-----:R-:W-:Y:S06]  /*0270*/  @P3 EXIT ;  /* 0x000000000000394d */ /* 0x001fec0003800000 */
[----:B------:R-:W0:Y:S08]  /*0280*/  LDC.64 R24, c[0x0][0x3d0] ;  /* 0x0000f400ff187b82 */ /* 0x000e300000000a00 */
[----:B------:R-:W1:Y:S08]  /*0290*/  LDC.64 R28, c[0x0][0x3d8] ;  /* 0x0000f600ff1c7b82 */ /* 0x000e700000000a00 */
[----:B------:R-:W2:Y:S01]  /*02a0*/  @P2 LDC R3, c[0x0][0x460] ;  /* 0x00011800ff032b82 */ /* 0x000ea20000000800 */
[----:B------:R-:W-:Y:S01]  /*02b0*/  IMAD.MOV.U32 R4, RZ, RZ, R16 ;  /* 0x000000ffff047224 */ /* 0x000fe200078e0010 */
[----:B------:R-:W-:-:S02]  /*02c0*/  UIADD3 UR13, UPT, UPT, UR6, -0x61c88647, URZ ;  /* 0x9e3779b9060d7890 */ /* 0x000fc4000fffe0ff */
[----:B------:R-:W-:Y:S02]  /*02d0*/  UIADD3 UR14, UPT, UPT, UR7, -0x4498517b, URZ ;  /* 0xbb67ae85070e7890 */ /* 0x000fe4000fffe0ff */
        /* <DEDUP_REMOVED lines=8> */
[----:B------:R-:W-:-:S02]  /*0360*/  UIADD3 UR19, UPT, UPT, UR6, 0x78dde6e4, URZ ;  /* 0x78dde6e406137890 */ /* 0x000fc4000fffe0ff */
[----:B------:R-:W-:Y:S02]  /*0370*/  UIADD3 UR21, UPT, UPT, UR6, 0x1715609d, URZ ;  /* 0x1715609d06157890 */ /* 0x000fe4000fffe0ff */
[----:B------:R-:W-:Y:S01]  /*0380*/  UIADD3 UR22, UPT, UPT, UR7, -0x56f99767, URZ ;  /* 0xa906689907167890 */ /* 0x000fe2000fffe0ff */
[----:B------:R-:W4:Y:S01]  /*0390*/  LDG.E.128 R28, desc[UR8][R28.64] ;  /* 0x000000081c1c7981 */ /* 0x000f22000c1e1d00 */
[----:B------:R-:W-:Y:S01]  /*03a0*/  IMAD R9, R4, -0x326172a9, RZ ;  /* 0xcd9e8d5704097824 */ /* 0x000fe200078e02ff */
[----:B--2--5:R-:W-:Y:S01]  /*03b0*/  @P2 IADD3 R84, P0, PT, R6, R3, RZ ;  /* 0x0000000306542210 */ /* 0x024fe20007f1e0ff */
[----:B------:R-:W-:Y:S01]  /*03c0*/  IMAD.HI.U32 R6, R4, -0x326172a9, RZ ;  /* 0xcd9e8d5704067827 */ /* 0x000fe200078e00ff */
[----:B------:R-:W-:-:S03]  /*03d0*/  UIADD3 UR24, UPT, UPT, UR7, 0x646e171e, URZ ;  /* 0x646e171e07187890 */ /* 0x000fc6000fffe0ff */
[----:B------:R-:W-:Y:S01]  /*03e0*/  HFMA2 R53, -RZ, RZ, 0, 0 ;  /* 0x00000000ff357431 */ /* 0x000fe200000001ff */
[----:B------:R-:W-:Y:S01]  /*03f0*/  @P2 IADD3.X R85, PT, PT, RZ, R7, RZ, P0, !PT ;  /* 0x00000007ff552210 */ /* 0x000fe200007fe4ff */
[----:B------:R-:W-:Y:S01]  /*0400*/  UIADD3 UR23, UPT, UPT, UR6, -0x4ab325aa, URZ ;  /* 0xb54cda5606177890 */ /* 0x000fe2000fffe0ff */
[----:B------:R-:W-:Y:S01]  /*0410*/  HADD2.F32 R18, -RZ, R21.H1_H1 ;  /* 0x30000015ff127230 */ /* 0x000fe20000004100 */
[----:B------:R-:W0:Y:S01]  /*0420*/  LDCU.64 UR4, c[0x0][0x398] ;  /* 0x00007300ff0477ac */ /* 0x000e220008000a00 */
[C-C-:B------:R-:W-:Y:S01]  /*0430*/  SHF.R.U64 R3, R84.reuse, 0x2, R85.reuse ;  /* 0x0000000254037819 */ /* 0x140fe20000001255 */
[----:B------:R-:W-:Y:S01]  /*0440*/  BSSY B0, `(.L_x_764) ;  /* 0x000067d000007945 */ /* 0x000fe20003800000 */
[----:B------:R-:W-:Y:S01]  /*0450*/  SHF.R.U32.HI R5, RZ, 0x2, R85 ;  /* 0x00000002ff057819 */ /* 0x000fe20000011655 */
[----:B------:R-:W-:Y:S01]  /*0460*/  UIADD3 UR25, UPT, UPT, UR6, 0x5384540f, URZ ;  /* 0x5384540f06197890 */ /* 0x000fe2000fffe0ff */
[----:B------:R-:W-:Y:S01]  /*0470*/  HADD2.F32 R36, -RZ, R22.H1_H1 ;  /* 0x30000016ff247230 */ /* 0x000fe20000004100 */
[----:B------:R-:W-:Y:S01]  /*0480*/  UIADD3 UR26, UPT, UPT, UR7, 0x1fd5c5a3, URZ ;  /* 0x1fd5c5a3071a7890 */ /* 0x000fe2000fffe0ff */
        /* <DEDUP_REMOVED lines=15> */
[----:B------:R-:W0:Y:S01]  /*0580*/  LDCU.U8 UR4, c[0x0][0x410] ;  /* 0x00008200ff0477ac */ /* 0x000e220008000000 */
[----:B------:R-:W-:Y:S01]  /*0590*/  IMAD.HI.U32 R6, R10, -0x326172a9, RZ ;  /* 0xcd9e8d570a067827 */ /* 0x000fe200078e00ff */
[----:B------:R-:W-:-:S03]  /*05a0*/  UISETP.NE.AND.EX UP0, UPT, UR5, URZ, UPT, UP0 ;  /* 0x000000ff0500728c */ /* 0x000fc6000bf05300 */
[----:B------:R-:W-:Y:S01]  /*05b0*/  IMAD.HI.U32 R9, R8, -0x2daee0ad, RZ ;  /* 0xd2511f5308097827 */ /* 0x000fe200078e00ff */
[----:B------:R-:W-:Y:S01]  /*05c0*/  LOP3.LUT R6, R7, UR15, R6, 0x96, !PT ;  /* 0x0000000f07067c12 */ /* 0x000fe2000f8e9606 */
[----:B------:R-:W-:Y:S02]  /*05d0*/  UIADD3 UR30, UPT, UPT, UR7, -0x695add53, URZ ;  /* 0x96a522ad071e7890 */ /* 0x000fe4000fffe0ff */
[----:B------:R-:W-:Y:S01]  /*05e0*/  IMAD R10, R10, -0x326172a9, RZ ;  /* 0xcd9e8d570a0a7824 */ /* 0x000fe200078e02ff */
[----:B------:R-:W-:Y:S01]  /*05f0*/  LOP3.LUT R9, R16, UR16, R9, 0x96, !PT ;  /* 0x0000001010097c12 */ /* 0x000fe2000f8e9609 */
[----:B------:R-:W-:Y:S01]  /*0600*/  IMAD R11, R8, -0x2daee0ad, RZ ;  /* 0xd2511f53080b7824 */ /* 0x000fe200078e02ff */
[----:B------:R-:W-:Y:S01]  /*0610*/  PLOP3.LUT P0, PT, PT, PT, UP0, 0x80, 0x8 ;  /* 0x000000000008781c */ /* 0x000fe20003f0f008 */
[C---:B------:R-:W-:Y:S01]  /*0620*/  IMAD.HI.U32 R8, R6.reuse, -0x2daee0ad, RZ ;  /* 0xd2511f5306087827 */ /* 0x040fe200078e00ff */
[----:B------:R-:W1:Y:S03]  /*0630*/  LDCU UR5, c[0x0][0x388] ;  /* 0x00007100ff0577ac */ /* 0x000e660008000800 */
[----:B------:R-:W-:Y:S01]  /*0640*/  IMAD.HI.U32 R7, R9, -0x326172a9, RZ ;  /* 0xcd9e8d5709077827 */ /* 0x000fe200078e00ff */
[----:B------:R-:W-:Y:S01]  /*0650*/  LOP3.LUT R8, R11, UR18, R8, 0x96, !PT ;  /* 0x000000120b087c12 */ /* 0x000fe2000f8e9608 */
[----:B------:R-:W2:Y:S02]  /*0660*/  LDCU UR12, c[0x0][0x448] ;  /* 0x00008900ff0c77ac */ /* 0x000ea40008000800 */
[----:B------:R-:W-:Y:S01]  /*0670*/  IMAD R11, R6, -0x2daee0ad, RZ ;  /* 0xd2511f53060b7824 */ /* 0x000fe200078e02ff */
[----:B------:R-:W-:Y:S01]  /*0680*/  LOP3.LUT R7, R10, UR17, R7, 0x96, !PT ;  /* 0x000000110a077c12 */ /* 0x000fe2000f8e9607 */
[----:B------:R-:W-:Y:S01]  /*0690*/  IMAD R9, R9, -0x326172a9, RZ ;  /* 0xcd9e8d5709097824 */ /* 0x000fe200078e02ff */
[----:B------:R-:W1:Y:S01]  /*06a0*/  LDCU.64 UR32, c[0x0][0x398] ;  /* 0x00007300ff2077ac */ /* 0x000e620008000a00 */
[----:B------:R-:W-:Y:S01]  /*06b0*/  IMAD.HI.U32 R6, R8, -0x326172a9, RZ ;  /* 0xcd9e8d5708067827 */ /* 0x000fe200078e00ff */
[----:B------:R-:W1:Y:S03]  /*06c0*/  LDCU.64 UR10, c[0x0][0x3a0] ;  /* 0x00007400ff0a77ac */ /* 0x000e660008000a00 */
[----:B------:R-:W-:Y:S01]  /*06d0*/  IMAD.HI.U32 R10, R7, -0x2daee0ad, RZ ;  /* 0xd2511f53070a7827 */ /* 0x000fe200078e00ff */
[----:B------:R-:W-:Y:S01]  /*06e0*/  LOP3.LUT R6, R9, UR19, R6, 0x96, !PT ;  /* 0x0000001309067c12 */ /* 0x000fe2000f8e9606 */
[----:B0-----:R-:W-:-:S02]  /*06f0*/  UISETP.NE.AND UP1, UPT, UR4, URZ, UPT ;  /* 0x000000ff0400728c */ /* 0x001fc4000bf25270 */
        /* <DEDUP_REMOVED lines=10> */
[----:B------:R-:W-:-:S04]  /*07a0*/  IMAD.HI.U32 R11, R8, -0x2daee0ad, RZ ;  /* 0xd2511f53080b7827 */ /* 0x000fc800078e00ff */
[----:B------:R-:W-:Y:S01]  /*07b0*/  IMAD R7, R7, -0x326172a9, RZ ;  /* 0xcd9e8d5707077824 */ /* 0x000fe200078e02ff */
[----:B------:R-:W-:Y:S01]  /*07c0*/  LOP3.LUT R17, R16, UR24, R11, 0x96, !PT ;  /* 0x0000001810117c12 */ /* 0x000fe2000f8e960b */
[----:B------:R-:W-:Y:S01]  /*07d0*/  HADD2.F32 R10, -RZ, R14.H0_H0 ;  /* 0x2000000eff0a7230 */ /* 0x000fe20000004100 */
[----:B------:R-:W-:Y:S01]  /*07e0*/  LOP3.LUT R16, R9, UR23, R6, 0x96, !PT ;  /* 0x0000001709107c12 */ /* 0x000fe2000f8e9606 */
[----:B------:R-:W-:Y:S02]  /*07f0*/  IMAD R9, R8, -0x2daee0ad, RZ ;  /* 0xd2511f5308097824 */ /* 0x000fe400078e02ff */
[----:B------:R-:W-:-:S04]  /*0800*/  IMAD.HI.U32 R6, R17, -0x326172a9, RZ ;  /* 0xcd9e8d5711067827 */ /* 0x000fc800078e00ff */
[----:B------:R-:W-:Y:S01]  /*0810*/  IMAD.HI.U32 R8, R16, -0x2daee0ad, RZ ;  /* 0xd2511f5310087827 */ /* 0x000fe200078e00ff */
[----:B------:R-:W-:-:S03]  /*0820*/  LOP3.LUT R19, R7, UR25, R6, 0x96, !PT ;  /* 0x0000001907137c12 */ /* 0x000fc6000f8e9606 */
[----:B------:R-:W-:Y:S01]  /*0830*/  HADD2.F32 R11, -RZ, R14.H1_H1 ;  /* 0x3000000eff0b7230 */ /* 0x000fe20000004100 */
[----:B------:R-:W-:Y:S01]  /*0840*/  LOP3.LUT R32, R9, UR26, R8, 0x96, !PT ;  /* 0x0000001a09207c12 */ /* 0x000fe2000f8e9608 */
[----:B------:R-:W-:Y:S02]  /*0850*/  IMAD R33, R16, -0x2daee0ad, RZ ;  /* 0xd2511f5310217824 */ /* 0x000fe400078e02ff */
[----:B------:R-:W-:Y:S02]  /*0860*/  IMAD R17, R17, -0x326172a9, RZ ;  /* 0xcd9e8d5711117824 */ /* 0x000fe400078e02ff */
[----:B------:R-:W-:-:S04]  /*0870*/  IMAD.HI.U32 R14, R32, -0x326172a9, RZ ;  /* 0xcd9e8d57200e7827 */ /* 0x000fc800078e00ff */
[----:B------:R-:W-:Y:S01]  /*0880*/  IMAD.HI.U32 R16, R19, -0x2daee0ad, RZ ;  /* 0xd2511f5313107827 */ /* 0x000fe200078e00ff */
[----:B------:R-:W-:-:S03]  /*0890*/  LOP3.LUT R54, R17, UR27, R14, 0x96, !PT ;  /* 0x0000001b11367c12 */ /* 0x000fc6000f8e960e */
[--C-:B------:R-:W-:Y:S01]  /*08a0*/  HADD2.F32 R6, -RZ, R12.reuse.H0_H0 ;  /* 0x2000000cff067230 */ /* 0x100fe20000004100 */
[----:B------:R-:W-:Y:S01]  /*08b0*/  LOP3.LUT R33, R33, UR28, R16, 0x96, !PT ;  /* 0x0000001c21217c12 */ /* 0x000fe2000f8e9610 */
[----:B------:R-:W-:Y:S02]  /*08c0*/  HADD2.F32 R7, -RZ, R12.H1_H1 ;  /* 0x3000000cff077230 */ /* 0x000fe40000004100 */
[--C-:B------:R-:W-:Y:S02]  /*08d0*/  HADD2.F32 R8, -RZ, R13.reuse.H0_H0 ;  /* 0x2000000dff087230 */ /* 0x100fe40000004100 */
[----:B------:R-:W-:Y:S02]  /*08e0*/  HADD2.F32 R9, -RZ, R13.H1_H1 ;  /* 0x3000000dff097230 */ /* 0x000fe40000004100 */
[--C-:B------:R-:W-:Y:S02]  /*08f0*/  HADD2.F32 R12, -RZ, R15.reuse.H0_H0 ;  /* 0x2000000fff0c7230 */ /* 0x100fe40000004100 */
[----:B------:R-:W-:-:S02]  /*0900*/  HADD2.F32 R13, -RZ, R15.H1_H1 ;  /* 0x3000000fff0d7230 */ /* 0x000fc40000004100 */
[--C-:B------:R-:W-:Y:S02]  /*0910*/  HADD2.F32 R14, -RZ, R20.reuse.H0_H0 ;  /* 0x20000014ff0e7230 */ /* 0x100fe40000004100 */
[----:B------:R-:W-:Y:S02]  /*0920*/  HADD2.F32 R16, -RZ, R20.H1_H1 ;  /* 0x30000014ff107230 */ /* 0x000fe40000004100 */
[----:B------:R-:W-:Y:S02]  /*0930*/  HADD2.F32 R15, -RZ, R21.H0_H0 ;  /* 0x20000015ff0f7230 */ /* 0x000fe40000004100 */
[----:B------:R-:W-:Y:S02]  /*0940*/  IMAD R21, R32, -0x326172a9, RZ ;  /* 0xcd9e8d5720157824 */ /* 0x000fe400078e02ff */
[----:B------:R-:W-:Y:S02]  /*0950*/  IMAD R20, R19, -0x2daee0ad, RZ ;  /* 0xd2511f5313147824 */ /* 0x000fe400078e02ff */
[----:B------:R-:W-:-:S04]  /*0960*/  IMAD.HI.U32 R67, R54, -0x2daee0ad, RZ ;  /* 0xd2511f5336437827 */ /* 0x000fc800078e00ff */
[----:B------:R-:W-:Y:S01]  /*0970*/  IMAD.HI.U32 R66, R33, -0x326172a9, RZ ;  /* 0xcd9e8d5721427827 */ /* 0x000fe200078e00ff */
[----:B------:R-:W-:-:S03]  /*0980*/  LOP3.LUT R67, R20, UR30, R67, 0x96, !PT ;  /* 0x0000001e14437c12 */ /* 0x000fc6000f8e9643 */
[----:B------:R-:W-:Y:S01]  /*0990*/  HADD2.F32 R17, -RZ, R22.H0_H0 ;  /* 0x20000016ff117230 */ /* 0x000fe20000004100 */
[----:B------:R-:W-:Y:S01]  /*09a0*/  LOP3.LUT R66, R21, UR29, R66, 0x96, !PT ;  /* 0x0000001d15427c12 */ /* 0x000fe2000f8e9642 */
[--C-:B------:R-:W-:Y:S02]  /*09b0*/  HADD2.F32 R19, -RZ, R23.reuse.H0_H0 ;  /* 0x20000017ff137230 */ /* 0x100fe40000004100 */
[----:B------:R-:W-:Y:S02]  /*09c0*/  HADD2.F32 R38, -RZ, R23.H1_H1 ;  /* 0x30000017ff267230 */ /* 0x000fe40000004100 */
[----:B------:R-:W-:Y:S02]  /*09d0*/  IMAD R54, R54, -0x2daee0ad, RZ ;  /* 0xd2511f5336367824 */ /* 0x000fe400078e02ff */
[----:B------:R-:W-:Y:S02]  /*09e0*/  IMAD R80, R33, -0x326172a9, RZ ;  /* 0xcd9e8d5721507824 */ /* 0x000fe400078e02ff */
[----:B---3--:R-:W-:-:S02]  /*09f0*/  HADD2.F32 R37, -RZ, R24.H0_H0 ;  /* 0x20000018ff257230 */ /* 0x008fc40000004100 */
[----:B------:R-:W-:Y:S02]  /*0a00*/  HADD2.F32 R40, -RZ, R24.H1_H1 ;  /* 0x30000018ff287230 */ /* 0x000fe40000004100 */
[--C-:B------:R-:W-:Y:S02]  /*0a10*/  HADD2.F32 R39, -RZ, R25.reuse.H0_H0 ;  /* 0x20000019ff277230 */ /* 0x100fe40000004100 */
[----:B------:R-:W-:Y:S02]  /*0a20*/  HADD2.F32 R42, -RZ, R25.H1_H1 ;  /* 0x30000019ff2a7230 */ /* 0x000fe40000004100 */
[--C-:B------:R-:W-:Y:S02]  /*0a30*/  HADD2.F32 R41, -RZ, R26.reuse.H0_H0 ;  /* 0x2000001aff297230 */ /* 0x100fe40000004100 */
[----:B------:R-:W-:Y:S02]  /*0a40*/  HADD2.F32 R44, -RZ, R26.H1_H1 ;  /* 0x3000001aff2c7230 */ /* 0x000fe40000004100 */
[----:B------:R-:W-:-:S02]  /*0a50*/  HADD2.F32 R43, -RZ, R27.H0_H0 ;  /* 0x2000001bff2b7230 */ /* 0x000fc40000004100 */
[----:B------:R-:W-:Y:S02]  /*0a60*/  HADD2.F32 R46, -RZ, R27.H1_H1 ;  /* 0x3000001bff2e7230 */ /* 0x000fe40000004100 */
[--C-:B----4-:R-:W-:Y:S02]  /*0a70*/  HADD2.F32 R45, -RZ, R28.reuse.H0_H0 ;  /* 0x2000001cff2d7230 */ /* 0x110fe40000004100 */
[----:B------:R-:W-:Y:S02]  /*0a80*/  HADD2.F32 R47, -RZ, R28.H1_H1 ;  /* 0x3000001cff2f7230 */ /* 0x000fe40000004100 */
[--C-:B------:R-:W-:Y:S02]  /*0a90*/  HADD2.F32 R48, -RZ, R29.reuse.H0_H0 ;  /* 0x2000001dff307230 */ /* 0x100fe40000004100 */
[----:B------:R-:W-:Y:S02]  /*0aa0*/  HADD2.F32 R49, -RZ, R29.H1_H1 ;  /* 0x3000001dff317230 */ /* 0x000fe40000004100 */
[----:B------:R-:W-:-:S02]  /*0ab0*/  HADD2.F32 R50, -RZ, R30.H0_H0 ;  /* 0x2000001eff327230 */ /* 0x000fc40000004100 */
[----:B------:R-:W-:Y:S02]  /*0ac0*/  HADD2.F32 R51, -RZ, R30.H1_H1 ;  /* 0x3000001eff337230 */ /* 0x000fe40000004100 */
[--C-:B------:R-:W-:Y:S02]  /*0ad0*/  HADD2.F32 R52, -RZ, R31.reuse.H0_H0 ;  /* 0x2000001fff347230 */ /* 0x100fe40000004100 */
[----:B-12---:R-:W-:-:S07]  /*0ae0*/  HADD2.F32 R55, -RZ, R31.H1_H1 ;  /* 0x3000001fff377230 */ /* 0x006fce0000004100 */
.L_x_871:
        /* <DEDUP_REMOVED lines=28> */
.L_x_767:
        /* <DEDUP_REMOVED lines=13> */
.L_x_769:
[----:B------:R-:W-:Y:S05]  /*0d80*/  BSYNC.RECONVERGENT B2 ;  /* 0x0000000000027941 */ /* 0x000fea0003800200 */
.L_x_768:
        /* <DEDUP_REMOVED lines=41> */
[----:B------:R-:W-:-:S07]  /*1020*/  HFMA2 R32, -RZ, RZ, 0, 0 ;  /* 0x00000000ff207431 */ /* 0x000fce00000001ff */
.L_x_766:
[----:B------:R-:W-:Y:S05]  /*1030*/  BSYNC.RECONVERGENT B1 ;  /* 0x0000000000017941 */ /* 0x000fea0003800200 */
.L_x_765:
[----:B------:R-:W0:Y:S01]  /*1040*/  LDC R77, c[0x0][0x408] ;  /* 0x00010200ff4d7b82 */ /* 0x000e220000000800 */
[----:B------:R-:W-:Y:S01]  /*1050*/  I2FP.F32.U32 R33, R33 ;  /* 0x0000002100217245 */ /* 0x000fe20000201000 */
[----:B------:R-:W-:Y:S01]  /*1060*/  IMAD.MOV.U32 R76, RZ, RZ, 0x2f800000 ;  /* 0x2f800000ff4c7424 */ /* 0x000fe200078e00ff */
[----:B------:R-:W-:Y:S01]  /*1070*/  BSSY.RECONVERGENT B1, `(.L_x_770) ;  /* 0x0000064000017945 */ /* 0x000fe20003800200 */
[----:B-----5:R-:W-:Y:S02]  /*1080*/  HADD2.F32 R34, -RZ, R28.H0_H0 ;  /* 0x2000001cff227230 */ /* 0x020fe40000004100 */
        /* <DEDUP_REMOVED lines=23> */
.L_x_774:
        /* <DEDUP_REMOVED lines=13> */
.L_x_776:
[----:B------:R-:W-:Y:S05]  /*12d0*/  BSYNC.RECONVERGENT B3 ;  /* 0x0000000000037941 */ /* 0x000fea0003800200 */
.L_x_775:
        /* <DEDUP_REMOVED lines=39> */
[----:B------:R-:W-:Y:S01]  /*1550*/  HFMA2 R33, -RZ, RZ, 0, 0 ;  /* 0x00000000ff217431 */ /* 0x000fe200000001ff */
[----:B------:R-:W-:Y:S01]  /*1560*/  MOV R35, R32 ;  /* 0x0000002000237202 */ /* 0x000fe20000000f00 */
[----:B------:R-:W-:-:S07]  /*1570*/  IMAD.MOV.U32 R34, RZ, RZ, R54 ;  /* 0x000000ffff227224 */ /* 0x000fce00078e0036 */
.L_x_773:
[----:B------:R-:W-:Y:S05]  /*1580*/  BSYNC.RECONVERGENT B2 ;  /* 0x0000000000027941 */ /* 0x000fea0003800200 */
.L_x_772:
[----:B------:R-:W-:Y:S01]  /*1590*/  I2FP.F32.U32 R57, R34 ;  /* 0x0000002200397245 */ /* 0x000fe20000201000 */
[----:B------:R-:W-:Y:S02]  /*15a0*/  HADD2.F32 R32, -RZ, R20.H0_H0 ;  /* 0x20000014ff207230 */ /* 0x000fe40000004100 */
[--C-:B------:R-:W-:Y:S02]  /*15b0*/  @P1 IMAD.MOV.U32 R54, RZ, RZ, R35.reuse ;  /* 0x000000ffff361224 */ /* 0x100fe400078e0023 */
[----:B------:R-:W-:Y:S01]  /*15c0*/  FFMA.FTZ R57, R57, R76, 1.1641532182693481445e-10 ;  /* 0x2f00000039397423 */ /* 0x000fe2000001004c */
[----:B------:R-:W-:Y:S01]  /*15d0*/  FMUL.FTZ R32, R32, R77 ;  /* 0x0000004d20207220 */ /* 0x000fe20000410000 */
[----:B------:R-:W-:-:S03]  /*15e0*/  @!P1 IMAD.MOV.U32 R54, RZ, RZ, R35 ;  /* 0x000000ffff369224 */ /* 0x000fc600078e0023 */
[----:B------:R-:W-:Y:S01]  /*15f0*/  FSETP.GTU.FTZ.AND P2, PT, R57, R78, PT ;  /* 0x0000004e3900720b */ /* 0x000fe20003f5c000 */
[----:B------:R-:W-:-:S03]  /*1600*/  @P1 HADD2.F32 R57, -RZ, R24.H0_H0 ;  /* 0x20000018ff391230 */ /* 0x000fc60000004100 */
        /* <DEDUP_REMOVED lines=8> */
.L_x_771:
[----:B------:R-:W-:-:S05]  /*1690*/  @P1 HADD2.F32 R34, -RZ, R24.H0_H0 ;  /* 0x20000018ff221230 */ /* 0x000fca0000004100 */
[----:B------:R-:W-:-:S07]  /*16a0*/  @P1 FADD.FTZ R69, R69, R34 ;  /* 0x0000002245451221 */ /* 0x000fce0000010000 */
.L_x_777:
[----:B------:R-:W-:Y:S05]  /*16b0*/  BSYNC.RECONVERGENT B1 ;  /* 0x0000000000017941 */ /* 0x000fea0003800200 */
.L_x_770:
        /* <DEDUP_REMOVED lines=13> */
.L_x_780:
        /* <DEDUP_REMOVED lines=13> */
.L_x_782:
[----:B------:R-:W-:Y:S05]  /*1860*/  BSYNC.RECONVERGENT B2 ;  /* 0x0000000000027941 */ /* 0x000fea0003800200 */
.L_x_781:
        /* <DEDUP_REMOVED lines=42> */
.L_x_779:
[----:B------:R-:W-:Y:S05]  /*1b10*/  BSYNC.RECONVERGENT B1 ;  /* 0x0000000000017941 */ /* 0x000fea0003800200 */
.L_x_778:
[----:B------:R-:W-:Y:S01]  /*1b20*/  I2FP.F32.U32 R35, R34 ;  /* 0x0000002200237245 */ /* 0x000fe20000201000 */
[----:B------:R-:W-:Y:S01]  /*1b30*/  HADD2.F32 R28, -RZ, R28.H1_H1 ;  /* 0x3000001cff1c7230 */ /* 0x000fe20000004100 */
[----:B------:R-:W-:Y:S03]  /*1b40*/  BSSY.RECONVERGENT B1, `(.L_x_783) ;  /* 0x0000063000017945 */ /* 0x000fe60003800200 */
        /* <DEDUP_REMOVED lines=22> */
.L_x_787:
        /* <DEDUP_REMOVED lines=13> */
.L_x_789:
[----:B------:R-:W-:Y:S05]  /*1d80*/  BSYNC.RECONVERGENT B3 ;  /* 0x0000000000037941 */ /* 0x000fea0003800200 */
.L_x_788:
        /* <DEDUP_REMOVED lines=43> */
.L_x_786:
[----:B------:R-:W-:Y:S05]  /*2040*/  BSYNC.RECONVERGENT B2 ;  /* 0x0000000000027941 */ /* 0x000fea0003800200 */
.L_x_785:
[----:B------:R-:W-:Y:S01]  /*2050*/  I2FP.F32.U32 R33, R32 ;  /* 0x0000002000217245 */ /* 0x000fe20000201000 */
[----:B------:R-:W-:Y:S02]  /*2060*/  HADD2.F32 R32, -RZ, R20.H1_H1 ;  /* 0x30000014ff207230 */ /* 0x000fe40000004100 */
[----:B------:R-:W-:Y:S02]  /*2070*/  @P1 HADD2.F32 R35, -RZ, R24.H1_H1 ;  /* 0x30000018ff231230 */ /* 0x000fe40000004100 */
[----:B------:R-:W-:Y:S01]  /*2080*/  FFMA.FTZ R33, R33, R76, 1.1641532182693481445e-10 ;  /* 0x2f00000021217423 */ /* 0x000fe2000001004c */
[----:B------:R-:W-:Y:S01]  /*2090*/  FMUL.FTZ R32, R32, R77 ;  /* 0x0000004d20207220 */ /* 0x000fe20000410000 */
[--C-:B------:R-:W-:Y:S02]  /*20a0*/  @P1 IMAD.MOV.U32 R54, RZ, RZ, R34.reuse ;  /* 0x000000ffff361224 */ /* 0x100fe400078e0022 */
[----:B------:R-:W-:Y:S01]  /*20b0*/  @!P1 IMAD.MOV.U32 R54, RZ, RZ, R34 ;  /* 0x000000ffff369224 */ /* 0x000fe200078e0022 */
[----:B------:R-:W-:-:S02]  /*20c0*/  FSETP.GTU.FTZ.AND P2, PT, R33, R78, PT ;  /* 0x0000004e2100720b */ /* 0x000fc40003f5c000 */
[-C--:B------:R-:W-:Y:S02]  /*20d0*/  @P1 MOV R33, R28.reuse ;  /* 0x0000001c00211202 */ /* 0x080fe40000000f00 */
[----:B------:R-:W-:Y:S02]  /*20e0*/  FSEL R57, R32, RZ, !P2 ;  /* 0x000000ff20397208 */ /* 0x000fe40005000000 */
[----:B------:R-:W-:Y:S02]  /*20f0*/  @!P1 MOV R33, R28 ;  /* 0x0000001c00219202 */ /* 0x000fe40000000f00 */
[----:B------:R-:W-:Y:S01]  /*2100*/  SEL R59, RZ, 0x1, P2 ;  /* 0x00000001ff3b7807 */ /* 0x000fe20001000000 */
[----:B------:R-:W-:-:S04]  /*2110*/  @P1 FADD.FTZ R32, R70, R57 ;  /* 0x0000003946201221 */ /* 0x000fc80000010000 */
[----:B------:R-:W-:-:S04]  /*2120*/  @P1 FADD.FTZ R70, R32, R35 ;  /* 0x0000002320461221 */ /* 0x000fc80000010000 */
[----:B------:R-:W-:Y:S01]  /*2130*/  @!P1 FADD.FTZ R70, R70, R57 ;  /* 0x0000003946469221 */ /* 0x000fe20000010000 */
[----:B------:R-:W-:Y:S06]  /*2140*/  BRA `(.L_x_790) ;  /* 0x0000000000087947 */ /* 0x000fec0003800000 */
.L_x_784:
[----:B------:R-:W-:-:S05]  /*2150*/  @P1 HADD2.F32 R35, -RZ, R24.H1_H1 ;  /* 0x30000018ff231230 */ /* 0x000fca0000004100 */
[----:B------:R-:W-:-:S07]  /*2160*/  @P1 FADD.FTZ R70, R70, R35 ;  /* 0x0000002346461221 */ /* 0x000fce0000010000 */
.L_x_790:
[----:B------:R-:W-:Y:S05]  /*2170*/  BSYNC.RECONVERGENT B1 ;  /* 0x0000000000017941 */ /* 0x000fea0003800200 */
.L_x_783:
        /* <DEDUP_REMOVED lines=13> */
.L_x_793:
        /* <DEDUP_REMOVED lines=13> */
.L_x_795:
[----:B------:R-:W-:Y:S05]  /*2320*/  BSYNC.RECONVERGENT B2 ;  /* 0x0000000000027941 */ /* 0x000fea0003800200 */
.L_x_794:
        /* <DEDUP_REMOVED lines=42> */
[----:B------:R-:W-:-:S07]  /*25d0*/  MOV R54, R32 ;  /* 0x0000002000367202 */ /* 0x000fce0000000f00 */
.L_x_792:
[----:B------:R-:W-:Y:S05]  /*25e0*/  BSYNC.RECONVERGENT B1 ;  /* 0x0000000000017941 */ /* 0x000fea0003800200 */
.L_x_791:
[----:B------:R-:W-:Y:S01]  /*25f0*/  I2FP.F32.U32 R33, R34 ;  /* 0x0000002200217245 */ /* 0x000fe20000201000 */
[----:B------:R-:W-:Y:S01]  /*2600*/  HADD2.F32 R32, -RZ, R29.H0_H0 ;  /* 0x2000001dff207230 */ /* 0x000fe20000004100 */
        /* <DEDUP_REMOVED lines=23> */
.L_x_800:
        /* <DEDUP_REMOVED lines=13> */
.L_x_802:
[----:B------:R-:W-:Y:S05]  /*2850*/  BSYNC.RECONVERGENT B3 ;  /* 0x0000000000037941 */ /* 0x000fea0003800200 */
.L_x_801:
        /* <DEDUP_REMOVED lines=43> */
.L_x_799:
[----:B------:R-:W-:Y:S05]  /*2b10*/  BSYNC.RECONVERGENT B2 ;  /* 0x0000000000027941 */ /* 0x000fea0003800200 */
.L_x_798:
[----:B------:R-:W-:Y:S01]  /*2b20*/  I2FP.F32.U32 R33, R33 ;  /* 0x0000002100217245 */ /* 0x000fe20000201000 */
[----:B------:R-:W-:Y:S01]  /*2b30*/  HADD2.F32 R28, -RZ, R21.H0_H0 ;  /* 0x20000015ff1c7230 */ /* 0x000fe20000004100 */
[-C--:B------:R-:W-:Y:S01]  /*2b40*/  @P1 MOV R54, R34.reuse ;  /* 0x0000002200361202 */ /* 0x080fe20000000f00 */
[----:B------:R-:W-:Y:S01]  /*2b50*/  @P1 HADD2.F32 R56, -RZ, R25.H0_H0 ;  /* 0x20000019ff381230 */ /* 0x000fe20000004100 */
[----:B------:R-:W-:Y:S01]  /*2b60*/  @!P1 MOV R54, R34 ;  /* 0x0000002200369202 */ /* 0x000fe20000000f00 */
[----:B------:R-:W-:Y:S01]  /*2b70*/  FFMA.FTZ R33, R33, R76, 1.1641532182693481445e-10 ;  /* 0x2f00000021217423 */ /* 0x000fe2000001004c */
[----:B------:R-:W-:-:S04]  /*2b80*/  FMUL.FTZ R28, R28, R77 ;  /* 0x0000004d1c1c7220 */ /* 0x000fc80000410000 */
[----:B------:R-:W-:-:S04]  /*2b90*/  FSETP.GTU.FTZ.AND P2, PT, R33, R78, PT ;  /* 0x0000004e2100720b */ /* 0x000fc80003f5c000 */
        /* <DEDUP_REMOVED lines=8> */
.L_x_797:
[----:B------:R-:W-:-:S05]  /*2c20*/  @P1 HADD2.F32 R32, -RZ, R25.H0_H0 ;  /* 0x20000019ff201230 */ /* 0x000fca0000004100 */
[----:B------:R-:W-:-:S07]  /*2c30*/  @P1 FADD.FTZ R71, R71, R32 ;  /* 0x0000002047471221 */ /* 0x000fce0000010000 */
.L_x_803:
[----:B------:R-:W-:Y:S05]  /*2c40*/  BSYNC.RECONVERGENT B1 ;  /* 0x0000000000017941 */ /* 0x000fea0003800200 */
.L_x_796:
        /* <DEDUP_REMOVED lines=13> */
.L_x_806:
        /* <DEDUP_REMOVED lines=13> */
.L_x_808:
[----:B------:R-:W-:Y:S05]  /*2df0*/  BSYNC.RECONVERGENT B2 ;  /* 0x0000000000027941 */ /* 0x000fea0003800200 */
.L_x_807:
        /* <DEDUP_REMOVED lines=43> */
.L_x_805:
[----:B------:R-:W-:Y:S05]  /*30b0*/  BSYNC.RECONVERGENT B1 ;  /* 0x0000000000017941 */ /* 0x000fea0003800200 */
.L_x_804:
        /* <DEDUP_REMOVED lines=25> */
.L_x_813:
        /* <DEDUP_REMOVED lines=13> */
.L_x_815:
[----:B------:R-:W-:Y:S05]  /*3320*/  BSYNC.RECONVERGENT B3 ;  /* 0x0000000000037941 */ /* 0x000fea0003800200 */
.L_x_814:
        /* <DEDUP_REMOVED lines=43> */
.L_x_812:
[----:B------:R-:W-:Y:S05]  /*35e0*/  BSYNC.RECONVERGENT B2 ;  /* 0x0000000000027941 */ /* 0x000fea0003800200 */
.L_x_811:
[----:B------:R-:W-:Y:S01]  /*35f0*/  I2FP.F32.U32 R29, R29 ;  /* 0x0000001d001d7245 */ /* 0x000fe20000201000 */
[----:B------:R-:W-:Y:S02]  /*3600*/  HADD2.F32 R32, -RZ, R21.H1_H1 ;  /* 0x30000015ff207230 */ /* 0x000fe40000004100 */
[----:B------:R-:W-:Y:S02]  /*3610*/  @P1 HADD2.F32 R34, -RZ, R25.H1_H1 ;  /* 0x30000019ff221230 */ /* 0x000fe40000004100 */
[----:B------:R-:W-:Y:S01]  /*3620*/  FFMA.FTZ R29, R29, R76, 1.1641532182693481445e-10 ;  /* 0x2f0000001d1d7423 */ /* 0x000fe2000001004c */
[----:B------:R-:W-:Y:S01]  /*3630*/  FMUL.FTZ R32, R32, R77 ;  /* 0x0000004d20207220 */ /* 0x000fe20000410000 */
[--C-:B------:R-:W-:Y:S02]  /*3640*/  @P1 IMAD.MOV.U32 R54, RZ, RZ, R33.reuse ;  /* 0x000000ffff361224 */ /* 0x100fe400078e0021 */
[----:B------:R-:W-:Y:S01]  /*3650*/  @!P1 IMAD.MOV.U32 R54, RZ, RZ, R33 ;  /* 0x000000ffff369224 */ /* 0x000fe200078e0021 */
[----:B------:R-:W-:-:S04]  /*3660*/  FSETP.GTU.FTZ.AND P2, PT, R29, R78, PT ;  /* 0x0000004e1d00720b */ /* 0x000fc80003f5c000 */
        /* <DEDUP_REMOVED lines=8> */
.L_x_810:
[----:B------:R-:W-:-:S05]  /*36f0*/  @P1 HADD2.F32 R29, -RZ, R25.H1_H1 ;  /* 0x30000019ff1d1230 */ /* 0x000fca0000004100 */
[----:B------:R-:W-:-:S07]  /*3700*/  @P1 FADD.FTZ R74, R74, R29 ;  /* 0x0000001d4a4a1221 */ /* 0x000fce0000010000 */
.L_x_816:
[----:B------:R-:W-:Y:S05]  /*3710*/  BSYNC.RECONVERGENT B1 ;  /* 0x0000000000017941 */ /* 0x000fea0003800200 */
.L_x_809:
        /* <DEDUP_REMOVED lines=13> */
.L_x_819:
        /* <DEDUP_REMOVED lines=13> */
.L_x_821:
[----:B------:R-:W-:Y:S05]  /*38c0*/  BSYNC.RECONVERGENT B2 ;  /* 0x0000000000027941 */ /* 0x000fea0003800200 */
.L_x_820:
        /* <DEDUP_REMOVED lines=43> */
.L_x_818:
[----:B------:R-:W-:Y:S05]  /*3b80*/  BSYNC.RECONVERGENT B1 ;  /* 0x0000000000017941 */ /* 0x000fea0003800200 */
.L_x_817:
[----:B------:R-:W-:Y:S01]  /*3b90*/  I2FP.F32.U32 R29, R29 ;  /* 0x0000001d001d7245 */ /* 0x000fe20000201000 */
[----:B------:R-:W-:Y:S01]  /*3ba0*/  HADD2.F32 R32, -RZ, R30.H0_H0 ;  /* 0x2000001eff207230 */ /* 0x000fe20000004100 */
[----:B------:R-:W-:Y:S03]  /*3bb0*/  BSSY.RECONVERGENT B1, `(.L_x_822) ;  /* 0x0000062000017945 */ /* 0x000fe60003800200 */
        /* <DEDUP_REMOVED lines=21> */
.L_x_826:
        /* <DEDUP_REMOVED lines=13> */
.L_x_828:
[----:B------:R-:W-:Y:S05]  /*3de0*/  BSYNC.RECONVERGENT B3 ;  /* 0x0000000000037941 */ /* 0x000fea0003800200 */
.L_x_827:
        /* <DEDUP_REMOVED lines=43> */
.L_x_825:
[----:B------:R-:W-:Y:S05]  /*40a0*/  BSYNC.RECONVERGENT B2 ;  /* 0x0000000000027941 */ /* 0x000fea0003800200 */
.L_x_824:
[----:B------:R-:W-:Y:S01]  /*40b0*/  I2FP.F32.U32 R35, R32 ;  /* 0x0000002000237245 */ /* 0x000fe20000201000 */
[----:B------:R-:W-:Y:S01]  /*40c0*/  HADD2.F32 R28, -RZ, R22.H0_H0 ;  /* 0x20000016ff1c7230 */ /* 0x000fe20000004100 */
[-C--:B------:R-:W-:Y:S02]  /*40d0*/  @P1 MOV R54, R33.reuse ;  /* 0x0000002100361202 */ /* 0x080fe40000000f00 */
[----:B------:R-:W-:Y:S01]  /*40e0*/  @!P1 MOV R54, R33 ;  /* 0x0000002100369202 */ /* 0x000fe20000000f00 */
[----:B------:R-:W-:Y:S01]  /*40f0*/  FFMA.FTZ R35, R35, R76, 1.1641532182693481445e-10 ;  /* 0x2f00000023237423 */ /* 0x000fe2000001004c */
[----:B------:R-:W-:-:S04]  /*4100*/  FMUL.FTZ R28, R28, R77 ;  /* 0x0000004d1c1c7220 */ /* 0x000fc80000410000 */
[----:B------:R-:W-:Y:S01]  /*4110*/  FSETP.GTU.FTZ.AND P3, PT, R35, R78, PT ;  /* 0x0000004e2300720b */ /* 0x000fe20003f7c000 */
[----:B------:R-:W-:-:S03]  /*4120*/  @P1 HADD2.F32 R35, -RZ, R26.H0_H0 ;  /* 0x2000001aff231230 */ /* 0x000fc60000004100 */
        /* <DEDUP_REMOVED lines=8> */
.L_x_823:
[----:B------:R-:W-:-:S05]  /*41b0*/  @P1 HADD2.F32 R29, -RZ, R26.H0_H0 ;  /* 0x2000001aff1d1230 */ /* 0x000fca0000004100 */
[----:B------:R-:W-:-:S07]  /*41c0*/  @P1 FADD.FTZ R72, R72, R29 ;  /* 0x0000001d48481221 */ /* 0x000fce0000010000 */
.L_x_829:
[----:B------:R-:W-:Y:S05]  /*41d0*/  BSYNC.RECONVERGENT B1 ;  /* 0x0000000000017941 */ /* 0x000fea0003800200 */
.L_x_822:
        /* <DEDUP_REMOVED lines=13> */
.L_x_832:
        /* <DEDUP_REMOVED lines=13> */
.L_x_834:
[----:B------:R-:W-:Y:S05]  /*4380*/  BSYNC.RECONVERGENT B2 ;  /* 0x0000000000027941 */ /* 0x000fea0003800200 */
.L_x_833:
        /* <DEDUP_REMOVED lines=41> */
[----:B------:R-:W-:Y:S01]  /*4620*/  MOV R32, R54 ;  /* 0x0000003600207202 */ /* 0x000fe20000000f00 */
[----:B------:R-:W-:-:S07]  /*4630*/  IMAD.MOV.U32 R54, RZ, RZ, R28 ;  /* 0x000000ffff367224 */ /* 0x000fce00078e001c */
.L_x_831:
[----:B------:R-:W-:Y:S05]  /*4640*/  BSYNC.RECONVERGENT B1 ;  /* 0x0000000000017941 */ /* 0x000fea0003800200 */
.L_x_830:
[----:B------:R-:W-:Y:S01]  /*4650*/  I2FP.F32.U32 R33, R32 ;  /* 0x0000002000217245 */ /* 0x000fe20000201000 */
[----:B------:R-:W-:Y:S01]  /*4660*/  HADD2.F32 R30, -RZ, R30.H1_H1 ;  /* 0x3000001eff1e7230 */ /* 0x000fe20000004100 */
        /* <DEDUP_REMOVED lines=22> */
.L_x_839:
        /* <DEDUP_REMOVED lines=13> */
.L_x_841:
[----:B------:R-:W-:Y:S05]  /*48a0*/  BSYNC.RECONVERGENT B3 ;  /* 0x0000000000037941 */ /* 0x000fea0003800200 */
.L_x_840:
        /* <DEDUP_REMOVED lines=43> */
.L_x_838:
[----:B------:R-:W-:Y:S05]  /*4b60*/  BSYNC.RECONVERGENT B2 ;  /* 0x0000000000027941 */ /* 0x000fea0003800200 */
.L_x_837:
        /* <DEDUP_REMOVED lines=10> */
[----:B------:R-:W-:Y:S02]  /*4c10*/  SEL R63, RZ, 0x1, P4 ;  /* 0x00000001ff3f7807 */ /* 0x000fe40002000000 */
[----:B------:R-:W-:Y:S01]  /*4c20*/  @!P1 MOV R29, R28 ;  /* 0x0000001c001d9202 */ /* 0x000fe20000000f00 */
[----:B------:R-:W-:-:S04]  /*4c30*/  @P1 FADD.FTZ R30, R75, R34 ;  /* 0x000000224b1e1221 */ /* 0x000fc80000010000 */
[----:B------:R-:W-:-:S04]  /*4c40*/  @P1 FADD.FTZ R75, R30, R33 ;  /* 0x000000211e4b1221 */ /* 0x000fc80000010000 */
[----:B------:R-:W-:Y:S01]  /*4c50*/  @!P1 FADD.FTZ R75, R75, R34 ;  /* 0x000000224b4b9221 */ /* 0x000fe20000010000 */
[----:B------:R-:W-:Y:S06]  /*4c60*/  BRA `(.L_x_842) ;  /* 0x0000000000087947 */ /* 0x000fec0003800000 */
.L_x_836:
[----:B------:R-:W-:-:S05]  /*4c70*/  @P1 HADD2.F32 R28, -RZ, R26.H1_H1 ;  /* 0x3000001aff1c1230 */ /* 0x000fca0000004100 */
[----:B------:R-:W-:-:S07]  /*4c80*/  @P1 FADD.FTZ R75, R75, R28 ;  /* 0x0000001c4b4b1221 */ /* 0x000fce0000010000 */
.L_x_842:
[----:B------:R-:W-:Y:S05]  /*4c90*/  BSYNC.RECONVERGENT B1 ;  /* 0x0000000000017941 */ /* 0x000fea0003800200 */
.L_x_835:
        /* <DEDUP_REMOVED lines=10> */
[----:B------:R-:W-:Y:S01]  /*4d40*/  @P4 IMAD.MOV.U32 R30, RZ, RZ, R66 ;  /* 0x000000ffff1e4224 */ /* 0x000fe200078e0042 */
[----:B------:R-:W-:Y:S01]  /*4d50*/  @P4 IADD3 R28, PT, PT, R29, 0x1, RZ ;  /* 0x000000011d1c4810 */ /* 0x000fe20007ffe0ff */
[----:B------:R-:W-:Y:S06]  /*4d60*/  BRA `(.L_x_844) ;  /* 0x0000000000e47947 */ /* 0x000fec0003800000 */
.L_x_845:
[----:B------:R-:W-:Y:S01]  /*4d70*/  IADD3 R3, PT, PT, R3, 0x1, RZ ;  /* 0x0000000103037810 */ /* 0x000fe20007ffe0ff */
[----:B------:R-:W-:Y:S03]  /*4d80*/  BSSY.RECONVERGENT B2, `(.L_x_846) ;  /* 0x000000c000027945 */ /* 0x000fe60003800200 */
[C---:B------:R-:W-:Y:S01]  /*4d90*/  ISETP.NE.AND P4, PT, R3.reuse, RZ, PT ;  /* 0x000000ff0300720c */ /* 0x040fe20003f85270 */
[----:B------:R-:W-:-:S12]  /*4da0*/  IMAD.WIDE.U32 R56, R3, -0x2daee0ad, RZ ;  /* 0xd2511f5303387825 */ /* 0x000fd800078e00ff */
[----:B------:R-:W-:Y:S05]  /*4db0*/  @P4 BRA `(.L_x_847) ;  /* 0x0000000000204947 */ /* 0x000fea0003800000 */
[----:B------:R-:W-:-:S04]  /*4dc0*/  IADD3 R5, PT, PT, R5, 0x1, RZ ;  /* 0x0000000105057810 */ /* 0x000fc80007ffe0ff */
[----:B------:R-:W-:-:S13]  /*4dd0*/  ISETP.NE.AND P4, PT, R5, RZ, PT ;  /* 0x000000ff0500720c */ /* 0x000fda0003f85270 */
[----:B------:R-:W-:Y:S01]  /*4de0*/  @!P4 VIADD R4, R4, 0x1 ;  /* 0x000000010404c836 */ /* 0x000fe20000000000 */
[----:B------:R-:W-:Y:S01]  /*4df0*/  @!P4 IADD3 R28, PT, PT, R53, 0x1, RZ ;  /* 0x00000001351cc810 */ /* 0x000fe20007ffe0ff */
[----:B------:R-:W-:-:S03]  /*4e00*/  @!P4 IMAD.MOV.U32 R5, RZ, RZ, RZ ;  /* 0x000000ffff05c224 */ /* 0x000fc600078e00ff */
[----:B------:R-:W-:-:S13]  /*4e10*/  ISETP.NE.AND P5, PT, R4, RZ, !P4 ;  /* 0x000000ff0400720c */ /* 0x000fda00067a5270 */
[----:B------:R-:W-:-:S04]  /*4e20*/  @P5 IADD3 R28, PT, PT, R53, RZ, RZ ;  /* 0x000000ff351c5210 */ /* 0x000fc80007ffe0ff */
[----:B------:R-:W-:-:S07]  /*4e30*/  @!P4 MOV R53, R28 ;  /* 0x0000001c0035c202 */ /* 0x000fce0000000f00 */
.L_x_847:
[----:B------:R-:W-:Y:S05]  /*4e40*/  BSYNC.RECONVERGENT B2 ;  /* 0x0000000000027941 */ /* 0x000fea0003800200 */
.L_x_846:
        /* <DEDUP_REMOVED lines=41> */
[----:B------:R-:W-:Y:S01]  /*50e0*/  HFMA2 R28, -RZ, RZ, 0, 0 ;  /* 0x00000000ff1c7431 */ /* 0x000fe200000001ff */
[----:B------:R-:W-:-:S07]  /*50f0*/  LOP3.LUT R67, R32, UR30, R29, 0x96, !PT ;  /* 0x0000001e20437c12 */ /* 0x000fce000f8e961d */
.L_x_844:
[----:B------:R-:W-:Y:S05]  /*5100*/  BSYNC.RECONVERGENT B1 ;  /* 0x0000000000017941 */ /* 0x000fea0003800200 */
.L_x_843:
        /* <DEDUP_REMOVED lines=11> */
[----:B------:R-:W-:Y:S02]  /*51c0*/  MOV R30, R80 ;  /* 0x00000050001e7202 */ /* 0x000fe40000000f00 */
[----:B------:R-:W-:-:S08]  /*51d0*/  MOV R32, R54 ;  /* 0x0000003600207202 */ /* 0x000fd00000000f00 */
[----:B------:R-:W-:Y:S05]  /*51e0*/  @!P5 BRA `(.L_x_851) ;  /* 0x00000004000cd947 */ /* 0x000fea0003800000 */
[----:B------:R-:W-:-:S13]  /*51f0*/  ISETP.NE.AND P5, PT, R28, 0x3, PT ;  /* 0x000000031c00780c */ /* 0x000fda0003fa5270 */
[----:B------:R-:W-:Y:S05]  /*5200*/  @!P5 BRA `(.L_x_852) ;  /* 0x000000000020d947 */ /* 0x000fea0003800000 */
[----:B------:R-:W-:-:S13]  /*5210*/  ISETP.NE.AND P5, PT, R28, 0x2, PT ;  /* 0x000000021c00780c */ /* 0x000fda0003fa5270 */
[----:B------:R-:W-:Y:S01]  /*5220*/  @!P5 IMAD.MOV.U32 R29, RZ, RZ, 0x3 ;  /* 0x00000003ff1dd424 */ /* 0x000fe200078e00ff */
[-C--:B------:R-:W-:Y:S01]  /*5230*/  @!P5 MOV R32, R54.reuse ;  /* 0x000000360020d202 */ /* 0x080fe20000000f00 */
[----:B------:R-:W-:Y:S01]  /*5240*/  @P5 VIADD R29, R28, 0x1 ;  /* 0x000000011c1d5836 */ /* 0x000fe20000000000 */
[----:B------:R-:W-:Y:S02]  /*5250*/  @!P5 MOV R30, R67 ;  /* 0x00000043001ed202 */ /* 0x000fe40000000f00 */
[----:B------:R-:W-:Y:S02]  /*5260*/  @P5 MOV R32, R54 ;  /* 0x0000003600205202 */ /* 0x000fe40000000f00 */
[----:B------:R-:W-:Y:S01]  /*5270*/  @P5 MOV R30, R66 ;  /* 0x00000042001e5202 */ /* 0x000fe20000000f00 */
[----:B------:R-:W-:Y:S06]  /*5280*/  BRA `(.L_x_851) ;  /* 0x0000000000e47947 */ /* 0x000fec0003800000 */
.L_x_852:
        /* <DEDUP_REMOVED lines=13> */
.L_x_854:
[----:B------:R-:W-:Y:S05]  /*5360*/  BSYNC.RECONVERGENT B3 ;  /* 0x0000000000037941 */ /* 0x000fea0003800200 */
.L_x_853:
        /* <DEDUP_REMOVED lines=41> */
[----:B------:R-:W-:Y:S01]  /*5600*/  HFMA2 R29, -RZ, RZ, 0, 0 ;  /* 0x00000000ff1d7431 */ /* 0x000fe200000001ff */
[----:B------:R-:W-:-:S07]  /*5610*/  MOV R32, R28 ;  /* 0x0000001c00207202 */ /* 0x000fce0000000f00 */
.L_x_851:
[----:B------:R-:W-:Y:S05]  /*5620*/  BSYNC.RECONVERGENT B2 ;  /* 0x0000000000027941 */ /* 0x000fea0003800200 */
.L_x_850:
        /* <DEDUP_REMOVED lines=9> */
[----:B------:R-:W-:Y:S01]  /*56c0*/  @P1 IMAD.MOV.U32 R28, RZ, RZ, R29 ;  /* 0x000000ffff1c1224 */ /* 0x000fe200078e001d */
[----:B------:R-:W-:Y:S02]  /*56d0*/  SEL R64, RZ, 0x1, P5 ;  /* 0x00000001ff407807 */ /* 0x000fe40002800000 */
[----:B------:R-:W-:Y:S01]  /*56e0*/  @!P1 MOV R28, R29 ;  /* 0x0000001d001c9202 */ /* 0x000fe20000000f00 */
[----:B------:R-:W-:-:S04]  /*56f0*/  @P1 FADD.FTZ R30, R73, R34 ;  /* 0x00000022491e1221 */ /* 0x000fc80000010000 */
[----:B------:R-:W-:-:S04]  /*5700*/  @P1 FADD.FTZ R73, R30, R33 ;  /* 0x000000211e491221 */ /* 0x000fc80000010000 */
[----:B------:R-:W-:Y:S01]  /*5710*/  @!P1 FADD.FTZ R73, R73, R34 ;  /* 0x0000002249499221 */ /* 0x000fe20000010000 */
[----:B------:R-:W-:Y:S06]  /*5720*/  BRA `(.L_x_855) ;  /* 0x0000000000087947 */ /* 0x000fec0003800000 */
.L_x_849:
[----:B------:R-:W-:-:S05]  /*5730*/  @P1 HADD2.F32 R30, -RZ, R27.H0_H0 ;  /* 0x2000001bff1e1230 */ /* 0x000fca0000004100 */
[----:B------:R-:W-:-:S07]  /*5740*/  @P1 FADD.FTZ R73, R73, R30 ;  /* 0x0000001e49491221 */ /* 0x000fce0000010000 */
.L_x_855:
[----:B------:R-:W-:Y:S05]  /*5750*/  BSYNC.RECONVERGENT B1 ;  /* 0x0000000000017941 */ /* 0x000fea0003800200 */
.L_x_848:
        /* <DEDUP_REMOVED lines=8> */
[----:B------:R-:W-:Y:S01]  /*57e0*/  @!P5 MOV R84, 0x3 ;  /* 0x000000030054d802 */ /* 0x000fe20000000f00 */
[----:B------:R-:W-:Y:S01]  /*57f0*/  @!P5 IMAD.MOV.U32 R29, RZ, RZ, R67 ;  /* 0x000000ffff1dd224 */ /* 0x000fe200078e0043 */
[----:B------:R-:W-:Y:S02]  /*5800*/  @P5 IADD3 R84, PT, PT, R28, 0x1, RZ ;  /* 0x000000011c545810 */ /* 0x000fe40007ffe0ff */
[----:B------:R-:W-:Y:S01]  /*5810*/  @P5 MOV R29, R66 ;  /* 0x00000042001d5202 */ /* 0x000fe20000000f00 */
[----:B------:R-:W-:Y:S06]  /*5820*/  BRA `(.L_x_857) ;  /* 0x0000000000e47947 */ /* 0x000fec0003800000 */
.L_x_858:
        /* <DEDUP_REMOVED lines=13> */
.L_x_860:
[----:B------:R-:W-:Y:S05]  /*5900*/  BSYNC.RECONVERGENT B2 ;  /* 0x0000000000027941 */ /* 0x000fea0003800200 */
.L_x_859:
        /* <DEDUP_REMOVED lines=43> */
.L_x_857:
[----:B------:R-:W-:Y:S05]  /*5bc0*/  BSYNC.RECONVERGENT B1 ;  /* 0x0000000000017941 */ /* 0x000fea0003800200 */
.L_x_856:
        /* <DEDUP_REMOVED lines=24> */
.L_x_865:
[----:B------:R-:W-:Y:S01]  /*5d50*/  IADD3 R3, PT, PT, R3, 0x1, RZ ;  /* 0x0000000103037810 */ /* 0x000fe20007ffe0ff */
[----:B------:R-:W-:Y:S03]  /*5d60*/  BSSY.RECONVERGENT B3, `(.L_x_866) ;  /* 0x000000c000037945 */ /* 0x000fe60003800200 */
[C---:B------:R-:W-:Y:S01]  /*5d70*/  ISETP.NE.AND P0, PT, R3.reuse, RZ, PT ;  /* 0x000000ff0300720c */ /* 0x040fe20003f05270 */
[----:B------:R-:W-:-:S12]  /*5d80*/  IMAD.WIDE.U32 R56, R3, -0x2daee0ad, RZ ;  /* 0xd2511f5303387825 */ /* 0x000fd800078e00ff */
[----:B------:R-:W-:Y:S05]  /*5d90*/  @P0 BRA `(.L_x_867) ;  /* 0x0000000000200947 */ /* 0x000fea0003800000 */
[----:B------:R-:W-:-:S05]  /*5da0*/  VIADD R5, R5, 0x1 ;  /* 0x0000000105057836 */ /* 0x000fca0000000000 */
[----:B------:R-:W-:-:S13]  /*5db0*/  ISETP.NE.AND P0, PT, R5, RZ, PT ;  /* 0x000000ff0500720c */ /* 0x000fda0003f05270 */
[----:B------:R-:W-:Y:S02]  /*5dc0*/  @!P0 IADD3 R4, PT, PT, R4, 0x1, RZ ;  /* 0x0000000104048810 */ /* 0x000fe40007ffe0ff */
[----:B------:R-:W-:Y:S02]  /*5dd0*/  @!P0 IADD3 R28, PT, PT, R53, 0x1, RZ ;  /* 0x00000001351c8810 */ /* 0x000fe40007ffe0ff */
[----:B------:R-:W-:Y:S02]  /*5de0*/  ISETP.NE.AND P6, PT, R4, RZ, !P0 ;  /* 0x000000ff0400720c */ /* 0x000fe400047c5270 */
[----:B------:R-:W-:-:S11]  /*5df0*/  @!P0 MOV R5, RZ ;  /* 0x000000ff00058202 */ /* 0x000fd60000000f00 */
[----:B------:R-:W-:-:S05]  /*5e00*/  @P6 IMAD.MOV R28, RZ, RZ, R53 ;  /* 0x000000ffff1c6224 */ /* 0x000fca00078e0235 */
[----:B------:R-:W-:-:S07]  /*5e10*/  @!P0 MOV R53, R28 ;  /* 0x0000001c00358202 */ /* 0x000fce0000000f00 */
.L_x_867:
[----:B------:R-:W-:Y:S05]  /*5e20*/  BSYNC.RECONVERGENT B3 ;  /* 0x0000000000037941 */ /* 0x000fea0003800200 */
.L_x_866:
        /* <DEDUP_REMOVED lines=43> */
.L_x_864:
[----:B------:R-:W-:Y:S05]  /*60e0*/  BSYNC.RECONVERGENT B2 ;  /* 0x0000000000027941 */ /* 0x000fea0003800200 */
.L_x_863:
[----:B------:R-:W-:Y:S01]  /*60f0*/  I2FP.F32.U32 R29, R29 ;  /* 0x0000001d001d7245 */ /* 0x000fe20000201000 */
[----:B------:R-:W-:Y:S01]  /*6100*/  HADD2.F32 R32, -RZ, R23.H1_H1 ;  /* 0x30000017ff207230 */ /* 0x000fe20000004100 */
[----:B------:R-:W-:Y:S01]  /*6110*/  @P1 MOV R54, R30 ;  /* 0x0000001e00361202 */ /* 0x000fe20000000f00 */
[----:B------:R-:W-:Y:S01]  /*6120*/  @!P1 IMAD.MOV.U32 R54, RZ, RZ, R30 ;  /* 0x000000ffff369224 */ /* 0x000fe200078e001e */
[----:B------:R-:W-:Y:S01]  /*6130*/  @P1 MOV R84, R28 ;  /* 0x0000001c00541202 */ /* 0x000fe20000000f00 */
[----:B------:R-:W-:Y:S01]  /*6140*/  FFMA.FTZ R29, R29, R76, 1.1641532182693481445e-10 ;  /* 0x2f0000001d1d7423 */ /* 0x000fe2000001004c */
[----:B------:R-:W-:Y:S01]  /*6150*/  FMUL.FTZ R32, R32, R77 ;  /* 0x0000004d20207220 */ /* 0x000fe20000410000 */
[----:B------:R-:W-:-:S03]  /*6160*/  @!P1 MOV R84, R28 ;  /* 0x0000001c00549202 */ /* 0x000fc60000000f00 */
[----:B------:R-:W-:-:S04]  /*6170*/  FSETP.GTU.FTZ.AND P0, PT, R29, R78, PT ;  /* 0x0000004e1d00720b */ /* 0x000fc80003f1c000 */
[----:B------:R-:W-:Y:S01]  /*6180*/  FSEL R31, R32, RZ, !P0 ;  /* 0x000000ff201f7208 */ /* 0x000fe20004000000 */
[----:B------:R-:W-:Y:S01]  /*6190*/  @P1 HADD2.F32 R32, -RZ, R27.H1_H1 ;  /* 0x3000001bff201230 */ /* 0x000fe20000004100 */
[----:B------:R-:W-:-:S03]  /*61a0*/  SEL R65, RZ, 0x1, P0 ;  /* 0x00000001ff417807 */ /* 0x000fc60000000000 */
[----:B------:R-:W-:-:S04]  /*61b0*/  @P1 FADD.FTZ R29, R34, R31 ;  /* 0x0000001f221d1221 */ /* 0x000fc80000010000 */
[----:B------:R-:W-:-:S04]  /*61c0*/  @P1 FADD.FTZ R34, R29, R32 ;  /* 0x000000201d221221 */ /* 0x000fc80000010000 */
[----:B------:R-:W-:Y:S01]  /*61d0*/  @!P1 FADD.FTZ R34, R34, R31 ;  /* 0x0000001f22229221 */ /* 0x000fe20000010000 */
[----:B------:R-:W-:Y:S06]  /*61e0*/  BRA `(.L_x_868) ;  /* 0x0000000000087947 */ /* 0x000fec0003800000 */
.L_x_862:
[----:B------:R-:W-:-:S05]  /*61f0*/  @P1 HADD2.F32 R29, -RZ, R27.H1_H1 ;  /* 0x3000001bff1d1230 */ /* 0x000fca0000004100 */
[----:B------:R-:W-:-:S07]  /*6200*/  @P1 FADD.FTZ R34, R34, R29 ;  /* 0x0000001d22221221 */ /* 0x000fce0000010000 */
.L_x_868:
[----:B------:R-:W-:Y:S05]  /*6210*/  BSYNC.RECONVERGENT B1 ;  /* 0x0000000000017941 */ /* 0x000fea0003800200 */
.L_x_861:
        /* <DEDUP_REMOVED lines=23> */
[----:B------:R-:W-:Y:S01]  /*6390*/  F2FP.F16.F32.PACK_AB R28, R70, R69 ;  /* 0x00000045461c723e */ /* 0x000fe200000000ff */
[----:B-1----:R-:W-:Y:S01]  /*63a0*/  IMAD.WIDE.U32 R32, R68, 0x8, R32 ;  /* 0x0000000844207825 */ /* 0x002fe200078e0020 */
[----:B------:R-:W-:-:S03]  /*63b0*/  F2FP.F16.F32.PACK_AB R29, R74, R71 ;  /* 0x000000474a1d723e */ /* 0x000fc600000000ff */
[----:B------:R-:W-:Y:S01]  /*63c0*/  FADD.FTZ R35, R35, R74 ;  /* 0x0000004a23237221 */ /* 0x000fe20000010000 */
[----:B------:R-:W-:Y:S02]  /*63d0*/  F2FP.F16.F32.PACK_AB R30, R75, R72 ;  /* 0x000000484b1e723e */ /* 0x000fe400000000ff */
[----:B------:R-:W-:Y:S02]  /*63e0*/  F2FP.F16.F32.PACK_AB R31, R34, R73 ;  /* 0x00000049221f723e */ /* 0x000fe400000000ff */
        /* <DEDUP_REMOVED lines=25> */
.L_x_869:
        /* <DEDUP_REMOVED lines=40> */
.L_x_883:
        /* <DEDUP_REMOVED lines=20> */
[C---:B--2---:R-:W-:Y:S01]  /*6940*/  FMUL.FTZ R33, R79.reuse, R32 ;  /* 0x000000204f217220 */ /* 0x044fe20000410000 */
[C---:B------:R-:W-:Y:S01]  /*6950*/  FMUL.FTZ R32, R79.reuse, R70 ;  /* 0x000000464f207220 */ /* 0x040fe20000410000 */
[C---:B------:R-:W-:Y:S01]  /*6960*/  FMUL.FTZ R76, R79.reuse, R76 ;  /* 0x0000004c4f4c7220 */ /* 0x040fe20000410000 */
[----:B------:R-:W-:Y:S01]  /*6970*/  FMUL.FTZ R34, R79, R78 ;  /* 0x0000004e4f227220 */ /* 0x000fe20000410000 */
[----:B------:R-:W-:Y:S01]  /*6980*/  FFMA.FTZ R56, R33, R37, R6 ;  /* 0x0000002521387223 */ /* 0x000fe20000010006 */
[----:B------:R-:W-:Y:S01]  /*6990*/  FFMA.FTZ R57, R32, R40, R7 ;  /* 0x0000002820397223 */ /* 0x000fe20000010007 */
[C---:B------:R-:W-:Y:S01]  /*69a0*/  FMUL.FTZ R78, R79.reuse, R82 ;  /* 0x000000524f4e7220 */ /* 0x040fe20000410000 */
[----:B------:R-:W-:Y:S01]  /*69b0*/  FMUL.FTZ R81, R79, R86 ;  /* 0x000000564f517220 */ /* 0x000fe20000410000 */
[----:B0-----:R-:W-:-:S04]  /*69c0*/  IMAD.WIDE.U32 R70, R68, 0x10, R30 ;  /* 0x0000001044467825 */ /* 0x001fc800078e001e */
[C---:B------:R-:W-:Y:S01]  /*69d0*/  FMUL.FTZ R35, R79.reuse, R88 ;  /* 0x000000584f237220 */ /* 0x040fe20000410000 */
[----:B------:R-:W-:Y:S01]  /*69e0*/  FMUL.FTZ R90, R79, R90 ;  /* 0x0000005a4f5a7220 */ /* 0x000fe20000410000 */
[----:B------:R-:W0:Y:S01]  /*69f0*/  @!P1 LDC.64 R72, c[0x0][0x3c8] ;  /* 0x0000f200ff489b82 */ /* 0x000e220000000a00 */
[----:B-1----:R-:W-:Y:S01]  /*6a00*/  IMAD.WIDE.U32 R68, R68, 0x10, R28 ;  /* 0x0000001044447825 */ /* 0x002fe200078e001c */
[----:B------:R-:W-:-:S03]  /*6a10*/  F2FP.F16.F32.PACK_AB R28, R57, R56 ;  /* 0x00000038391c723e */ /* 0x000fc600000000ff */
[----:B------:R-:W-:Y:S01]  /*6a20*/  FFMA.FTZ R29, R76, R39, R8 ;  /* 0x000000274c1d7223 */ /* 0x000fe20000010008 */
[----:B------:R-:W-:Y:S01]  /*6a30*/  FFMA.FTZ R30, R34, R42, R9 ;  /* 0x0000002a221e7223 */ /* 0x000fe20000010009 */
[----:B------:R-:W-:Y:S01]  /*6a40*/  FFMA.FTZ R31, R78, R41, R10 ;  /* 0x000000294e1f7223 */ /* 0x000fe2000001000a */
[----:B------:R-:W-:Y:S01]  /*6a50*/  FFMA.FTZ R56, R81, R44, R11 ;  /* 0x0000002c51387223 */ /* 0x000fe2000001000b */
[----:B------:R-:W-:Y:S01]  /*6a60*/  FFMA.FTZ R57, R35, R43, R12 ;  /* 0x0000002b23397223 */ /* 0x000fe2000001000c */
[----:B------:R-:W-:Y:S01]  /*6a70*/  FFMA.FTZ R82, R90, R46, R13 ;  /* 0x0000002e5a527223 */ /* 0x000fe2000001000d */
[----:B------:R-:W-:Y:S01]  /*6a80*/  F2FP.F16.F32.PACK_AB R29, R30, R29 ;  /* 0x0000001d1e1d723e */ /* 0x000fe200000000ff */
[----:B------:R-:W-:Y:S01]  /*6a90*/  FFMA.FTZ R83, R81, R51, R36 ;  /* 0x0000003351537223 */ /* 0x000fe20000010024 */
[----:B------:R-:W-:Y:S01]  /*6aa0*/  F2FP.F16.F32.PACK_AB R30, R56, R31 ;  /* 0x0000001f381e723e */ /* 0x000fe200000000ff */
[----:B------:R-:W-:Y:S01]  /*6ab0*/  FFMA.FTZ R35, R35, R52, R19 ;  /* 0x0000003423237223 */ /* 0x000fe20000010013 */
[----:B------:R-:W-:Y:S01]  /*6ac0*/  F2FP.F16.F32.PACK_AB R31, R82, R57 ;  /* 0x00000039521f723e */ /* 0x000fe200000000ff */
[----:B------:R-:W-:Y:S01]  /*6ad0*/  FFMA.FTZ R82, R78, R50, R17 ;  /* 0x000000324e527223 */ /* 0x000fe20000010011 */
[----:B------:R-:W1:Y:S01]  /*6ae0*/  LDC.64 R56, c[0x0][0x380] ;  /* 0x0000e000ff387b82 */ /* 0x000e620000000a00 */
[----:B------:R-:W-:Y:S01]  /*6af0*/  FFMA.FTZ R78, R33, R45, R14 ;  /* 0x0000002d214e7223 */ /* 0x000fe2000001000e */
[----:B------:R-:W-:Y:S01]  /*6b00*/  FFMA.FTZ R33, R76, R48, R15 ;  /* 0x000000304c217223 */ /* 0x000fe2000001000f */
[----:B------:R-:W-:Y:S01]  /*6b10*/  FFMA.FTZ R90, R90, R55, R38 ;  /* 0x000000375a5a7223 */ /* 0x000fe20000010026 */
[----:B------:R-:W-:Y:S01]  /*6b20*/  FFMA.FTZ R76, R34, R49, R18 ;  /* 0x00000031224c7223 */ /* 0x000fe20000010012 */
[----:B------:R-:W-:Y:S01]  /*6b30*/  FFMA.FTZ R81, R32, R47, R16 ;  /* 0x0000002f20517223 */ /* 0x000fe20000010010 */
[----:B---3--:R-:W-:Y:S01]  /*6b40*/  @!P1 IMAD.WIDE R74, R0, 0x4, R74 ;  /* 0x00000004004a9825 */ /* 0x008fe200078e024a */
[----:B------:R-:W-:-:S02]  /*6b50*/  F2FP.F16.F32.PACK_AB R34, R83, R82 ;  /* 0x000000525322723e */ /* 0x000fc400000000ff */
[----:B------:R-:W-:Y:S01]  /*6b60*/  F2FP.F16.F32.PACK_AB R35, R90, R35 ;  /* 0x000000235a23723e */ /* 0x000fe200000000ff */
[----:B0-----:R-:W-:Y:S01]  /*6b70*/  @!P1 IMAD.WIDE R72, R0, 0x4, R72 ;  /* 0x0000000400489825 */ /* 0x001fe200078e0248 */
[----:B------:R-:W-:Y:S01]  /*6b80*/  F2FP.F16.F32.PACK_AB R33, R76, R33 ;  /* 0x000000214c21723e */ /* 0x000fe200000000ff */
[----:B------:R0:W-:Y:S01]  /*6b90*/  @!P1 STG.E desc[UR8][R74.64], R77 ;  /* 0x0000004d4a009986 */ /* 0x0001e2000c101908 */
[----:B------:R-:W-:-:S03]  /*6ba0*/  F2FP.F16.F32.PACK_AB R32, R81, R78 ;  /* 0x0000004e5120723e */ /* 0x000fc600000000ff */
[----:B------:R0:W-:Y:S04]  /*6bb0*/  @!P1 STG.E desc[UR8][R72.64], R79 ;  /* 0x0000004f48009986 */ /* 0x0001e8000c101908 */
[----:B------:R0:W-:Y:S04]  /*6bc0*/  STG.E.128 desc[UR8][R70.64], R28 ;  /* 0x0000001c46007986 */ /* 0x0001e8000c101d08 */
[----:B------:R0:W-:Y:S01]  /*6bd0*/  STG.E.128 desc[UR8][R68.64], R32 ;  /* 0x0000002044007986 */ /* 0x0001e2000c101d08 */
[----:B-1----:R-:W-:-:S04]  /*6be0*/  LEA R0, R56, R0, 0x2 ;  /* 0x0000000038007211 */ /* 0x002fc800078e10ff */
[----:B------:R-:W-:-:S13]  /*6bf0*/  ISETP.GE.AND P1, PT, R0, R57, PT ;  /* 0x000000390000720c */ /* 0x000fda0003f26270 */
[----:B0-----:R-:W-:Y:S05]  /*6c00*/  @!P1 BRA `(.L_x_871) ;  /* 0xffffff9c00b89947 */ /* 0x001fea000383ffff */
[----:B------:R-:W-:Y:S05]  /*6c10*/  BSYNC B0 ;  /* 0x0000000000007941 */ /* 0x000fea0003800000 */
.L_x_764:
[----:B------:R-:W-:Y:S05]  /*6c20*/  EXIT ;  /* 0x000000000000794d */ /* 0x000fea0003800000 */
.L_x_870:
[----:B------:R-:W-:Y:S01]  /*6c30*/  HFMA2 R81, -RZ, RZ, 0, 1.847743988037109375e-06 ;  /* 0x0000001fff517431 */ /* 0x000fe200000001ff */
[----:B------:R-:W-:Y:S01]  /*6c40*/  BSSY B1, `(.L_x_872) ;  /* 0x0000007000017945 */ /* 0x000fe20003800000 */
[----:B------:R-:W-:Y:S01]  /*6c50*/  MOV R79, R35 ;  /* 0x00000023004f7202 */ /* 0x000fe20000000f00 */
[----:B0-----:R-:W-:Y:S01]  /*6c60*/  IMAD.MOV.U32 R76, RZ, RZ, 0x1 ;  /* 0x00000001ff4c7424 */ /* 0x001fe200078e00ff */
[----:B------:R-:W-:-:S07]  /*6c70*/  MOV R56, 0xffffffff ;  /* 0xffffffff00387802 */ /* 0x000fce0000000f00 */
[----:B-1----:R-:W-:Y:S05]  /*6c80*/  WARPSYNC.COLLECTIVE R56, `(.L_x_873) ;  /* 0x0000000038087348 */ /* 0x002fea0003c00000 */
[----:B------:R0:W2:Y:S02]  /*6c90*/  SHFL.BFLY P2, R57, R79, R76, R81 ;  /* 0x0c00004c4f397389 */ /* 0x0000a40000040051 */
[----:B012---:R-:W-:Y:S05]  /*6ca0*/  ENDCOLLECTIVE ;  /* 0x000000000000791b */ /* 0x007fea0003800000 */
.L_x_873:
[----:B------:R-:W-:Y:S05]  /*6cb0*/  BSYNC B1 ;  /* 0x0000000000017941 */ /* 0x000fea0003800000 */
.L_x_872:
        /* <DEDUP_REMOVED lines=9> */
.L_x_874:
[----:B------:R-:W-:Y:S01]  /*6d50*/  HFMA2 R76, -RZ, RZ, 0, 2.384185791015625e-07 ;  /* 0x00000004ff4c7431 */ /* 0x000fe200000001ff */
[----:B------:R-:W-:-:S05]  /*6d60*/  MOV R29, R57 ;  /* 0x00000039001d7202 */ /* 0x000fca0000000f00 */
[----:B------:R-:W-:-:S04]  /*6d70*/  FADD.FTZ R31, R30, R29 ;  /* 0x0000001d1e1f7221 */ /* 0x000fc80000010000 */
[----:B------:R-:W-:-:S07]  /*6d80*/  IMAD.MOV.U32 R79, RZ, RZ, R31 ;  /* 0x000000ffff4f7224 */ /* 0x000fce00078e001f */
[----:B------:R-:W-:Y:S05]  /*6d90*/  WARPSYNC.COLLECTIVE R56, `(.L_x_875) ;  /* 0x0000000038087348 */ /* 0x000fea0003c00000 */
[----:B------:R0:W1:Y:S02]  /*6da0*/  SHFL.BFLY P2, R57, R79, R76, R81 ;  /* 0x0c00004c4f397389 */ /* 0x0000640000040051 */
[----:B01----:R-:W-:Y:S05]  /*6db0*/  ENDCOLLECTIVE ;  /* 0x000000000000791b */ /* 0x003fea0003800000 */
.L_x_875:
[----:B------:R-:W-:Y:S01]  /*6dc0*/  HFMA2 R76, -RZ, RZ, 0, 4.76837158203125e-07 ;  /* 0x00000008ff4c7431 */ /* 0x000fe200000001ff */
[----:B------:R-:W-:-:S05]  /*6dd0*/  MOV R28, R57 ;  /* 0x00000039001c7202 */ /* 0x000fca0000000f00 */
[----:B------:R-:W-:-:S04]  /*6de0*/  FADD.FTZ R32, R31, R28 ;  /* 0x0000001c1f207221 */ /* 0x000fc80000010000 */
[----:B------:R-:W-:-:S07]  /*6df0*/  IMAD.MOV.U32 R79, RZ, RZ, R32 ;  /* 0x000000ffff4f7224 */ /* 0x000fce00078e0020 */
[----:B------:R-:W-:Y:S05]  /*6e00*/  WARPSYNC.COLLECTIVE R56, `(.L_x_876) ;  /* 0x0000000038087348 */ /* 0x000fea0003c00000 */
[----:B------:R0:W1:Y:S02]  /*6e10*/  SHFL.BFLY P2, R57, R79, R76, R81 ;  /* 0x0c00004c4f397389 */ /* 0x0000640000040051 */
[----:B01----:R-:W-:Y:S05]  /*6e20*/  ENDCOLLECTIVE ;  /* 0x000000000000791b */ /* 0x003fea0003800000 */
.L_x_876:
        /* <DEDUP_REMOVED lines=8> */
.L_x_877:
        /* <DEDUP_REMOVED lines=24> */
.L_x_878:
[----:B------:R-:W-:Y:S01]  /*7030*/  HFMA2 R76, -RZ, RZ, 0, 1.1920928955078125e-07 ;  /* 0x00000002ff4c7431 */ /* 0x000fe200000001ff */
[----:B------:R-:W-:-:S05]  /*7040*/  MOV R31, R57 ;  /* 0x00000039001f7202 */ /* 0x000fca0000000f00 */
[----:B------:R-:W-:-:S04]  /*7050*/  FADD.FTZ R31, R28, R31 ;  /* 0x0000001f1c1f7221 */ /* 0x000fc80000010000 */
[----:B------:R-:W-:-:S07]  /*7060*/  IMAD.MOV.U32 R79, RZ, RZ, R31 ;  /* 0x000000ffff4f7224 */ /* 0x000fce00078e001f */
[----:B------:R-:W-:Y:S05]  /*7070*/  WARPSYNC.COLLECTIVE R56, `(.L_x_879) ;  /* 0x0000000038087348 */ /* 0x000fea0003c00000 */
[----:B------:R0:W1:Y:S02]  /*7080*/  SHFL.BFLY P2, R57, R79, R76, R81 ;  /* 0x0c00004c4f397389 */ /* 0x0000640000040051 */
[----:B01----:R-:W-:Y:S05]  /*7090*/  ENDCOLLECTIVE ;  /* 0x000000000000791b */ /* 0x003fea0003800000 */
.L_x_879:
[----:B------:R-:W-:Y:S01]  /*70a0*/  HFMA2 R76, -RZ, RZ, 0, 2.384185791015625e-07 ;  /* 0x00000004ff4c7431 */ /* 0x000fe200000001ff */
[----:B------:R-:W-:-:S05]  /*70b0*/  MOV R30, R57 ;  /* 0x00000039001e7202 */ /* 0x000fca0000000f00 */
[----:B------:R-:W-:-:S04]  /*70c0*/  FADD.FTZ R30, R31, R30 ;  /* 0x0000001e1f1e7221 */ /* 0x000fc80000010000 */
[----:B------:R-:W-:-:S07]  /*70d0*/  IMAD.MOV.U32 R79, RZ, RZ, R30 ;  /* 0x000000ffff4f7224 */ /* 0x000fce00078e001e */
[----:B------:R-:W-:Y:S05]  /*70e0*/  WARPSYNC.COLLECTIVE R56, `(.L_x_880) ;  /* 0x0000000038087348 */ /* 0x000fea0003c00000 */
[----:B------:R0:W1:Y:S02]  /*70f0*/  SHFL.BFLY P2, R57, R79, R76, R81 ;  /* 0x0c00004c4f397389 */ /* 0x0000640000040051 */
[----:B01----:R-:W-:Y:S05]  /*7100*/  ENDCOLLECTIVE ;  /* 0x000000000000791b */ /* 0x003fea0003800000 */
.L_x_880:
[----:B------:R-:W-:Y:S01]  /*7110*/  HFMA2 R76, -RZ, RZ, 0, 4.76837158203125e-07 ;  /* 0x00000008ff4c7431 */ /* 0x000fe200000001ff */
[----:B------:R-:W-:-:S05]  /*7120*/  MOV R33, R57 ;  /* 0x0000003900217202 */ /* 0x000fca0000000f00 */
[----:B------:R-:W-:-:S04]  /*7130*/  FADD.FTZ R33, R30, R33 ;  /* 0x000000211e217221 */ /* 0x000fc80000010000 */
[----:B------:R-:W-:-:S07]  /*7140*/  IMAD.MOV.U32 R79, RZ, RZ, R33 ;  /* 0x000000ffff4f7224 */ /* 0x000fce00078e0021 */
[----:B------:R-:W-:Y:S05]  /*7150*/  WARPSYNC.COLLECTIVE R56, `(.L_x_881) ;  /* 0x0000000038087348 */ /* 0x000fea0003c00000 */
[----:B------:R0:W1:Y:S02]  /*7160*/  SHFL.BFLY P2, R57, R79, R76, R81 ;  /* 0x0c00004c4f397389 */ /* 0x0000640000040051 */
[----:B01----:R-:W-:Y:S05]  /*7170*/  ENDCOLLECTIVE ;  /* 0x000000000000791b */ /* 0x003fea0003800000 */
.L_x_881:
[----:B------:R-:W-:Y:S01]  /*7180*/  HFMA2 R76, -RZ, RZ, 0, 9.5367431640625e-07 ;  /* 0x00000010ff4c7431 */ /* 0x000fe200000001ff */
[----:B------:R-:W-:-:S05]  /*7190*/  MOV R32, R57 ;  /* 0x0000003900207202 */ /* 0x000fca0000000f00 */
[----:B------:R-:W-:-:S04]  /*71a0*/  FADD.FTZ R32, R33, R32 ;  /* 0x0000002021207221 */ /* 0x000fc80000010000 */
[----:B------:R-:W-:-:S07]  /*71b0*/  IMAD.MOV.U32 R79, RZ, RZ, R32 ;  /* 0x000000ffff4f7224 */ /* 0x000fce00078e0020 */
[----:B------:R-:W-:Y:S05]  /*71c0*/  WARPSYNC.COLLECTIVE R56, `(.L_x_882) ;  /* 0x0000000038087348 */ /* 0x000fea0003c00000 */
[----:B------:R0:W1:Y:S02]  /*71d0*/  SHFL.BFLY P2, R57, R79, R76, R81 ;  /* 0x0c00004c4f397389 */ /* 0x0000640000040051 */
[----:B01----:R-:W-:Y:S05]  /*71e0*/  ENDCOLLECTIVE ;  /* 0x000000000000791b */ /* 0x003fea0003800000 */
.L_x_882:
[----:B------:R-:W-:Y:S01]  /*71f0*/  MOV R35, R57 ;  /* 0x0000003900237202 */ /* 0x000fe20000000f00 */
[----:B------:R-:W-:Y:S06]  /*7200*/  BRA `(.L_x_883) ;  /* 0xfffffff4007c7947 */ /* 0x000fec000383ffff */
.L_x_884:
        /* <DEDUP_REMOVED lines=15> */
.L_x_5928:


//--------------------- .text._ZN10layer_norm31ln_parallel_residual_fwd_kernelINS_13Kernel_traitsI6__halfS2_S2_S2_fjLj256ELj1ELj4ELj1ELj16ENS_18Kernel_traits_baseILj256ES2_S2_S2_S2_fjLj128EEEEELb1ELb1ELb0EEEvNS_9FwdParamsE --------------------------
	.section	.text._ZN10layer_norm31ln_parallel_residual_fwd_kernelINS_13Kernel_traitsI6__halfS2_S2_S2_fjLj256ELj1ELj4ELj1ELj16ENS_18Kernel_traits_baseILj256ES2_S2_S2_S2_fjLj128EEEEELb1ELb1ELb0EEEvNS_9FwdParamsE,"ax",@progbits
	.align	128
        .global         _ZN10layer_norm31ln_parallel_residual_fwd_kernelINS_13Kernel_traitsI6__halfS2_S2_S2_fjLj256ELj1ELj4ELj1ELj16ENS_18Kernel_traits_baseILj256ES2_S2_S2_S2_fjLj128EEEEELb1ELb1ELb0EEEvNS_9FwdParamsE
        .type           _ZN10layer_norm31ln_parallel_residual_fwd_kernelINS_13Kernel_traitsI6__halfS2_S2_S2_fjLj256ELj1ELj4ELj1ELj16ENS_18Kernel_traits_baseILj256ES2_S2_S2_S2_fjLj128EEEEELb1ELb1ELb0EEEvNS_9FwdParamsE,@function
        .size           _ZN10layer_norm31ln_parallel_residual_fwd_kernelINS_13Kernel_traitsI6__halfS2_S2_S2_fjLj256ELj1ELj4ELj1ELj16ENS_18Kernel_traits_baseILj256ES2_S2_S2_S2_fjLj128EEEEELb1ELb1ELb0EEEvNS_9FwdParamsE,(.L_x_5929 - _ZN10layer_norm31ln_parallel_residual_fwd_kernelINS_13Kernel_traitsI6__halfS2_S2_S2_fjLj256ELj1ELj4ELj1ELj16ENS_18Kernel_traits_baseILj256ES2_S2_S2_S2_fjLj128EEEEELb1ELb1ELb0EEEvNS_9FwdParamsE)
        .other          _ZN10layer_norm31ln_parallel_residual_fwd_kernelINS_13Kernel_traitsI6__halfS2_S2_S2_fjLj256ELj1ELj4ELj1ELj16ENS_18Kernel_traits_baseILj256ES2_S2_S2_S2_fjLj128EEEEELb1ELb1ELb0EEEvNS_9FwdParamsE,@"STO_CUDA_ENTRY STV_DEFAULT"
_ZN10layer_norm31ln_parallel_residual_fwd_kernelINS_13Kernel_traitsI6__halfS2_S2_S2_fjLj256ELj1ELj4ELj1ELj16ENS_18Kernel_traits_baseILj256ES2_S2_S2_S2_fjLj128EEEEELb1ELb1ELb0EEEvNS_9FwdParamsE:
.text._ZN10layer_norm31ln_parallel_residual_fwd_kernelINS_13Kernel_traitsI6__halfS2_S2_S2_fjLj256ELj1ELj4ELj1ELj16ENS_18Kernel_traits_baseILj256ES2_S2_S2_S2_fjLj128EEEEELb1ELb1ELb0EEEvNS_9FwdParamsE:
[----:B------:R-:W-:Y:S01]  /*0000*/  LDC R1, c[0x0][0x37c] ;  /* 0x0000df00ff017b82 */ /* 0x000fe20000000800 */
[----:B------:R-:W0:Y:S01]  /*0010*/  LDCU.U8 UR4, c[0x0][0x464] ;  /* 0x00008c80ff0477ac */ /* 0x000e220008000000 */
[----:B------:R-:W1:Y:S01]  /*0020*/  LDCU.64 UR6, c[0x0][0x450] ;  /* 0x00008a00ff0677ac */ /* 0x000e620008000a00 */
[----:B------:R-:W2:Y:S05]  /*0030*/  LDCU.64 UR8, c[0x0][0x358] ;  /* 0x00006b00ff0877ac */ /* 0x000eaa0008000a00 */
[----:B------:R-:W3:Y:S08]  /*0040*/  LDC R42, c[0x0][0x458] ;  /* 0x00011600ff2a7b82 */ /* 0x000ef00000000800 */
[----:B------:R-:W3:Y:S01]  /*0050*/  LDC R43, c[0x0][0x45c] ;  /* 0x00011700ff2b7b82 */ /* 0x000ee20000000800 */
[----:B0-----:R-:W-:-:S02]  /*0060*/  ISETP.NE.AND P2, PT, RZ, UR4, PT ;  /* 0x00000004ff007c0c */ /* 0x001fc4000bf45270 */
[----:B-1----:R-:W-:Y:S01]  /*0070*/  MOV R2, UR6 ;  /* 0x0000000600027c02 */ /* 0x002fe20008000f00 */
        /* <DEDUP_REMOVED lines=40> */
.L_x_886:
[----:B------:R-:W-:Y:S05]  /*0300*/  BSYNC.RECONVERGENT B0 ;  /* 0x0000000000007941 */ /* 0x000fea0003800200 */
.L_x_885:
        /* <DEDUP_REMOVED lines=23> */
[----:B------:R-:W-:Y:S01]  /*0480*/  LOP3.LUT R7, R0, UR6, R7, 0x96, !PT ;  /* 0x0000000600077c12 */ /* 0x000fe2000f8e9607 */
[----:B------:R-:W2:Y:S02]  /*0490*/  LDCU.U8 UR12, c[0x0][0x410] ;  /* 0x00008200ff0c77ac */ /* 0x000ea40008000000 */
[----:B0-----:R-:W-:Y:S01]  /*04a0*/  IMAD R10, R4, -0x326172a9, RZ ;  /* 0xcd9e8d57040a7824 */ /* 0x001fe200078e02ff */
[----:B------:R-:W-:Y:S01]  /*04b0*/  LOP3.LUT R8, R8, UR7, RZ, 0x3c, !PT ;  /* 0x0000000708087c12 */ /* 0x000fe2000f8e3cff */
[----:B------:R-:W-:Y:S01]  /*04c0*/  IMAD R20, R2, -0x2daee0ad, RZ ;  /* 0xd2511f5302147824 */ /* 0x000fe200078e02ff */
[----:B------:R-:W0:Y:S01]  /*04d0*/  LDCU UR13, c[0x0][0x448] ;  /* 0x00008900ff0d77ac */ /* 0x000e220008000800 */
[C---:B------:R-:W-:Y:S01]  /*04e0*/  IMAD.HI.U32 R11, R7.reuse, -0x2daee0ad, RZ ;  /* 0xd2511f53070b7827 */ /* 0x040fe200078e00ff */
[----:B------:R-:W3:Y:S03]  /*04f0*/  LDCU.64 UR4, c[0x0][0x398] ;  /* 0x00007300ff0477ac */ /* 0x000ee60008000a00 */
[----:B------:R-:W-:Y:S01]  /*0500*/  IMAD.HI.U32 R9, R8, -0x326172a9, RZ ;  /* 0xcd9e8d5708097827 */ /* 0x000fe200078e00ff */
[----:B------:R-:W-:Y:S01]  /*0510*/  LOP3.LUT R11, R20, UR15, R11, 0x96, !PT ;  /* 0x0000000f140b7c12 */ /* 0x000fe2000f8e960b */
[----:B------:R-:W4:Y:S02]  /*0520*/  LDCU.64 UR10, c[0x0][0x3a0] ;  /* 0x00007400ff0a77ac */ /* 0x000f240008000a00 */
[----:B------:R-:W-:Y:S01]  /*0530*/  IMAD R21, R7, -0x2daee0ad, RZ ;  /* 0xd2511f5307157824 */ /* 0x000fe200078e02ff */
[----:B------:R-:W-:Y:S01]  /*0540*/  LOP3.LUT R9, R10, UR14, R9, 0x96, !PT ;  /* 0x0000000e0a097c12 */ /* 0x000fe2000f8e9609 */
[----:B------:R-:W-:-:S02]  /*0550*/  IMAD R8, R8, -0x326172a9, RZ ;  /* 0xcd9e8d5708087824 */ /* 0x000fc400078e02ff */
        /* <DEDUP_REMOVED lines=48> */
[----:B01234-:R-:W-:-:S07]  /*0860*/  IMAD R40, R9, -0x326172a9, RZ ;  /* 0xcd9e8d5709287824 */ /* 0x01ffce00078e02ff */
.L_x_989:
        /* <DEDUP_REMOVED lines=32> */
.L_x_892:
        /* <DEDUP_REMOVED lines=13> */
.L_x_894:
[----:B------:R-:W-:Y:S05]  /*0b40*/  BSYNC.RECONVERGENT B3 ;  /* 0x0000000000037941 */ /* 0x000fea0003800200 */
.L_x_893:
        /* <DEDUP_REMOVED lines=40> */
[----:B------:R-:W-:Y:S01]  /*0dd0*/  IMAD.MOV.U32 R43, RZ, RZ, RZ ;  /* 0x000000ffff2b7224 */ /* 0x000fe200078e00ff */
[----:B------:R-:W-:-:S07]  /*0de0*/  MOV R10, R42 ;  /* 0x0000002a000a7202 */ /* 0x000fce0000000f00 */
.L_x_891:
[----:B------:R-:W-:Y:S05]  /*0df0*/  BSYNC.RECONVERGENT B2 ;  /* 0x0000000000027941 */ /* 0x000fea0003800200 */
.L_x_890:
[----:B------:R-:W0:Y:S01]  /*0e00*/  LDC R53, c[0x0][0x408] ;  /* 0x00010200ff357b82 */ /* 0x000e220000000800 */
[----:B------:R-:W-:Y:S01]  /*0e10*/  HFMA2 R51, -RZ, RZ, 0.1171875, 0 ;  /* 0x2f800000ff337431 */ /* 0x000fe200000001ff */
[----:B------:R-:W-:-:S06]  /*0e20*/  I2FP.F32.U32 R42, R9 ;  /* 0x00000009002a7245 */ /* 0x000fcc0000201000 */
[----:B------:R-:W1:Y:S01]  /*0e30*/  LDC R54, c[0x0][0x404] ;  /* 0x00010100ff367b82 */ /* 0x000e620000000800 */
[----:B------:R-:W-:Y:S01]  /*0e40*/  FFMA.FTZ R9, R42, R51, 1.1641532182693481445e-10 ;  /* 0x2f0000002a097423 */ /* 0x000fe20000010033 */
[----:B-----5:R-:W-:-:S05]  /*0e50*/  HADD2.F32 R42, -RZ, R28.H0_H0 ;  /* 0x2000001cff2a7230 */ /* 0x020fca0000004100 */
[----:B0-----:R-:W-:Y:S01]  /*0e60*/  FMUL.FTZ R42, R42, R53 ;  /* 0x000000352a2a7220 */ /* 0x001fe20000410000 */
        /* <DEDUP_REMOVED lines=20> */
.L_x_898:
        /* <DEDUP_REMOVED lines=13> */
.L_x_900:
[----:B------:R-:W-:Y:S05]  /*1080*/  BSYNC.RECONVERGENT B3 ;  /* 0x0000000000037941 */ /* 0x000fea0003800200 */
.L_x_899:
        /* <DEDUP_REMOVED lines=41> */
.L_x_897:
[----:B------:R-:W-:Y:S05]  /*1320*/  BSYNC.RECONVERGENT B2 ;  /* 0x0000000000027941 */ /* 0x000fea0003800200 */
.L_x_896:
[----:B------:R-:W-:Y:S01]  /*1330*/  I2FP.F32.U32 R10, R39 ;  /* 0x00000027000a7245 */ /* 0x000fe20000201000 */
[----:B------:R-:W-:Y:S01]  /*1340*/  HADD2.F32 R44, -RZ, R20.H0_H0 ;  /* 0x20000014ff2c7230 */ /* 0x000fe20000004100 */
[-C--:B------:R-:W-:Y:S02]  /*1350*/  @P1 MOV R43, R11.reuse ;  /* 0x0000000b002b1202 */ /* 0x080fe40000000f00 */
[----:B------:R-:W-:Y:S01]  /*1360*/  @!P1 MOV R43, R11 ;  /* 0x0000000b002b9202 */ /* 0x000fe20000000f00 */
[----:B------:R-:W-:Y:S01]  /*1370*/  FFMA.FTZ R39, R10, R51, 1.1641532182693481445e-10 ;  /* 0x2f0000000a277423 */ /* 0x000fe20000010033 */
[----:B------:R-:W-:Y:S01]  /*1380*/  FMUL.FTZ R44, R44, R53 ;  /* 0x000000352c2c7220 */ /* 0x000fe20000410000 */
[--C-:B------:R-:W-:Y:S02]  /*1390*/  @P1 IMAD.MOV.U32 R10, RZ, RZ, R42.reuse ;  /* 0x000000ffff0a1224 */ /* 0x100fe400078e002a */
[----:B------:R-:W-:Y:S01]  /*13a0*/  @!P1 IMAD.MOV.U32 R10, RZ, RZ, R42 ;  /* 0x000000ffff0a9224 */ /* 0x000fe200078e002a */
[----:B------:R-:W-:-:S04]  /*13b0*/  FSETP.GTU.FTZ.AND P2, PT, R39, R54, PT ;  /* 0x000000362700720b */ /* 0x000fc80003f5c000 */
[----:B------:R-:W-:Y:S01]  /*13c0*/  FSEL R46, R44, RZ, !P2 ;  /* 0x000000ff2c2e7208 */ /* 0x000fe20005000000 */
[----:B------:R-:W-:Y:S01]  /*13d0*/  @P1 HADD2.F32 R44, -RZ, R24.H0_H0 ;  /* 0x20000018ff2c1230 */ /* 0x000fe20000004100 */
[----:B------:R-:W-:-:S03]  /*13e0*/  SEL R11, RZ, 0x1, P2 ;  /* 0x00000001ff0b7807 */ /* 0x000fc60001000000 */
[----:B------:R-:W-:-:S04]  /*13f0*/  @P1 FADD.FTZ R39, R46, R9 ;  /* 0x000000092e271221 */ /* 0x000fc80000010000 */
[----:B------:R-:W-:-:S04]  /*1400*/  @P1 FADD.FTZ R9, R39, R44 ;  /* 0x0000002c27091221 */ /* 0x000fc80000010000 */
[----:B------:R-:W-:Y:S01]  /*1410*/  @!P1 FADD.FTZ R9, R46, R9 ;  /* 0x000000092e099221 */ /* 0x000fe20000010000 */
[----:B------:R-:W-:Y:S06]  /*1420*/  BRA `(.L_x_901) ;  /* 0x0000000000087947 */ /* 0x000fec0003800000 */
.L_x_895:
[----:B------:R-:W-:-:S05]  /*1430*/  @P1 HADD2.F32 R42, -RZ, R24.H0_H0 ;  /* 0x20000018ff2a1230 */ /* 0x000fca0000004100 */
[----:B------:R-:W-:-:S07]  /*1440*/  @P1 FADD.FTZ R9, R42, R9 ;  /* 0x000000092a091221 */ /* 0x000fce0000010000 */
.L_x_901:
        /* <DEDUP_REMOVED lines=13> */
.L_x_904:
        /* <DEDUP_REMOVED lines=13> */
.L_x_906:
[----:B------:R-:W-:Y:S05]  /*15f0*/  BSYNC.RECONVERGENT B3 ;  /* 0x0000000000037941 */ /* 0x000fea0003800200 */
.L_x_905:
        /* <DEDUP_REMOVED lines=41> */
[----:B------:R-:W-:-:S07]  /*1890*/  IMAD.MOV.U32 R10, RZ, RZ, R42 ;  /* 0x000000ffff0a7224 */ /* 0x000fce00078e002a */
.L_x_903:
[----:B------:R-:W-:Y:S05]  /*18a0*/  BSYNC.RECONVERGENT B2 ;  /* 0x0000000000027941 */ /* 0x000fea0003800200 */
.L_x_902:
        /* <DEDUP_REMOVED lines=24> */
.L_x_910:
        /* <DEDUP_REMOVED lines=13> */
.L_x_912:
[----:B------:R-:W-:Y:S05]  /*1b00*/  BSYNC.RECONVERGENT B3 ;  /* 0x0000000000037941 */ /* 0x000fea0003800200 */
.L_x_911:
        /* <DEDUP_REMOVED lines=41> */
.L_x_909:
[----:B------:R-:W-:Y:S05]  /*1da0*/  BSYNC.RECONVERGENT B2 ;  /* 0x0000000000027941 */ /* 0x000fea0003800200 */
.L_x_908:
        /* <DEDUP_REMOVED lines=10> */
[----:B------:R-:W-:-:S03]  /*1e50*/  @!P1 MOV R39, R28 ;  /* 0x0000001c00279202 */ /* 0x000fc60000000f00 */
[----:B------:R-:W-:-:S04]  /*1e60*/  @P1 FADD.FTZ R32, R45, R44 ;  /* 0x0000002c2d201221 */ /* 0x000fc80000010000 */
[----:B------:R-:W-:Y:S01]  /*1e70*/  @P1 FADD.FTZ R44, R32, R43 ;  /* 0x0000002b202c1221 */ /* 0x000fe20000010000 */
[----:B------:R-:W-:-:S03]  /*1e80*/  SEL R32, RZ, 0x1, P2 ;  /* 0x00000001ff207807 */ /* 0x000fc60001000000 */
[----:B------:R-:W-:Y:S01]  /*1e90*/  @!P1 FADD.FTZ R44, R45, R44 ;  /* 0x0000002c2d2c9221 */ /* 0x000fe20000010000 */
[----:B------:R-:W-:Y:S06]  /*1ea0*/  BRA `(.L_x_913) ;  /* 0x0000000000087947 */ /* 0x000fec0003800000 */
.L_x_907:
[----:B------:R-:W-:-:S05]  /*1eb0*/  @P1 HADD2.F32 R43, -RZ, R24.H1_H1 ;  /* 0x30000018ff2b1230 */ /* 0x000fca0000004100 */
[----:B------:R-:W-:-:S07]  /*1ec0*/  @P1 FADD.FTZ R44, R43, R44 ;  /* 0x0000002c2b2c1221 */ /* 0x000fce0000010000 */
.L_x_913:
        /* <DEDUP_REMOVED lines=13> */
.L_x_916:
        /* <DEDUP_REMOVED lines=13> */
.L_x_918:
[----:B------:R-:W-:Y:S05]  /*2070*/  BSYNC.RECONVERGENT B3 ;  /* 0x0000000000037941 */ /* 0x000fea0003800200 */
.L_x_917:
        /* <DEDUP_REMOVED lines=40> */
[----:B------:R-:W-:Y:S01]  /*2300*/  HFMA2 R42, -RZ, RZ, 0, 0 ;  /* 0x00000000ff2a7431 */ /* 0x000fe200000001ff */
[----:B------:R-:W-:-:S07]  /*2310*/  LOP3.LUT R41, R46, UR31, R43, 0x96, !PT ;  /* 0x0000001f2e297c12 */ /* 0x000fce000f8e962b */
.L_x_915:
[----:B------:R-:W-:Y:S05]  /*2320*/  BSYNC.RECONVERGENT B2 ;  /* 0x0000000000027941 */ /* 0x000fea0003800200 */
.L_x_914:
[----:B------:R-:W-:-:S05]  /*2330*/  I2FP.F32.U32 R28, R28 ;  /* 0x0000001c001c7245 */ /* 0x000fca0000201000 */
[----:B------:R-:W-:Y:S01]  /*2340*/  FFMA.FTZ R39, R28, R51, 1.1641532182693481445e-10 ;  /* 0x2f0000001c277423 */ /* 0x000fe20000010033 */
[----:B------:R-:W-:-:S04]  /*2350*/  HADD2.F32 R28, -RZ, R29.H0_H0 ;  /* 0x2000001dff1c7230 */ /* 0x000fc80000004100 */
[----:B------:R-:W-:Y:S01]  /*2360*/  FSETP.GTU.FTZ.AND P2, PT, R39, R54, PT ;  /* 0x000000362700720b */ /* 0x000fe20003f5c000 */
[----:B------:R-:W-:-:S03]  /*2370*/  FMUL.FTZ R28, R28, R53 ;  /* 0x000000351c1c7220 */ /* 0x000fc60000410000 */
        /* <DEDUP_REMOVED lines=19> */
.L_x_922:
        /* <DEDUP_REMOVED lines=13> */
.L_x_924:
[----:B------:R-:W-:Y:S05]  /*2580*/  BSYNC.RECONVERGENT B3 ;  /* 0x0000000000037941 */ /* 0x000fea0003800200 */
.L_x_923:
        /* <DEDUP_REMOVED lines=42> */
.L_x_921:
[----:B------:R-:W-:Y:S05]  /*2830*/  BSYNC.RECONVERGENT B2 ;  /* 0x0000000000027941 */ /* 0x000fea0003800200 */
.L_x_920:
[----:B------:R-:W-:Y:S01]  /*2840*/  I2FP.F32.U32 R10, R33 ;  /* 0x00000021000a7245 */ /* 0x000fe20000201000 */
[----:B------:R-:W-:Y:S02]  /*2850*/  HADD2.F32 R42, -RZ, R21.H0_H0 ;  /* 0x20000015ff2a7230 */ /* 0x000fe40000004100 */
[----:B------:R-:W-:Y:S02]  /*2860*/  @P1 HADD2.F32 R46, -RZ, R25.H0_H0 ;  /* 0x20000019ff2e1230 */ /* 0x000fe40000004100 */
[----:B------:R-:W-:Y:S01]  /*2870*/  FFMA.FTZ R33, R10, R51, 1.1641532182693481445e-10 ;  /* 0x2f0000000a217423 */ /* 0x000fe20000010033 */
[----:B------:R-:W-:Y:S01]  /*2880*/  FMUL.FTZ R42, R42, R53 ;  /* 0x000000352a2a7220 */ /* 0x000fe20000410000 */
[-C--:B------:R-:W-:Y:S02]  /*2890*/  @P1 MOV R10, R45.reuse ;  /* 0x0000002d000a1202 */ /* 0x080fe40000000f00 */
[----:B------:R-:W-:Y:S02]  /*28a0*/  @!P1 MOV R10, R45 ;  /* 0x0000002d000a9202 */ /* 0x000fe40000000f00 */
[----:B------:R-:W-:-:S04]  /*28b0*/  FSETP.GTU.FTZ.AND P2, PT, R33, R54, PT ;  /* 0x000000362100720b */ /* 0x000fc80003f5c000 */
[----:B------:R-:W-:Y:S01]  /*28c0*/  FSEL R48, R42, RZ, !P2 ;  /* 0x000000ff2a307208 */ /* 0x000fe20005000000 */
[--C-:B------:R-:W-:Y:S02]  /*28d0*/  @P1 IMAD.MOV.U32 R42, RZ, RZ, R28.reuse ;  /* 0x000000ffff2a1224 */ /* 0x100fe400078e001c */
[----:B------:R-:W-:Y:S02]  /*28e0*/  @!P1 IMAD.MOV.U32 R42, RZ, RZ, R28 ;  /* 0x000000ffff2a9224 */ /* 0x000fe400078e001c */
[----:B------:R-:W-:-:S04]  /*28f0*/  @P1 FADD.FTZ R33, R48, R39 ;  /* 0x0000002730211221 */ /* 0x000fc80000010000 */
[----:B------:R-:W-:Y:S01]  /*2900*/  @P1 FADD.FTZ R39, R33, R46 ;  /* 0x0000002e21271221 */ /* 0x000fe20000010000 */
[----:B------:R-:W-:-:S03]  /*2910*/  SEL R33, RZ, 0x1, P2 ;  /* 0x00000001ff217807 */ /* 0x000fc60001000000 */
[----:B------:R-:W-:Y:S01]  /*2920*/  @!P1 FADD.FTZ R39, R48, R39 ;  /* 0x0000002730279221 */ /* 0x000fe20000010000 */
[----:B------:R-:W-:Y:S06]  /*2930*/  BRA `(.L_x_925) ;  /* 0x0000000000087947 */ /* 0x000fec0003800000 */
.L_x_919:
[----:B------:R-:W-:-:S05]  /*2940*/  @P1 HADD2.F32 R28, -RZ, R25.H0_H0 ;  /* 0x20000019ff1c1230 */ /* 0x000fca0000004100 */
[----:B------:R-:W-:-:S07]  /*2950*/  @P1 FADD.FTZ R39, R28, R39 ;  /* 0x000000271c271221 */ /* 0x000fce0000010000 */
.L_x_925:
        /* <DEDUP_REMOVED lines=13> */
.L_x_928:
        /* <DEDUP_REMOVED lines=13> */
.L_x_930:
[----:B------:R-:W-:Y:S05]  /*2b00*/  BSYNC.RECONVERGENT B3 ;  /* 0x0000000000037941 */ /* 0x000fea0003800200 */
.L_x_929:
        /* <DEDUP_REMOVED lines=42> */
.L_x_927:
[----:B------:R-:W-:Y:S05]  /*2db0*/  BSYNC.RECONVERGENT B2 ;  /* 0x0000000000027941 */ /* 0x000fea0003800200 */
.L_x_926:
[----:B------:R-:W-:-:S05]  /*2dc0*/  I2FP.F32.U32 R42, R43 ;  /* 0x0000002b002a7245 */ /* 0x000fca0000201000 */
[----:B------:R-:W-:Y:S01]  /*2dd0*/  FFMA.FTZ R43, R42, R51, 1.1641532182693481445e-10 ;  /* 0x2f0000002a2b7423 */ /* 0x000fe20000010033 */
[----:B------:R-:W-:-:S04]  /*2de0*/  HADD2.F32 R42, -RZ, R29.H1_H1 ;  /* 0x3000001dff2a7230 */ /* 0x000fc80000004100 */
[----:B------:R-:W-:Y:S01]  /*2df0*/  FSETP.GTU.FTZ.AND P2, PT, R43, R54, PT ;  /* 0x000000362b00720b */ /* 0x000fe20003f5c000 */
[----:B------:R-:W-:-:S03]  /*2e00*/  FMUL.FTZ R42, R42, R53 ;  /* 0x000000352a2a7220 */ /* 0x000fc60000410000 */
        /* <DEDUP_REMOVED lines=19> */
.L_x_934:
        /* <DEDUP_REMOVED lines=13> */
.L_x_936:
[----:B------:R-:W-:Y:S05]  /*3010*/  BSYNC.RECONVERGENT B3 ;  /* 0x0000000000037941 */ /* 0x000fea0003800200 */
.L_x_935:
        /* <DEDUP_REMOVED lines=41> */
[----:B------:R-:W-:-:S07]  /*32b0*/  MOV R42, R28 ;  /* 0x0000001c002a7202 */ /* 0x000fce0000000f00 */
.L_x_933:
[----:B------:R-:W-:Y:S05]  /*32c0*/  BSYNC.RECONVERGENT B2 ;  /* 0x0000000000027941 */ /* 0x000fea0003800200 */
.L_x_932:
[----:B------:R-:W-:Y:S01]  /*32d0*/  I2FP.F32.U32 R10, R34 ;  /* 0x00000022000a7245 */ /* 0x000fe20000201000 */
[----:B------:R-:W-:-:S04]  /*32e0*/  HADD2.F32 R28, -RZ, R21.H1_H1 ;  /* 0x30000015ff1c7230 */ /* 0x000fc80000004100 */
[----:B------:R-:W-:Y:S01]  /*32f0*/  FFMA.FTZ R43, R10, R51, 1.1641532182693481445e-10 ;  /* 0x2f0000000a2b7423 */ /* 0x000fe20000010033 */
[----:B------:R-:W-:Y:S01]  /*3300*/  FMUL.FTZ R28, R28, R53 ;  /* 0x000000351c1c7220 */ /* 0x000fe20000410000 */
[--C-:B------:R-:W-:Y:S02]  /*3310*/  @P1 IMAD.MOV.U32 R10, RZ, RZ, R42.reuse ;  /* 0x000000ffff0a1224 */ /* 0x100fe400078e002a */
[----:B------:R-:W-:Y:S01]  /*3320*/  @!P1 IMAD.MOV.U32 R10, RZ, RZ, R42 ;  /* 0x000000ffff0a9224 */ /* 0x000fe200078e002a */
[----:B------:R-:W-:Y:S01]  /*3330*/  FSETP.GTU.FTZ.AND P2, PT, R43, R54, PT ;  /* 0x000000362b00720b */ /* 0x000fe20003f5c000 */
[----:B------:R-:W-:-:S03]  /*3340*/  @P1 HADD2.F32 R43, -RZ, R25.H1_H1 ;  /* 0x30000019ff2b1230 */ /* 0x000fc60000004100 */
[----:B------:R-:W-:Y:S02]  /*3350*/  FSEL R45, R28, RZ, !P2 ;  /* 0x000000ff1c2d7208 */ /* 0x000fe40005000000 */
[-C--:B------:R-:W-:Y:S02]  /*3360*/  @P1 MOV R28, R29.reuse ;  /* 0x0000001d001c1202 */ /* 0x080fe40000000f00 */
[----:B------:R-:W-:Y:S01]  /*3370*/  @!P1 MOV R28, R29 ;  /* 0x0000001d001c9202 */ /* 0x000fe20000000f00 */
[----:B------:R-:W-:-:S04]  /*3380*/  @P1 FADD.FTZ R34, R45, R46 ;  /* 0x0000002e2d221221 */ /* 0x000fc80000010000 */
[----:B------:R-:W-:Y:S01]  /*3390*/  @P1 FADD.FTZ R46, R34, R43 ;  /* 0x0000002b222e1221 */ /* 0x000fe20000010000 */
[----:B------:R-:W-:-:S03]  /*33a0*/  SEL R34, RZ, 0x1, P2 ;  /* 0x00000001ff227807 */ /* 0x000fc60001000000 */
[----:B------:R-:W-:Y:S01]  /*33b0*/  @!P1 FADD.FTZ R46, R45, R46 ;  /* 0x0000002e2d2e9221 */ /* 0x000fe20000010000 */
[----:B------:R-:W-:Y:S06]  /*33c0*/  BRA `(.L_x_937) ;  /* 0x0000000000087947 */ /* 0x000fec0003800000 */
.L_x_931:
[----:B------:R-:W-:-:S05]  /*33d0*/  @P1 HADD2.F32 R29, -RZ, R25.H1_H1 ;  /* 0x30000019ff1d1230 */ /* 0x000fca0000004100 */
[----:B------:R-:W-:-:S07]  /*33e0*/  @P1 FADD.FTZ R46, R29, R46 ;  /* 0x0000002e1d2e1221 */ /* 0x000fce0000010000 */
.L_x_937:
        /* <DEDUP_REMOVED lines=13> */
.L_x_940:
        /* <DEDUP_REMOVED lines=13> */
.L_x_942:
[----:B------:R-:W-:Y:S05]  /*3590*/  BSYNC.RECONVERGENT B3 ;  /* 0x0000000000037941 */ /* 0x000fea0003800200 */
.L_x_941:
        /* <DEDUP_REMOVED lines=42> */
.L_x_939:
[----:B------:R-:W-:Y:S05]  /*3840*/  BSYNC.RECONVERGENT B2 ;  /* 0x0000000000027941 */ /* 0x000fea0003800200 */
.L_x_938:
[----:B------:R-:W-:-:S05]  /*3850*/  I2FP.F32.U32 R28, R42 ;  /* 0x0000002a001c7245 */ /* 0x000fca0000201000 */
[----:B------:R-:W-:Y:S01]  /*3860*/  FFMA.FTZ R43, R28, R51, 1.1641532182693481445e-10 ;  /* 0x2f0000001c2b7423 */ /* 0x000fe20000010033 */
[----:B------:R-:W-:-:S04]  /*3870*/  HADD2.F32 R28, -RZ, R30.H0_H0 ;  /* 0x2000001eff1c7230 */ /* 0x000fc80000004100 */
[----:B------:R-:W-:Y:S01]  /*3880*/  FSETP.GTU.FTZ.AND P2, PT, R43, R54, PT ;  /* 0x000000362b00720b */ /* 0x000fe20003f5c000 */
[----:B------:R-:W-:-:S05]  /*3890*/  FMUL.FTZ R28, R28, R53 ;  /* 0x000000351c1c7220 */ /* 0x000fca0000410000 */
        /* <DEDUP_REMOVED lines=18> */
.L_x_946:
        /* <DEDUP_REMOVED lines=13> */
.L_x_948:
[----:B------:R-:W-:Y:S05]  /*3a90*/  BSYNC.RECONVERGENT B3 ;  /* 0x0000000000037941 */ /* 0x000fea0003800200 */
.L_x_947:
        /* <DEDUP_REMOVED lines=41> */
[----:B------:R-:W-:-:S07]  /*3d30*/  IMAD.MOV.U32 R28, RZ, RZ, RZ ;  /* 0x000000ffff1c7224 */ /* 0x000fce00078e00ff */
.L_x_945:
[----:B------:R-:W-:Y:S05]  /*3d40*/  BSYNC.RECONVERGENT B2 ;  /* 0x0000000000027941 */ /* 0x000fea0003800200 */
.L_x_944:
[----:B------:R-:W-:Y:S01]  /*3d50*/  I2FP.F32.U32 R10, R35 ;  /* 0x00000023000a7245 */ /* 0x000fe20000201000 */
[----:B------:R-:W-:-:S04]  /*3d60*/  HADD2.F32 R48, -RZ, R22.H0_H0 ;  /* 0x20000016ff307230 */ /* 0x000fc80000004100 */
[----:B------:R-:W-:Y:S01]  /*3d70*/  FFMA.FTZ R29, R10, R51, 1.1641532182693481445e-10 ;  /* 0x2f0000000a1d7423 */ /* 0x000fe20000010033 */
[----:B------:R-:W-:Y:S01]  /*3d80*/  FMUL.FTZ R48, R48, R53 ;  /* 0x0000003530307220 */ /* 0x000fe20000410000 */
[-C--:B------:R-:W-:Y:S02]  /*3d90*/  @P1 MOV R10, R42.reuse ;  /* 0x0000002a000a1202 */ /* 0x080fe40000000f00 */
[----:B------:R-:W-:Y:S02]  /*3da0*/  @!P1 MOV R10, R42 ;  /* 0x0000002a000a9202 */ /* 0x000fe40000000f00 */
        /* <DEDUP_REMOVED lines=10> */
.L_x_943:
[----:B------:R-:W-:-:S05]  /*3e50*/  @P1 HADD2.F32 R28, -RZ, R26.H0_H0 ;  /* 0x2000001aff1c1230 */ /* 0x000fca0000004100 */
[----:B------:R-:W-:-:S07]  /*3e60*/  @P1 FADD.FTZ R45, R28, R45 ;  /* 0x0000002d1c2d1221 */ /* 0x000fce0000010000 */
.L_x_949:
        /* <DEDUP_REMOVED lines=13> */
.L_x_952:
        /* <DEDUP_REMOVED lines=13> */
.L_x_954:
[----:B------:R-:W-:Y:S05]  /*4010*/  BSYNC.RECONVERGENT B3 ;  /* 0x0000000000037941 */ /* 0x000fea0003800200 */
.L_x_953:
        /* <DEDUP_REMOVED lines=40> */
[----:B------:R-:W-:Y:S01]  /*42a0*/  MOV R10, R28 ;  /* 0x0000001c000a7202 */ /* 0x000fe20000000f00 */
[----:B------:R-:W-:-:S07]  /*42b0*/  IMAD.MOV.U32 R28, RZ, RZ, RZ ;  /* 0x000000ffff1c7224 */ /* 0x000fce00078e00ff */
.L_x_951:
[----:B------:R-:W-:Y:S05]  /*42c0*/  BSYNC.RECONVERGENT B2 ;  /* 0x0000000000027941 */ /* 0x000fea0003800200 */
.L_x_950:
        /* <DEDUP_REMOVED lines=23> */
.L_x_958:
        /* <DEDUP_REMOVED lines=13> */
.L_x_960:
[----:B------:R-:W-:Y:S05]  /*4510*/  BSYNC.RECONVERGENT B3 ;  /* 0x0000000000037941 */ /* 0x000fea0003800200 */
.L_x_959:
        /* <DEDUP_REMOVED lines=42> */
.L_x_957:
[----:B------:R-:W-:Y:S05]  /*47c0*/  BSYNC.RECONVERGENT B2 ;  /* 0x0000000000027941 */ /* 0x000fea0003800200 */
.L_x_956:
        /* <DEDUP_REMOVED lines=16> */
.L_x_955:
[----:B------:R-:W-:-:S05]  /*48d0*/  @P1 HADD2.F32 R29, -RZ, R26.H1_H1 ;  /* 0x3000001aff1d1230 */ /* 0x000fca0000004100 */
[----:B------:R-:W-:-:S07]  /*48e0*/  @P1 FADD.FTZ R48, R29, R48 ;  /* 0x000000301d301221 */ /* 0x000fce0000010000 */
.L_x_961:
        /* <DEDUP_REMOVED lines=13> */
.L_x_964:
        /* <DEDUP_REMOVED lines=13> */
.L_x_966:
[----:B------:R-:W-:Y:S05]  /*4a90*/  BSYNC.RECONVERGENT B3 ;  /* 0x0000000000037941 */ /* 0x000fea0003800200 */
.L_x_965:
        /* <DEDUP_REMOVED lines=41> */
[----:B------:R-:W-:-:S07]  /*4d30*/  HFMA2 R29, -RZ, RZ, 0, 0 ;  /* 0x00000000ff1d7431 */ /* 0x000fce00000001ff */
.L_x_963:
[----:B------:R-:W-:Y:S05]  /*4d40*/  BSYNC.RECONVERGENT B2 ;  /* 0x0000000000027941 */ /* 0x000fea0003800200 */
.L_x_962:
        /* <DEDUP_REMOVED lines=23> */
.L_x_970:
        /* <DEDUP_REMOVED lines=13> */
.L_x_972:
[----:B------:R-:W-:Y:S05]  /*4f90*/  BSYNC.RECONVERGENT B3 ;  /* 0x0000000000037941 */ /* 0x000fea0003800200 */
.L_x_971:
        /* <DEDUP_REMOVED lines=41> */
.L_x_969:
[----:B------:R-:W-:Y:S05]  /*5230*/  BSYNC.RECONVERGENT B2 ;  /* 0x0000000000027941 */ /* 0x000fea0003800200 */
.L_x_968:
[----:B------:R-:W-:Y:S01]  /*5240*/  I2FP.F32.U32 R10, R37 ;  /* 0x00000025000a7245 */ /* 0x000fe20000201000 */
[----:B------:R-:W-:Y:S02]  /*5250*/  HADD2.F32 R42, -RZ, R23.H0_H0 ;  /* 0x20000017ff2a7230 */ /* 0x000fe40000004100 */
[----:B------:R-:W-:Y:S02]  /*5260*/  @P1 HADD2.F32 R43, -RZ, R27.H0_H0 ;  /* 0x2000001bff2b1230 */ /* 0x000fe40000004100 */
        /* <DEDUP_REMOVED lines=13> */
.L_x_967:
[----:B------:R-:W-:-:S05]  /*5340*/  @P1 HADD2.F32 R28, -RZ, R27.H0_H0 ;  /* 0x2000001bff1c1230 */ /* 0x000fca0000004100 */
[----:B------:R-:W-:-:S07]  /*5350*/  @P1 FADD.FTZ R47, R28, R47 ;  /* 0x0000002f1c2f1221 */ /* 0x000fce0000010000 */
.L_x_973:
        /* <DEDUP_REMOVED lines=13> */
.L_x_976:
        /* <DEDUP_REMOVED lines=13> */
.L_x_978:
[----:B------:R-:W-:Y:S05]  /*5500*/  BSYNC.RECONVERGENT B3 ;  /* 0x0000000000037941 */ /* 0x000fea0003800200 */
.L_x_977:
        /* <DEDUP_REMOVED lines=42> */
.L_x_975:
[----:B------:R-:W-:Y:S05]  /*57b0*/  BSYNC.RECONVERGENT B2 ;  /* 0x0000000000027941 */ /* 0x000fea0003800200 */
.L_x_974:
        /* <DEDUP_REMOVED lines=23> */
.L_x_982:
        /* <DEDUP_REMOVED lines=15> */
.L_x_984:
[----:B------:R-:W-:Y:S05]  /*5a20*/  BSYNC.RECONVERGENT B3 ;  /* 0x0000000000037941 */ /* 0x000fea0003800200 */
.L_x_983:
        /* <DEDUP_REMOVED lines=42> */
.L_x_981:
[----:B------:R-:W-:Y:S05]  /*5cd0*/  BSYNC.RECONVERGENT B2 ;  /* 0x0000000000027941 */ /* 0x000fea0003800200 */
.L_x_980:
[----:B------:R-:W-:Y:S01]  /*5ce0*/  I2FP.F32.U32 R10, R29 ;  /* 0x0000001d000a7245 */ /* 0x000fe20000201000 */
[----:B------:R-:W-:Y:S02]  /*5cf0*/  HADD2.F32 R38, -RZ, R23.H1_H1 ;  /* 0x30000017ff267230 */ /* 0x000fe40000004100 */
[--C-:B------:R-:W-:Y:S02]  /*5d00*/  @P1 IMAD.MOV.U32 R42, RZ, RZ, R28.reuse ;  /* 0x000000ffff2a1224 */ /* 0x100fe400078e001c */
[----:B------:R-:W-:Y:S01]  /*5d10*/  FFMA.FTZ R51, R10, R51, 1.1641532182693481445e-10 ;  /* 0x2f0000000a337423 */ /* 0x000fe20000010033 */
[----:B------:R-:W-:Y:S01]  /*5d20*/  FMUL.FTZ R38, R38, R53 ;  /* 0x0000003526267220 */ /* 0x000fe20000410000 */
[-C--:B------:R-:W-:Y:S01]  /*5d30*/  @P1 MOV R10, R30.reuse ;  /* 0x0000001e000a1202 */ /* 0x080fe20000000f00 */
[----:B------:R-:W-:Y:S01]  /*5d40*/  @!P1 IMAD.MOV.U32 R42, RZ, RZ, R28 ;  /* 0x000000ffff2a9224 */ /* 0x000fe200078e001c */
[----:B------:R-:W-:Y:S02]  /*5d50*/  @!P1 MOV R10, R30 ;  /* 0x0000001e000a9202 */ /* 0x000fe40000000f00 */
[----:B------:R-:W-:-:S04]  /*5d60*/  FSETP.GTU.FTZ.AND P6, PT, R51, R54, PT ;  /* 0x000000363300720b */ /* 0x000fc80003fdc000 */
[----:B------:R-:W-:Y:S01]  /*5d70*/  FSEL R31, R38, RZ, !P6 ;  /* 0x000000ff261f7208 */ /* 0x000fe20007000000 */
[----:B------:R-:W-:-:S04]  /*5d80*/  @P1 HADD2.F32 R38, -RZ, R27.H1_H1 ;  /* 0x3000001bff261230 */ /* 0x000fc80000004100 */
[----:B------:R-:W-:-:S04]  /*5d90*/  @P1 FADD.FTZ R29, R31, R52 ;  /* 0x000000341f1d1221 */ /* 0x000fc80000010000 */
[----:B------:R-:W-:Y:S01]  /*5da0*/  @P1 FADD.FTZ R52, R29, R38 ;  /* 0x000000261d341221 */ /* 0x000fe20000010000 */
[----:B------:R-:W-:-:S03]  /*5db0*/  SEL R38, RZ, 0x1, P6 ;  /* 0x00000001ff267807 */ /* 0x000fc60003000000 */
[----:B------:R-:W-:Y:S01]  /*5dc0*/  @!P1 FADD.FTZ R52, R31, R52 ;  /* 0x000000341f349221 */ /* 0x000fe20000010000 */
[----:B------:R-:W-:Y:S06]  /*5dd0*/  BRA `(.L_x_985) ;  /* 0x0000000000087947 */ /* 0x000fec0003800000 */
.L_x_979:
[----:B------:R-:W-:-:S05]  /*5de0*/  @P1 HADD2.F32 R29, -RZ, R27.H1_H1 ;  /* 0x3000001bff1d1230 */ /* 0x000fca0000004100 */
[----:B------:R-:W-:-:S07]  /*5df0*/  @P1 FADD.FTZ R52, R29, R52 ;  /* 0x000000341d341221 */ /* 0x000fce0000010000 */
.L_x_985:
[----:B------:R-:W-:Y:S02]  /*5e00*/  SEL R31, RZ, 0x1000000, P5 ;  /* 0x01000000ff1f7807 */ /* 0x000fe40002800000 */
[----:B------:R-:W-:Y:S02]  /*5e10*/  ISETP.NE.AND P5, PT, R55, RZ, PT ;  /* 0x000000ff3700720c */ /* 0x000fe40003fa5270 */
[----:B------:R-:W-:Y:S01]  /*5e20*/  ISETP.NE.AND P1, PT, R50, RZ, PT ;  /* 0x000000ff3200720c */ /* 0x000fe20003f25270 */
[----:B------:R-:W0:Y:S01]  /*5e30*/  LDC.64 R54, c[0x0][0x3a8] ;  /* 0x0000ea00ff367b82 */ /* 0x000e220000000a00 */
[----:B------:R-:W-:Y:S02]  /*5e40*/  ISETP.NE.AND P6, PT, R56, RZ, PT ;  /* 0x000000ff3800720c */ /* 0x000fe40003fc5270 */
[----:B------:R-:W-:Y:S02]  /*5e50*/  SEL R56, RZ, 0x10000, P4 ;  /* 0x00010000ff387807 */ /* 0x000fe40002000000 */
[----:B------:R-:W-:-:S02]  /*5e60*/  ISETP.NE.AND P4, PT, R57, RZ, PT ;  /* 0x000000ff3900720c */ /* 0x000fc40003f85270 */
[----:B------:R-:W-:Y:S01]  /*5e70*/  SEL R57, RZ, 0x100, P3 ;  /* 0x00000100ff397807 */ /* 0x000fe20001800000 */
[----:B------:R-:W1:Y:S01]  /*5e80*/  LDC.64 R50, c[0x0][0x3b0] ;  /* 0x0000ec00ff327b82 */ /* 0x000e620000000a00 */
[----:B------:R-:W-:Y:S02]  /*5e90*/  SEL R30, RZ, 0x1000000, P4 ;  /* 0x01000000ff1e7807 */ /* 0x000fe40002000000 */
[----:B------:R-:W-:Y:S02]  /*5ea0*/  SEL R29, RZ, 0x10000, P5 ;  /* 0x00010000ff1d7807 */ /* 0x000fe40002800000 */
[----:B------:R-:W-:Y:S02]  /*5eb0*/  SEL R28, RZ, 0x100, P6 ;  /* 0x00000100ff1c7807 */ /* 0x000fe40003000000 */
[----:B------:R-:W-:Y:S02]  /*5ec0*/  LOP3.LUT R57, R57, R31, R56, 0xfe, !PT ;  /* 0x0000001f39397212 */ /* 0x000fe400078efe38 */
[----:B------:R-:W-:-:S02]  /*5ed0*/  LOP3.LUT R28, R28, R30, R29, 0xfe, !PT ;  /* 0x0000001e1c1c7212 */ /* 0x000fc400078efe1d */
[----:B------:R-:W-:Y:S02]  /*5ee0*/  SEL R56, RZ, 0x1, P2 ;  /* 0x00000001ff387807 */ /* 0x000fe40001000000 */
[----:B------:R-:W-:Y:S02]  /*5ef0*/  SEL R29, RZ, 0x1, P1 ;  /* 0x00000001ff1d7807 */ /* 0x000fe40000800000 */
[----:B------:R-:W-:Y:S01]  /*5f00*/  LOP3.LUT R57, R57, R56, RZ, 0xfc, !PT ;  /* 0x0000003839397212 */ /* 0x000fe200078efcff */
[----:B0-----:R-:W-:Y:S01]  /*5f10*/  IMAD.WIDE.U32 R54, R49, 0x10, R54 ;  /* 0x0000001031367825 */ /* 0x001fe200078e0036 */
[----:B------:R-:W-:Y:S02]  /*5f20*/  LOP3.LUT R56, R28, R29, RZ, 0xfc, !PT ;  /* 0x0000001d1c387212 */ /* 0x000fe400078efcff */
[----:B------:R-:W-:Y:S02]  /*5f30*/  F2FP.F16.F32.PACK_AB R28, R44, R9 ;  /* 0x000000092c1c723e */ /* 0x000fe400000000ff */
[----:B------:R-:W-:-:S02]  /*5f40*/  F2FP.F16.F32.PACK_AB R29, R46, R39 ;  /* 0x000000272e1d723e */ /* 0x000fc400000000ff */
[----:B------:R-:W-:Y:S01]  /*5f50*/  F2FP.F16.F32.PACK_AB R30, R48, R45 ;  /* 0x0000002d301e723e */ /* 0x000fe200000000ff */
[----:B-1----:R-:W-:Y:S01]  /*5f60*/  IMAD.WIDE.U32 R50, R49, 0x8, R50 ;  /* 0x0000000831327825 */ /* 0x002fe200078e0032 */
[----:B------:R-:W-:-:S05]  /*5f70*/  F2FP.F16.F32.PACK_AB R31, R52, R47 ;  /* 0x0000002f341f723e */ /* 0x000fca00000000ff */
        /* <DEDUP_REMOVED lines=19> */
.L_x_889:
[----:B------:R-:W-:Y:S05]  /*60b0*/  BSYNC.RECONVERGENT B0 ;  /* 0x0000000000007941 */ /* 0x000fea0003800200 */
.L_x_888:
        /* <DEDUP_REMOVED lines=54> */
.L_x_1001:
[----:B-1----:R-:W-:Y:S01]  /*6420*/  FADD.FTZ R54, R50, R53 ;  /* 0x0000003532367221 */ /* 0x002fe20000010000 */
[----:B0-----:R-:W-:Y:S01]  /*6430*/  FMUL.FTZ R50, R51, R51 ;  /* 0x0000003333327220 */ /* 0x001fe20000410000 */
[----:B------:R-:W-:Y:S01]  /*6440*/  ISETP.NE.AND P0, PT, RZ, UR12, PT ;  /* 0x0000000cff007c0c */ /* 0x000fe2000bf05270 */
[----:B------:R-:W0:Y:S01]  /*6450*/  @!P2 LDC.64 R30, c[0x0][0x3c0] ;  /* 0x0000f000ff1eab82 */ /* 0x000e220000000a00 */
[----:B------:R-:W-:Y:S01]  /*6460*/  FFMA.FTZ R43, R54, R43, UR13 ;  /* 0x0000000d362b7e23 */ /* 0x000fe2000801002b */
[----:B------:R-:W-:Y:S01]  /*6470*/  BSSY.RECONVERGENT B0, `(.L_x_987) ;  /* 0x000003a000007945 */ /* 0x000fe20003800200 */
[----:B------:R-:W-:-:S05]  /*6480*/  FSEL R50, R50, RZ, P0 ;  /* 0x000000ff32327208 */ /* 0x000fca0000000000 */
[----:B------:R-:W1:Y:S01]  /*6490*/  @!P2 LDC.64 R28, c[0x0][0x3c8] ;  /* 0x0000f200ff1cab82 */ /* 0x000e620000000a00 */
[----:B------:R-:W-:-:S06]  /*64a0*/  FADD.FTZ R43, R43, R50 ;  /* 0x000000322b2b7221 */ /* 0x000fcc0000010000 */
[----:B------:R-:W2:Y:S01]  /*64b0*/  MUFU.RSQ R43, R43 ;  /* 0x0000002b002b7308 */ /* 0x000ea20000001400 */
[----:B0-----:R-:W-:-:S05]  /*64c0*/  @!P2 IMAD.WIDE R30, R3, 0x4, R30 ;  /* 0x00000004031ea825 */ /* 0x001fca00078e021e */
[----:B------:R0:W-:Y:S01]  /*64d0*/  @!P2 STG.E desc[UR8][R30.64], R51 ;  /* 0x000000331e00a986 */ /* 0x0001e2000c101908 */
[----:B-1----:R-:W-:-:S05]  /*64e0*/  @!P2 IMAD.WIDE R28, R3, 0x4, R28 ;  /* 0x00000004031ca825 */ /* 0x002fca00078e021c */
[----:B--2---:R0:W-:Y:S01]  /*64f0*/  @!P2 STG.E desc[UR8][R28.64], R43 ;  /* 0x0000002b1c00a986 */ /* 0x0041e2000c101908 */
[----:B------:R-:W-:Y:S05]  /*6500*/  @P1 BRA `(.L_x_988) ;  /* 0x0000000000c01947 */ /* 0x000fea0003800000 */
[----:B------:R-:W-:Y:S01]  /*6510*/  FSEL R55, R51, RZ, !P0 ;  /* 0x000000ff33377208 */ /* 0x000fe20004000000 */
[----:B0-----:R-:W-:Y:S02]  /*6520*/  HADD2.F32 R51, -RZ, R17.H0_H0 ;  /* 0x20000011ff337230 */ /* 0x001fe40000004100 */
        /* <DEDUP_REMOVED lines=9> */
[----:B------:R-:W-:Y:S01]  /*65c0*/  FFMA.FTZ R54, R30, R51, R53 ;  /* 0x000000331e367223 */ /* 0x000fe20000010035 */
[----:B------:R-:W-:Y:S01]  /*65d0*/  FADD.FTZ R30, R46, -R55 ;  /* 0x800000372e1e7221 */ /* 0x000fe20000010000 */
[----:B------:R-:W-:Y:S01]  /*65e0*/  FFMA.FTZ R28, R28, R29, R31 ;  /* 0x0000001d1c1c7223 */ /* 0x000fe2000001001f */
[----:B------:R-:W-:Y:S02]  /*65f0*/  HADD2.F32 R56, -RZ, R13.H1_H1 ;  /* 0x3000000dff387230 */ /* 0x000fe40000004100 */
[C---:B------:R-:W-:Y:S01]  /*6600*/  FMUL.FTZ R53, R43.reuse, R58 ;  /* 0x0000003a2b357220 */ /* 0x040fe20000410000 */
[----:B------:R-:W-:Y:S01]  /*6610*/  FMUL.FTZ R29, R43, R30 ;  /* 0x0000001e2b1d7220 */ /* 0x000fe20000410000 */
[----:B------:R-:W-:-:S02]  /*6620*/  HADD2.F32 R60, -RZ, R18.H0_H0 ;  /* 0x20000012ff3c7230 */ /* 0x000fc40000004100 */
[--C-:B------:R-:W-:Y:S01]  /*6630*/  FADD.FTZ R58, R52, -R55.reuse ;  /* 0x80000037343a7221 */ /* 0x100fe20000010000 */
[----:B------:R-:W-:Y:S02]  /*6640*/  HADD2.F32 R30, -RZ, R14.H0_H0 ;  /* 0x2000000eff1e7230 */ /* 0x000fe40000004100 */
[----:B------:R-:W-:Y:S01]  /*6650*/  FFMA.FTZ R29, R29, R50, R56 ;  /* 0x000000321d1d7223 */ /* 0x000fe20000010038 */
[--C-:B------:R-:W-:Y:S01]  /*6660*/  FADD.FTZ R50, R48, -R55.reuse ;  /* 0x8000003730327221 */ /* 0x100fe20000010000 */
[----:B------:R-:W-:Y:S02]  /*6670*/  HADD2.F32 R31, -RZ, R18.H1_H1 ;  /* 0x30000012ff1f7230 */ /* 0x000fe40000004100 */
[----:B------:R-:W-:Y:S01]  /*6680*/  FFMA.FTZ R53, R53, R60, R30 ;  /* 0x0000003c35357223 */ /* 0x000fe2000001001e */
[----:B------:R-:W-:Y:S02]  /*6690*/  HADD2.F32 R51, -RZ, R14.H1_H1 ;  /* 0x3000000eff337230 */ /* 0x000fe40000004100 */
[----:B------:R-:W-:Y:S01]  /*66a0*/  FMUL.FTZ R30, R43, R50 ;  /* 0x000000322b1e7220 */ /* 0x000fe20000410000 */
[----:B------:R-:W-:Y:S01]  /*66b0*/  FADD.FTZ R50, R47, -R55 ;  /* 0x800000372f327221 */ /* 0x000fe20000010000 */
[----:B------:R-:W-:Y:S01]  /*66c0*/  HADD2.F32 R60, -RZ, R15.H1_H1 ;  /* 0x3000000fff3c7230 */ /* 0x000fe20000004100 */
[----:B------:R-:W-:Y:S01]  /*66d0*/  F2FP.F16.F32.PACK_AB R29, R29, R54 ;  /* 0x000000361d1d723e */ /* 0x000fe200000000ff */
[----:B------:R-:W-:Y:S01]  /*66e0*/  FFMA.FTZ R30, R30, R31, R51 ;  /* 0x0000001f1e1e7223 */ /* 0x000fe20000010033 */
[----:B------:R-:W-:-:S02]  /*66f0*/  HADD2.F32 R31, -RZ, R19.H0_H0 ;  /* 0x20000013ff1f7230 */ /* 0x000fc40000004100 */
[----:B------:R-:W-:Y:S01]  /*6700*/  FMUL.FTZ R50, R43, R50 ;  /* 0x000000322b327220 */ /* 0x000fe20000410000 */
[----:B------:R-:W-:Y:S01]  /*6710*/  HADD2.F32 R51, -RZ, R15.H0_H0 ;  /* 0x2000000fff337230 */ /* 0x000fe20000004100 */
[----:B------:R-:W-:-:S04]  /*6720*/  F2FP.F16.F32.PACK_AB R30, R30, R53 ;  /* 0x000000351e1e723e */ /* 0x000fc800000000ff */
[----:B------:R-:W-:Y:S01]  /*6730*/  FFMA.FTZ R56, R50, R31, R51 ;  /* 0x0000001f32387223 */ /* 0x000fe20000010033 */
[----:B------:R-:W-:Y:S01]  /*6740*/  FMUL.FTZ R31, R43, R58 ;  /* 0x0000003a2b1f7220 */ /* 0x000fe20000410000 */
[----:B------:R-:W0:Y:S01]  /*6750*/  LDC.64 R50, c[0x0][0x428] ;  /* 0x00010a00ff327b82 */ /* 0x000e220000000a00 */
[----:B------:R-:W-:-:S05]  /*6760*/  HADD2.F32 R58, -RZ, R19.H1_H1 ;  /* 0x30000013ff3a7230 */ /* 0x000fca0000004100 */
[----:B------:R-:W-:Y:S01]  /*6770*/  FFMA.FTZ R31, R31, R58, R60 ;  /* 0x0000003a1f1f7223 */ /* 0x000fe2000001003c */
[----:B------:R-:W-:Y:S01]  /*6780*/  FADD.FTZ R58, R44, -R55 ;  /* 0x800000372c3a7221 */ /* 0x000fe20000010000 */
[----:B------:R-:W-:-:S03]  /*6790*/  HADD2.F32 R55, -RZ, R12.H1_H1 ;  /* 0x3000000cff377230 */ /* 0x000fc60000004100 */
[----:B------:R-:W-:Y:S01]  /*67a0*/  FMUL.FTZ R58, R43, R58 ;  /* 0x0000003a2b3a7220 */ /* 0x000fe20000410000 */
[----:B------:R-:W-:Y:S01]  /*67b0*/  HADD2.F32 R43, -RZ, R16.H1_H1 ;  /* 0x30000010ff2b7230 */ /* 0x000fe20000004100 */
[----:B------:R-:W-:-:S04]  /*67c0*/  F2FP.F16.F32.PACK_AB R31, R31, R56 ;  /* 0x000000381f1f723e */ /* 0x000fc800000000ff */
[----:B------:R-:W-:-:S05]  /*67d0*/  FFMA.FTZ R43, R58, R43, R55 ;  /* 0x0000002b3a2b7223 */ /* 0x000fca0000010037 */
[----:B------:R-:W-:Y:S01]  /*67e0*/  F2FP.F16.F32.PACK_AB R28, R43, R28 ;  /* 0x0000001c2b1c723e */ /* 0x000fe200000000ff */
[----:B0-----:R-:W-:-:S05]  /*67f0*/  IMAD.WIDE.U32 R50, R49, 0x10, R50 ;  /* 0x0000001031327825 */ /* 0x001fca00078e0032 */
[----:B------:R1:W-:Y:S02]  /*6800*/  STG.E.128 desc[UR8][R50.64], R28 ;  /* 0x0000001c32007986 */ /* 0x0003e4000c101d08 */
.L_x_988:
[----:B------:R-:W-:Y:S05]  /*6810*/  BSYNC.RECONVERGENT B0 ;  /* 0x0000000000007941 */ /* 0x000fea0003800200 */
.L_x_987:
[----:B01----:R-:W0:Y:S02]  /*6820*/  LDC.64 R28, c[0x0][0x380] ;  /* 0x0000e000ff1c7b82 */ /* 0x003e240000000a00 */
[----:B0-----:R-:W-:-:S04]  /*6830*/  LEA R3, R28, R3, 0x2 ;  /* 0x000000031c037211 */ /* 0x001fc800078e10ff */
[----:B------:R-:W-:-:S13]  /*6840*/  ISETP.GE.AND P0, PT, R3, R29, PT ;  /* 0x0000001d0300720c */ /* 0x000fda0003f06270 */
[----:B------:R-:W-:Y:S05]  /*6850*/  @!P0 BRA `(.L_x_989) ;  /* 0xffffffa000048947 */ /* 0x000fea000383ffff */
[----:B------:R-:W-:Y:S05]  /*6860*/  BSYNC B1 ;  /* 0x0000000000017941 */ /* 0x000fea0003800000 */
.L_x_887:
[----:B------:R-:W-:Y:S05]  /*6870*/  EXIT ;  /* 0x000000000000794d */ /* 0x000fea0003800000 */
.L_x_986:
        /* <DEDUP_REMOVED lines=8> */
.L_x_991:
[----:B------:R-:W-:Y:S05]  /*6900*/  BSYNC B0 ;  /* 0x0000000000007941 */ /* 0x000fea0003800000 */
.L_x_990:
        /* <DEDUP_REMOVED lines=9> */
.L_x_992:
[----:B------:R-:W-:Y:S01]  /*69a0*/  HFMA2 R56, -RZ, RZ, 0, 2.384185791015625e-07 ;  /* 0x00000004ff387431 */ /* 0x000fe200000001ff */
[----:B------:R-:W-:-:S05]  /*69b0*/  MOV R31, R55 ;  /* 0x00000037001f7202 */ /* 0x000fca0000000f00 */
[----:B------:R-:W-:-:S04]  /*69c0*/  FADD.FTZ R31, R30, R31 ;  /* 0x0000001f1e1f7221 */ /* 0x000fc80000010000 */
[----:B------:R-:W-:-:S07]  /*69d0*/  IMAD.MOV.U32 R57, RZ, RZ, R31 ;  /* 0x000000ffff397224 */ /* 0x000fce00078e001f */
[----:B------:R-:W-:Y:S05]  /*69e0*/  WARPSYNC.COLLECTIVE R54, `(.L_x_993) ;  /* 0x0000000036087348 */ /* 0x000fea0003c00000 */
[----:B------:R0:W1:Y:S02]  /*69f0*/  SHFL.BFLY P3, R55, R57, R56, R59 ;  /* 0x0c00003839377389 */ /* 0x000064000006003b */
[----:B01----:R-:W-:Y:S05]  /*6a00*/  ENDCOLLECTIVE ;  /* 0x000000000000791b */ /* 0x003fea0003800000 */
.L_x_993:
[----:B------:R-:W-:Y:S02]  /*6a10*/  IMAD.MOV.U32 R56, RZ, RZ, 0x8 ;  /* 0x00000008ff387424 */ /* 0x000fe400078e00ff */
[----:B------:R-:W-:-:S04]  /*6a20*/  IMAD.MOV.U32 R28, RZ, RZ, R55 ;  /* 0x000000ffff1c7224 */ /* 0x000fc800078e0037 */
[----:B------:R-:W-:-:S05]  /*6a30*/  FADD.FTZ R50, R31, R28 ;  /* 0x0000001c1f327221 */ /* 0x000fca0000010000 */
[----:B------:R-:W-:-:S07]  /*6a40*/  MOV R57, R50 ;  /* 0x0000003200397202 */ /* 0x000fce0000000f00 */
[----:B------:R-:W-:Y:S05]  /*6a50*/  WARPSYNC.COLLECTIVE R54, `(.L_x_994) ;  /* 0x0000000036087348 */ /* 0x000fea0003c00000 */
[----:B------:R0:W1:Y:S02]  /*6a60*/  SHFL.BFLY P3, R55, R57, R56, R59 ;  /* 0x0c00003839377389 */ /* 0x000064000006003b */
[----:B01----:R-:W-:Y:S05]  /*6a70*/  ENDCOLLECTIVE ;  /* 0x000000000000791b */ /* 0x003fea0003800000 */
.L_x_994:
        /* <DEDUP_REMOVED lines=8> */
.L_x_995:
        /* <DEDUP_REMOVED lines=26> */
.L_x_996:
[----:B------:R-:W-:Y:S01]  /*6ca0*/  HFMA2 R56, -RZ, RZ, 0, 1.1920928955078125e-07 ;  /* 0x00000002ff387431 */ /* 0x000fe200000001ff */
[----:B------:R-:W-:-:S05]  /*6cb0*/  MOV R29, R55 ;  /* 0x00000037001d7202 */ /* 0x000fca0000000f00 */
[----:B------:R-:W-:-:S04]  /*6cc0*/  FADD.FTZ R29, R28, R29 ;  /* 0x0000001d1c1d7221 */ /* 0x000fc80000010000 */
[----:B------:R-:W-:-:S07]  /*6cd0*/  IMAD.MOV.U32 R57, RZ, RZ, R29 ;  /* 0x000000ffff397224 */ /* 0x000fce00078e001d */
[----:B------:R-:W-:Y:S05]  /*6ce0*/  WARPSYNC.COLLECTIVE R54, `(.L_x_997) ;  /* 0x0000000036087348 */ /* 0x000fea0003c00000 */
[----:B------:R0:W1:Y:S02]  /*6cf0*/  SHFL.BFLY P3, R55, R57, R56, R59 ;  /* 0x0c00003839377389 */ /* 0x000064000006003b */
[----:B01----:R-:W-:Y:S05]  /*6d00*/  ENDCOLLECTIVE ;  /* 0x000000000000791b */ /* 0x003fea0003800000 */
.L_x_997:
[----:B------:R-:W-:Y:S01]  /*6d10*/  HFMA2 R56, -RZ, RZ, 0, 2.384185791015625e-07 ;  /* 0x00000004ff387431 */ /* 0x000fe200000001ff */
[----:B------:R-:W-:-:S05]  /*6d20*/  MOV R30, R55 ;  /* 0x00000037001e7202 */ /* 0x000fca0000000f00 */
[----:B------:R-:W-:-:S04]  /*6d30*/  FADD.FTZ R30, R29, R30 ;  /* 0x0000001e1d1e7221 */ /* 0x000fc80000010000 */
[----:B------:R-:W-:-:S07]  /*6d40*/  IMAD.MOV.U32 R57, RZ, RZ, R30 ;  /* 0x000000ffff397224 */ /* 0x000fce00078e001e */
[----:B------:R-:W-:Y:S05]  /*6d50*/  WARPSYNC.COLLECTIVE R54, `(.L_x_998) ;  /* 0x0000000036087348 */ /* 0x000fea0003c00000 */
[----:B------:R0:W1:Y:S02]  /*6d60*/  SHFL.BFLY P3, R55, R57, R56, R59 ;  /* 0x0c00003839377389 */ /* 0x000064000006003b */
[----:B01----:R-:W-:Y:S05]  /*6d70*/  ENDCOLLECTIVE ;  /* 0x000000000000791b */ /* 0x003fea0003800000 */
.L_x_998:
[----:B------:R-:W-:Y:S01]  /*6d80*/  HFMA2 R56, -RZ, RZ, 0, 4.76837158203125e-07 ;  /* 0x00000008ff387431 */ /* 0x000fe200000001ff */
[----:B------:R-:W-:-:S05]  /*6d90*/  MOV R31, R55 ;  /* 0x00000037001f7202 */ /* 0x000fca0000000f00 */
[----:B------:R-:W-:-:S04]  /*6da0*/  FADD.FTZ R31, R30, R31 ;  /* 0x0000001f1e1f7221 */ /* 0x000fc80000010000 */
[----:B------:R-:W-:-:S07]  /*6db0*/  IMAD.MOV.U32 R57, RZ, RZ, R31 ;  /* 0x000000ffff397224 */ /* 0x000fce00078e001f */
[----:B------:R-:W-:Y:S05]  /*6dc0*/  WARPSYNC.COLLECTIVE R54, `(.L_x_999) ;  /* 0x0000000036087348 */ /* 0x000fea0003c00000 */
[----:B------:R0:W1:Y:S02]  /*6dd0*/  SHFL.BFLY P3, R55, R57, R56, R59 ;  /* 0x0c00003839377389 */ /* 0x000064000006003b */
[----:B01----:R-:W-:Y:S05]  /*6de0*/  ENDCOLLECTIVE ;  /* 0x000000000000791b */ /* 0x003fea0003800000 */
.L_x_999:
[----:B------:R-:W-:Y:S01]  /*6df0*/  HFMA2 R56, -RZ, RZ, 0, 9.5367431640625e-07 ;  /* 0x00000010ff387431 */ /* 0x000fe200000001ff */
[----:B------:R-:W-:-:S05]  /*6e00*/  MOV R50, R55 ;  /* 0x0000003700327202 */ /* 0x000fca0000000f00 */
[----:B------:R-:W-:-:S04]  /*6e10*/  FADD.FTZ R50, R31, R50 ;  /* 0x000000321f327221 */ /* 0x000fc80000010000 */
[----:B------:R-:W-:-:S07]  /*6e20*/  IMAD.MOV.U32 R57, RZ, RZ, R50 ;  /* 0x000000ffff397224 */ /* 0x000fce00078e0032 */
[----:B------:R-:W-:Y:S05]  /*6e30*/  WARPSYNC.COLLECTIVE R54, `(.L_x_1000) ;  /* 0x0000000036087348 */ /* 0x000fea0003c00000 */
[----:B------:R0:W1:Y:S02]  /*6e40*/  SHFL.BFLY P3, R55, R57, R56, R59 ;  /* 0x0c00003839377389 */ /* 0x000064000006003b */
[----:B01----:R-:W-:Y:S05]  /*6e50*/  ENDCOLLECTIVE ;  /* 0x000000000000791b */ /* 0x003fea0003800000 */
.L_x_1000:
[----:B------:R-:W-:Y:S01]  /*6e60*/  MOV R53, R55 ;  /* 0x0000003700357202 */ /* 0x000fe20000000f00 */
[----:B------:R-:W-:Y:S06]  /*6e70*/  BRA `(.L_x_1001) ;  /* 0xfffffff400687947 */ /* 0x000fec000383ffff */
.L_x_1002:
        /* <DEDUP_REMOVED lines=16> */
.L_x_5929:


//--------------------- .text._ZN10layer_norm31ln_parallel_residual_fwd_kernelINS_13Kernel_traitsI6__halfS2_S2_S2_fjLj256ELj1ELj4ELj1ELj16ENS_18Kernel_traits_baseILj256ES2_S2_S2_S2_fjLj128EEEEELb1ELb1ELb1EEEvNS_9FwdParamsE --------------------------
	.section	.text._ZN10layer_norm31ln_parallel_residual_fwd_kernelINS_13Kernel_traitsI6__halfS2_S2_S2_fjLj256ELj1ELj4ELj1ELj16ENS_18Kernel_traits_baseILj256ES2_S2_S2_S2_fjLj128EEEEELb1ELb1ELb1EEEvNS_9FwdParamsE,"ax",@progbits
	.align	128
        .global         _ZN10layer_norm31ln_parallel_residual_fwd_kernelINS_13Kernel_traitsI6__halfS2_S2_S2_fjLj256ELj1ELj4ELj1ELj16ENS_18Kernel_traits_baseILj256ES2_S2_S2_S2_fjLj128EEEEELb1ELb1ELb1EEEvNS_9FwdParamsE
        .type           _ZN10layer_norm31ln_parallel_residual_fwd_kernelINS_13Kernel_traitsI6__halfS2_S2_S2_fjLj256ELj1ELj4ELj1ELj16ENS_18Kernel_traits_baseILj256ES2_S2_S2_S2_fjLj128EEEEELb1ELb1ELb1EEEvNS_9FwdParamsE,@function
        .size           _ZN10layer_norm31ln_parallel_residual_fwd_kernelINS_13Kernel_traitsI6__halfS2_S2_S2_fjLj256ELj1ELj4ELj1ELj16ENS_18Kernel_traits_baseILj256ES2_S2_S2_S2_fjLj128EEEEELb1ELb1ELb1EEEvNS_9FwdParamsE,(.L_x_5930 - _ZN10layer_norm31ln_parallel_residual_fwd_kernelINS_13Kernel_traitsI6__halfS2_S2_S2_fjLj256ELj1ELj4ELj1ELj16ENS_18Kernel_traits_baseILj256ES2_S2_S2_S2_fjLj128EEEEELb1ELb1ELb1EEEvNS_9FwdParamsE)
        .other          _ZN10layer_norm31ln_parallel_residual_fwd_kernelINS_13Kernel_traitsI6__halfS2_S2_S2_fjLj256ELj1ELj4ELj1ELj16ENS_18Kernel_traits_baseILj256ES2_S2_S2_S2_fjLj128EEEEELb1ELb1ELb1EEEvNS_9FwdParamsE,@"STO_CUDA_ENTRY STV_DEFAULT"
_ZN10layer_norm31ln_parallel_residual_fwd_kernelINS_13Kernel_traitsI6__halfS2_S2_S2_fjLj256ELj1ELj4ELj1ELj16ENS_18Kernel_traits_baseILj256ES2_S2_S2_S2_fjLj128EEEEELb1ELb1ELb1EEEvNS_9FwdParamsE:
.text._ZN10layer_norm31ln_parallel_residual_fwd_kernelINS_13Kernel_traitsI6__halfS2_S2_S2_fjLj256ELj1ELj4ELj1ELj16ENS_18Kernel_traits_baseILj256ES2_S2_S2_S2_fjLj128EEEEELb1ELb1ELb1EEEvNS_9FwdParamsE:
[----:B------:R-:W-:Y:S01]  /*0000*/  LDC R1, c[0x0][0x37c] ;  /* 0x0000df00ff017b82 */ /* 0x000fe20000000800 */
[----:B------:R-:W0:Y:S01]  /*0010*/  LDCU.64 UR10, c[0x0][0x438] ;  /* 0x00008700ff0a77ac */ /* 0x000e220008000a00 */
[----:B------:R-:W1:Y:S01]  /*0020*/  S2R R12, SR_TID.X ;  /* 0x00000000000c7919 */ /* 0x000e620000002100 */
[----:B------:R-:W2:Y:S01]  /*0030*/  LDCU.U8 UR4, c[0x0][0x464] ;  /* 0x00008c80ff0477ac */ /* 0x000ea20008000000 */
[----:B------:R-:W3:Y:S01]  /*0040*/  LDCU.64 UR6, c[0x0][0x450] ;  /* 0x00008a00ff0677ac */ /* 0x000ee20008000a00 */
[----:B------:R-:W4:Y:S01]  /*0050*/  LDCU.64 UR8, c[0x0][0x358] ;  /* 0x00006b00ff0877ac */ /* 0x000f220008000a00 */
[----:B0-----:R-:W-:Y:S02]  /*0060*/  ISETP.NE.U32.AND P0, PT, RZ, UR10, PT ;  /* 0x0000000aff007c0c */ /* 0x001fe4000bf05070 */
[----:B------:R-:W0:Y:S01]  /*0070*/  LDC R24, c[0x0][0x458] ;  /* 0x00011600ff187b82 */ /* 0x000e220000000800 */
[----:B------:R-:W0:Y:S01]  /*0080*/  LDCU UR10, c[0x0][0x384] ;  /* 0x00007080ff0a77ac */ /* 0x000e220008000800 */
[----:B------:R-:W-:-:S02]  /*0090*/  ISETP.NE.AND.EX P0, PT, RZ, UR11, PT, P0 ;  /* 0x0000000bff007c0c */ /* 0x000fc4000bf05300 */
[----:B--2---:R-:W-:Y:S02]  /*00a0*/  ISETP.NE.AND P1, PT, RZ, UR4, PT ;  /* 0x00000004ff007c0c */ /* 0x004fe4000bf25270 */
[----:B---3--:R-:W-:Y:S02]  /*00b0*/  MOV R2, UR6 ;  /* 0x0000000600027c02 */ /* 0x008fe40008000f00 */
[----:B------:R-:W0:Y:S01]  /*00c0*/  LDC R25, c[0x0][0x45c] ;  /* 0x00011700ff197b82 */ /* 0x000e220000000800 */
[----:B------:R-:W-:-:S07]  /*00d0*/  IMAD.U32 R3, RZ, RZ, UR7 ;  /* 0x00000007ff037e24 */ /* 0x000fce000f8e00ff */
[----:B------:R-:W2:Y:S01]  /*00e0*/  @P0 LDC.64 R6, c[0x0][0x438] ;  /* 0x00010e00ff060b82 */ /* 0x000ea20000000a00 */
[----:B-1----:R-:W-:Y:S01]  /*00f0*/  LOP3.LUT R13, R12, 0x1f, RZ, 0xc0, !PT ;  /* 0x0000001f0c0d7812 */ /* 0x002fe200078ec0ff */
[----:B----4-:R-:W3:Y:S01]  /*0100*/  @P1 LDG.E.64 R2, desc[UR8][R2.64] ;  /* 0x0000000802021981 */ /* 0x010ee2000c1e1b00 */
[----:B------:R-:W-:Y:S02]  /*0110*/  @!P0 CS2R R20, SRZ ;  /* 0x0000000000148805 */ /* 0x000fe4000001ff00 */
[----:B------:R-:W-:Y:S01]  /*0120*/  @!P0 CS2R R22, SRZ ;  /* 0x0000000000168805 */ /* 0x000fe2000001ff00 */
[----:B0-----:R0:W5:Y:S02]  /*0130*/  @P1 LDG.E.64 R4, desc[UR8][R24.64] ;  /* 0x0000000818041981 */ /* 0x001164000c1e1b00 */
[----:B------:R-:W1:Y:S01]  /*0140*/  S2UR UR5, SR_CTAID.X ;  /* 0x00000000000579c3 */ /* 0x000e620000002500 */
[----:B------:R-:W-:Y:S01]  /*0150*/  SHF.R.U32.HI R14, RZ, 0x5, R12 ;  /* 0x00000005ff0e7819 */ /* 0x000fe2000001160c */
[----:B--2---:R-:W-:-:S06]  /*0160*/  @P0 IMAD.WIDE.U32 R6, R13, 0x10, R6 ;  /* 0x000000100d060825 */ /* 0x004fcc00078e0006 */
[----:B------:R-:W2:Y:S01]  /*0170*/  LDC R9, c[0x0][0x360] ;  /* 0x0000d800ff097b82 */ /* 0x000ea20000000800 */
[----:B------:R0:W5:Y:S01]  /*0180*/  @P0 LDG.E.128 R20, desc[UR8][R6.64] ;  /* 0x0000000806140981 */ /* 0x000162000c1e1d00 */
[----:B-1----:R-:W-:-:S06]  /*0190*/  USHF.L.U32 UR4, UR5, 0x2, URZ ;  /* 0x0000000205047899 */ /* 0x002fcc00080006ff */
[----:B------:R-:W-:Y:S01]  /*01a0*/  LOP3.LUT R14, R14, UR4, RZ, 0xfc, !PT ;  /* 0x000000040e0e7c12 */ /* 0x000fe2000f8efcff */
[----:B--2---:R-:W-:-:S03]  /*01b0*/  IMAD R12, R9, UR5, R12 ;  /* 0x00000005090c7c24 */ /* 0x004fc6000f8e020c */
[----:B------:R-:W-:Y:S02]  /*01c0*/  ISETP.GE.AND P2, PT, R14, UR10, PT ;  /* 0x0000000a0e007c0c */ /* 0x000fe4000bf46270 */
[----:B---3--:R-:W-:Y:S02]  /*01d0*/  @P1 R2UR UR6, R2 ;  /* 0x00000000020612ca */ /* 0x008fe400000e0000 */
[----:B------:R-:W-:-:S09]  /*01e0*/  @P1 R2UR UR7, R3 ;  /* 0x00000000030712ca */ /* 0x000fd200000e0000 */
[----:B0-----:R-:W-:Y:S06]  /*01f0*/  @P2 EXIT ;  /* 0x000000000000294d */ /* 0x001fec0003800000 */
[----:B------:R-:W0:Y:S08]  /*0200*/  LDC.64 R16, c[0x0][0x3d0] ;  /* 0x0000f400ff107b82 */ /* 0x000e300000000a00 */
[----:B------:R-:W1:Y:S01]  /*0210*/  @P1 LDC R3, c[0x0][0x460] ;  /* 0x00011800ff031b82 */ /* 0x000e620000000800 */
[----:B------:R-:W-:Y:S02]  /*0220*/  UIADD3 UR14, UPT, UPT, UR7, -0x4498517b, URZ ;  /* 0xbb67ae85070e7890 */ /* 0x000fe4000fffe0ff */
[----:B------:R-:W-:-:S02]  /*0230*/  UIADD3 UR13, UPT, UPT, UR6, -0x61c88647, URZ ;  /* 0x9e3779b9060d7890 */ /* 0x000fc4000fffe0ff */
[----:B------:R-:W-:Y:S02]  /*0240*/  UIADD3 UR15, UPT, UPT, UR6, 0x3c6ef372, URZ ;  /* 0x3c6ef372060f7890 */ /* 0x000fe4000fffe0ff */
[----:B------:R-:W-:Y:S02]  /*0250*/  UIADD3 UR16, UPT, UPT, UR7, 0x76cf5d0a, URZ ;  /* 0x76cf5d0a07107890 */ /* 0x000fe4000fffe0ff */
[----:B------:R-:W-:Y:S02]  /*0260*/  UIADD3 UR18, UPT, UPT, UR7, 0x32370b8f, URZ ;  /* 0x32370b8f07127890 */ /* 0x000fe4000fffe0ff */
[----:B------:R-:W-:Y:S02]  /*0270*/  UIADD3 UR17, UPT, UPT, UR6, -0x255992d5, URZ ;  /* 0xdaa66d2b06117890 */ /* 0x000fe4000fffe0ff */
[----:B------:R-:W-:Y:S02]  /*0280*/  UIADD3 UR19, UPT, UPT, UR6, 0x78dde6e4, URZ ;  /* 0x78dde6e406137890 */ /* 0x000fe4000fffe0ff */
[----:B------:R-:W-:Y:S01]  /*0290*/  UIADD3 UR20, UPT, UPT, UR7, -0x126145ec, URZ ;  /* 0xed9eba1407147890 */ /* 0x000fe2000fffe0ff */
[----:B0-----:R-:W-:Y:S01]  /*02a0*/  IMAD.WIDE.U32 R16, R13, 0x10, R16 ;  /* 0x000000100d107825 */ /* 0x001fe200078e0010 */
[----:B------:R-:W-:-:S02]  /*02b0*/  UIADD3 UR22, UPT, UPT, UR7, -0x56f99767, URZ ;  /* 0xa906689907167890 */ /* 0x000fc4000fffe0ff */
[----:B------:R-:W-:Y:S02]  /*02c0*/  UIADD3 UR21, UPT, UPT, UR6, 0x1715609d, URZ ;  /* 0x1715609d06157890 */ /* 0x000fe4000fffe0ff */
[----:B------:R-:W-:Y:S01]  /*02d0*/  UIADD3 UR23, UPT, UPT, UR6, -0x4ab325aa, URZ ;  /* 0xb54cda5606177890 */ /* 0x000fe2000fffe0ff */
[----:B------:R-:W2:Y:S01]  /*02e0*/  LDG.E.128 R16, desc[UR8][R16.64] ;  /* 0x0000000810107981 */ /* 0x000ea2000c1e1d00 */
[----:B------:R-:W-:Y:S01]  /*02f0*/  UIADD3 UR24, UPT, UPT, UR7, 0x646e171e, URZ ;  /* 0x646e171e07187890 */ /* 0x000fe2000fffe0ff */
[----:B-1---5:R-:W-:Y:S01]  /*0300*/  @P1 IADD3 R24, P0, PT, R4, R3, RZ ;  /* 0x0000000304181210 */ /* 0x022fe20007f1e0ff */
[C---:B------:R-:W-:Y:S01]  /*0310*/  IMAD.HI.U32 R3, R12.reuse, -0x326172a9, RZ ;  /* 0xcd9e8d570c037827 */ /* 0x040fe200078e00ff */
[----:B------:R-:W0:Y:S01]  /*0320*/  LDCU.64 UR4, c[0x0][0x398] ;  /* 0x00007300ff0477ac */ /* 0x000e220008000a00 */
[----:B------:R-:W-:Y:S01]  /*0330*/  BSSY B0, `(.L_x_1003) ;  /* 0x0000647000007945 */ /* 0x000fe20003800000 */
[----:B------:R-:W-:Y:S01]  /*0340*/  @P1 IADD3.X R25, PT, PT, RZ, R5, RZ, P0, !PT ;  /* 0x00000005ff191210 */ /* 0x000fe200007fe4ff */
[----:B------:R-:W-:Y:S01]  /*0350*/  IMAD R5, R12, -0x326172a9, RZ ;  /* 0xcd9e8d570c057824 */ /* 0x000fe200078e02ff */
[----:B------:R-:W-:Y:S01]  /*0360*/  UIADD3 UR26, UPT, UPT, UR7, 0x1fd5c5a3, URZ ;  /* 0x1fd5c5a3071a7890 */ /* 0x000fe2000fffe0ff */
[--C-:B------:R-:W-:Y:S01]  /*0370*/  HADD2.F32 R9, -RZ, R20.reuse.H0_H0 ;  /* 0x20000014ff097230 */ /* 0x100fe20000004100 */
[--C-:B------:R-:W-:Y:S01]  /*0380*/  SHF.R.U64 R11, R24, 0x2, R25.reuse ;  /* 0x00000002180b7819 */ /* 0x100fe20000001219 */
[----:B------:R-:W-:Y:S01]  /*0390*/  UIADD3 UR25, UPT, UPT, UR6, 0x5384540f, URZ ;  /* 0x5384540f06197890 */ /* 0x000fe2000fffe0ff */
[----:B------:R-:W-:Y:S01]  /*03a0*/  SHF.R.U32.HI R10, RZ, 0x2, R25 ;  /* 0x00000002ff0a7819 */ /* 0x000fe20000011619 */
[----:B------:R-:W-:Y:S01]  /*03b0*/  UIADD3 UR27, UPT, UPT, UR6, -0xe443238, URZ ;  /* 0xf1bbcdc8061b7890 */ /* 0x000fe2000fffe0ff */
[----:B------:R-:W-:Y:S01]  /*03c0*/  HADD2.F32 R8, -RZ, R20.H1_H1 ;  /* 0x30000014ff087230 */ /* 0x000fe20000004100 */
[----:B------:R-:W-:Y:S01]  /*03d0*/  UIADD3 UR28, UPT, UPT, UR7, -0x24c28bd8, URZ ;  /* 0xdb3d7428071c7890 */ /* 0x000fe2000fffe0ff */
[C---:B------:R-:W-:Y:S01]  /*03e0*/  IMAD.HI.U32 R0, R11.reuse, -0x2daee0ad, RZ ;  /* 0xd2511f530b007827 */ /* 0x040fe200078e00ff */
[----:B------:R-:W-:Y:S01]  /*03f0*/  LOP3.LUT R3, R10, UR6, R3, 0x96, !PT ;  /* 0x000000060a037c12 */ /* 0x000fe2000f8e9603 */
[----:B------:R-:W-:Y:S01]  /*0400*/  UIADD3 UR30, UPT, UPT, UR7, -0x695add53, URZ ;  /* 0x96a522ad071e7890 */ /* 0x000fe2000fffe0ff */
[----:B------:R-:W-:Y:S01]  /*0410*/  LOP3.LUT R43, R24, 0x3, RZ, 0xc0, !PT ;  /* 0x00000003182b7812 */ /* 0x000fe200078ec0ff */
[----:B------:R-:W-:Y:S01]  /*0420*/  IMAD R7, R11, -0x2daee0ad, RZ ;  /* 0xd2511f530b077824 */ /* 0x000fe200078e02ff */
[----:B------:R-:W-:Y:S01]  /*0430*/  LOP3.LUT R0, R0, UR7, RZ, 0x3c, !PT ;  /* 0x0000000700007c12 */ /* 0x000fe2000f8e3cff */
[----:B------:R-:W-:Y:S01]  /*0440*/  IMAD.HI.U32 R4, R3, -0x2daee0ad, RZ ;  /* 0xd2511f5303047827 */ /* 0x000fe200078e00ff */
[----:B0-----:R-:W-:-:S02]  /*0450*/  UISETP.NE.U32.AND UP0, UPT, UR4, URZ, UPT ;  /* 0x000000ff0400728c */ /* 0x001fc4000bf05070 */
[----:B------:R-:W-:Y:S01]  /*0460*/  UIADD3 UR29, UPT, UPT, UR6, -0x700cb87f, URZ ;  /* 0x8ff34781061d7890 */ /* 0x000fe2000fffe0ff */
[C---:B------:R-:W-:Y:S01]  /*0470*/  IMAD.HI.U32 R2, R0.reuse, -0x326172a9, RZ ;  /* 0xcd9e8d5700027827 */ /* 0x040fe200078e00ff */
[----:B------:R-:W-:Y:S01]  /*0480*/  LOP3.LUT R4, R7, UR14, R4, 0x96, !PT ;  /* 0x0000000e07047c12 */ /* 0x000fe2000f8e9604 */
[----:B------:R-:W-:Y:S02]  /*0490*/  UISETP.NE.AND.EX UP0, UPT, UR5, URZ, UPT, UP0 ;  /* 0x000000ff0500728c */ /* 0x000fe4000bf05300 */
[----:B------:R-:W-:Y:S01]  /*04a0*/  IMAD R6, R3, -0x2daee0ad, RZ ;  /* 0xd2511f5303067824 */ /* 0x000fe200078e02ff */
[----:B------:R-:W-:Y:S01]  /*04b0*/  LOP3.LUT R2, R5, UR13, R2, 0x96, !PT ;  /* 0x0000000d05027c12 */ /* 0x000fe2000f8e9602 */
[----:B------:R-:W-:Y:S01]  /*04c0*/  IMAD R5, R0, -0x326172a9, RZ ;  /* 0xcd9e8d5700057824 */ /* 0x000fe200078e02ff */
[----:B------:R-:W0:Y:S01]  /*04d0*/  LDCU UR4, c[0x0][0x388] ;  /* 0x00007100ff0477ac */ /* 0x000e220008000800 */
[----:B------:R-:W-:Y:S01]  /*04e0*/  IMAD.HI.U32 R0, R4, -0x326172a9, RZ ;  /* 0xcd9e8d5704007827 */ /* 0x000fe200078e00ff */
[----:B------:R-:W-:Y:S01]  /*04f0*/  PLOP3.LUT P0, PT, PT, PT, UP0, 0x80, 0x8 ;  /* 0x000000000008781c */ /* 0x000fe20003f0f008 */
[----:B------:R-:W1:Y:S02]  /*0500*/  LDCU.U8 UR5, c[0x0][0x410] ;  /* 0x00008200ff0577ac */ /* 0x000e640008000000 */
[C---:B------:R-:W-:Y:S01]  /*0510*/  IMAD.HI.U32 R3, R2.reuse, -0x2daee0ad, RZ ;  /* 0xd2511f5302037827 */ /* 0x040fe200078e00ff */
[----:B------:R-:W-:Y:S01]  /*0520*/  LOP3.LUT R0, R5, UR15, R0, 0x96, !PT ;  /* 0x0000000f05007c12 */ /* 0x000fe2000f8e9600 */
[----:B------:R-:W3:Y:S02]  /*0530*/  LDCU UR12, c[0x0][0x448] ;  /* 0x00008900ff0c77ac */ /* 0x000ee40008000800 */
[----:B------:R-:W-:Y:S01]  /*0540*/  IMAD R7, R2, -0x2daee0ad, RZ ;  /* 0xd2511f5302077824 */ /* 0x000fe200078e02ff */
[----:B------:R-:W-:Y:S01]  /*0550*/  LOP3.LUT R3, R6, UR16, R3, 0x96, !PT ;  /* 0x0000001006037c12 */ /* 0x000fe2000f8e9603 */
[----:B------:R-:W-:Y:S01]  /*0560*/  IMAD.HI.U32 R6, R0, -0x2daee0ad, RZ ;  /* 0xd2511f5300067827 */ /* 0x000fe200078e00ff */
[----:B------:R-:W4:Y:S03]  /*0570*/  LDCU.64 UR32, c[0x0][0x398] ;  /* 0x00007300ff2077ac */ /* 0x000f260008000a00 */
[----:B------:R-:W-:Y:S01]  /*0580*/  IMAD R5, R4, -0x326172a9, RZ ;  /* 0xcd9e8d5704057824 */ /* 0x000fe200078e02ff */
[----:B------:R-:W-:Y:S01]  /*0590*/  LOP3.LUT R6, R7, UR18, R6, 0x96, !PT ;  /* 0x0000001207067c12 */ /* 0x000fe2000f8e9606 */
[C---:B------:R-:W-:Y:S01]  /*05a0*/  IMAD.HI.U32 R2, R3.reuse, -0x326172a9, RZ ;  /* 0xcd9e8d5703027827 */ /* 0x040fe200078e00ff */
[----:B------:R-:W0:Y:S03]  /*05b0*/  LDCU.64 UR10, c[0x0][0x3a0] ;  /* 0x00007400ff0a77ac */ /* 0x000e260008000a00 */
        /* <DEDUP_REMOVED lines=30> */
[--C-:B------:R-:W-:Y:S01]  /*07a0*/  HADD2.F32 R7, -RZ, R21.reuse.H0_H0 ;  /* 0x20000015ff077230 */ /* 0x100fe20000004100 */
[----:B------:R-:W-:Y:S01]  /*07b0*/  LOP3.LUT R42, R5, UR28, R0, 0x96, !PT ;  /* 0x0000001c052a7c12 */ /* 0x000fe2000f8e9600 */
[----:B------:R-:W-:Y:S02]  /*07c0*/  HADD2.F32 R6, -RZ, R21.H1_H1 ;  /* 0x30000015ff067230 */ /* 0x000fe40000004100 */
        /* <DEDUP_REMOVED lines=10> */
[----:B------:R-:W-:Y:S02]  /*0870*/  IMAD.MOV.U32 R36, RZ, RZ, RZ ;  /* 0x000000ffff247224 */ /* 0x000fe400078e00ff */
[----:B------:R-:W-:-:S02]  /*0880*/  IMAD R38, R38, -0x2daee0ad, RZ ;  /* 0xd2511f5326267824 */ /* 0x000fc400078e02ff */
[----:B------:R-:W-:Y:S02]  /*0890*/  IMAD R42, R42, -0x326172a9, RZ ;  /* 0xcd9e8d572a2a7824 */ /* 0x000fe400078e02ff */
[--C-:B--2---:R-:W-:Y:S02]  /*08a0*/  HADD2.F32 R0, -RZ, R16.reuse.H0_H0 ;  /* 0x20000010ff007230 */ /* 0x104fe40000004100 */
[----:B------:R-:W-:Y:S02]  /*08b0*/  HADD2.F32 R29, -RZ, R16.H1_H1 ;  /* 0x30000010ff1d7230 */ /* 0x000fe40000004100 */
[--C-:B------:R-:W-:Y:S02]  /*08c0*/  HADD2.F32 R30, -RZ, R17.reuse.H0_H0 ;  /* 0x20000011ff1e7230 */ /* 0x100fe40000004100 */
[----:B------:R-:W-:Y:S02]  /*08d0*/  HADD2.F32 R31, -RZ, R17.H1_H1 ;  /* 0x30000011ff1f7230 */ /* 0x000fe40000004100 */
[----:B------:R-:W-:-:S02]  /*08e0*/  HADD2.F32 R32, -RZ, R18.H0_H0 ;  /* 0x20000012ff207230 */ /* 0x000fc40000004100 */
[----:B------:R-:W-:Y:S02]  /*08f0*/  HADD2.F32 R33, -RZ, R18.H1_H1 ;  /* 0x30000012ff217230 */ /* 0x000fe40000004100 */
[--C-:B------:R-:W-:Y:S02]  /*0900*/  HADD2.F32 R34, -RZ, R19.reuse.H0_H0 ;  /* 0x20000013ff227230 */ /* 0x100fe40000004100 */
[----:B01-34-:R-:W-:-:S07]  /*0910*/  HADD2.F32 R35, -RZ, R19.H1_H1 ;  /* 0x30000013ff237230 */ /* 0x01bfce0000004100 */
.L_x_1102:
        /* <DEDUP_REMOVED lines=28> */
.L_x_1006:
        /* <DEDUP_REMOVED lines=13> */
.L_x_1008:
[----:B------:R-:W-:Y:S05]  /*0bb0*/  BSYNC.RECONVERGENT B2 ;  /* 0x0000000000027941 */ /* 0x000fea0003800200 */
.L_x_1007:
        /* <DEDUP_REMOVED lines=42> */
.L_x_1005:
[----:B------:R-:W-:Y:S05]  /*0e60*/  BSYNC.RECONVERGENT B1 ;  /* 0x0000000000017941 */ /* 0x000fea0003800200 */
.L_x_1004:
[----:B------:R-:W0:Y:S01]  /*0e70*/  LDC R61, c[0x0][0x408] ;  /* 0x00010200ff3d7b82 */ /* 0x000e220000000800 */
[----:B------:R-:W-:Y:S01]  /*0e80*/  UISETP.NE.U32.AND UP0, UPT, UR32, URZ, UPT ;  /* 0x000000ff2000728c */ /* 0x000fe2000bf05070 */
[----:B------:R-:W-:Y:S01]  /*0e90*/  HFMA2 R59, -RZ, RZ, 0.1171875, 0 ;  /* 0x2f800000ff3b7431 */ /* 0x000fe200000001ff */
[----:B------:R-:W-:Y:S02]  /*0ea0*/  I2FP.F32.U32 R52, R41 ;  /* 0x0000002900347245 */ /* 0x000fe40000201000 */
[----:B------:R-:W-:-:S03]  /*0eb0*/  UISETP.NE.AND.EX UP0, UPT, UR33, URZ, UPT, UP0 ;  /* 0x000000ff2100728c */ /* 0x000fc6000bf05300 */
[----:B------:R-:W1:Y:S03]  /*0ec0*/  LDC R62, c[0x0][0x404] ;  /* 0x00010100ff3e7b82 */ /* 0x000e660000000800 */
[----:B------:R-:W-:Y:S01]  /*0ed0*/  PLOP3.LUT P0, PT, PT, PT, UP0, 0x80, 0x8 ;  /* 0x000000000008781c */ /* 0x000fe20003f0f008 */
        /* <DEDUP_REMOVED lines=23> */
.L_x_1012:
        /* <DEDUP_REMOVED lines=13> */
.L_x_1014:
[----:B------:R-:W-:Y:S05]  /*1120*/  BSYNC.RECONVERGENT B2 ;  /* 0x0000000000027941 */ /* 0x000fea0003800200 */
.L_x_1013:
        /* <DEDUP_REMOVED lines=42> */
.L_x_1011:
[----:B------:R-:W-:Y:S05]  /*13d0*/  BSYNC.RECONVERGENT B1 ;  /* 0x0000000000017941 */ /* 0x000fea0003800200 */
.L_x_1010:
[----:B------:R-:W-:Y:S01]  /*13e0*/  I2FP.F32.U32 R38, R41 ;  /* 0x0000002900267245 */ /* 0x000fe20000201000 */
[----:B------:R-:W-:-:S04]  /*13f0*/  HADD2.F32 R40, -RZ, R16.H0_H0 ;  /* 0x20000010ff287230 */ /* 0x000fc80000004100 */
[----:B------:R-:W-:Y:S01]  /*1400*/  FFMA.FTZ R41, R38, R59, 1.1641532182693481445e-10 ;  /* 0x2f00000026297423 */ /* 0x000fe2000001003b */
[----:B------:R-:W-:-:S04]  /*1410*/  FMUL.FTZ R40, R40, R61 ;  /* 0x0000003d28287220 */ /* 0x000fc80000410000 */
[----:B------:R-:W-:Y:S01]  /*1420*/  FSETP.GTU.FTZ.AND P2, PT, R41, R62, PT ;  /* 0x0000003e2900720b */ /* 0x000fe20003f5c000 */
[----:B------:R-:W-:-:S03]  /*1430*/  @P1 HADD2.F32 R41, -RZ, R20.H0_H0 ;  /* 0x20000014ff291230 */ /* 0x000fc60000004100 */
[----:B------:R-:W-:Y:S01]  /*1440*/  FSEL R52, R40, RZ, !P2 ;  /* 0x000000ff28347208 */ /* 0x000fe20005000000 */
[--C-:B------:R-:W-:Y:S02]  /*1450*/  @P1 IMAD.MOV.U32 R40, RZ, RZ, R39.reuse ;  /* 0x000000ffff281224 */ /* 0x100fe400078e0027 */
[----:B------:R-:W-:Y:S01]  /*1460*/  @!P1 IMAD.MOV.U32 R40, RZ, RZ, R39 ;  /* 0x000000ffff289224 */ /* 0x000fe200078e0027 */
[----:B------:R-:W-:Y:S01]  /*1470*/  SEL R39, RZ, 0x1, P2 ;  /* 0x00000001ff277807 */ /* 0x000fe20001000000 */
[----:B------:R-:W-:-:S04]  /*1480*/  @P1 FADD.FTZ R38, R51, R52 ;  /* 0x0000003433261221 */ /* 0x000fc80000010000 */
[----:B------:R-:W-:Y:S01]  /*1490*/  @P1 FADD.FTZ R51, R38, R41 ;  /* 0x0000002926331221 */ /* 0x000fe20000010000 */
[-C--:B------:R-:W-:Y:S02]  /*14a0*/  @P1 MOV R38, R43.reuse ;  /* 0x0000002b00261202 */ /* 0x080fe40000000f00 */
[----:B------:R-:W-:Y:S01]  /*14b0*/  @!P1 MOV R38, R43 ;  /* 0x0000002b00269202 */ /* 0x000fe20000000f00 */
[----:B------:R-:W-:Y:S01]  /*14c0*/  @!P1 FADD.FTZ R51, R51, R52 ;  /* 0x0000003433339221 */ /* 0x000fe20000010000 */
[----:B------:R-:W-:Y:S06]  /*14d0*/  BRA `(.L_x_1015) ;  /* 0x0000000000087947 */ /* 0x000fec0003800000 */
.L_x_1009:
[----:B------:R-:W-:-:S05]  /*14e0*/  @P1 HADD2.F32 R52, -RZ, R20.H0_H0 ;  /* 0x20000014ff341230 */ /* 0x000fca0000004100 */
[----:B------:R-:W-:-:S07]  /*14f0*/  @P1 FADD.FTZ R51, R51, R52 ;  /* 0x0000003433331221 */ /* 0x000fce0000010000 */
.L_x_1015:
        /* <DEDUP_REMOVED lines=13> */
.L_x_1018:
        /* <DEDUP_REMOVED lines=13> */
.L_x_1020:
[----:B------:R-:W-:Y:S05]  /*16a0*/  BSYNC.RECONVERGENT B2 ;  /* 0x0000000000027941 */ /* 0x000fea0003800200 */
.L_x_1019:
        /* <DEDUP_REMOVED lines=42> */
.L_x_1017:
[----:B------:R-:W-:Y:S05]  /*1950*/  BSYNC.RECONVERGENT B1 ;  /* 0x0000000000017941 */ /* 0x000fea0003800200 */
.L_x_1016:
        /* <DEDUP_REMOVED lines=24> */
.L_x_1024:
        /* <DEDUP_REMOVED lines=13> */
.L_x_1026:
[----:B------:R-:W-:Y:S05]  /*1bb0*/  BSYNC.RECONVERGENT B2 ;  /* 0x0000000000027941 */ /* 0x000fea0003800200 */
.L_x_1025:
        /* <DEDUP_REMOVED lines=42> */
.L_x_1023:
[----:B------:R-:W-:Y:S05]  /*1e60*/  BSYNC.RECONVERGENT B1 ;  /* 0x0000000000017941 */ /* 0x000fea0003800200 */
.L_x_1022:
[----:B------:R-:W-:Y:S01]  /*1e70*/  I2FP.F32.U32 R38, R40 ;  /* 0x0000002800267245 */ /* 0x000fe20000201000 */
[----:B------:R-:W-:-:S04]  /*1e80*/  HADD2.F32 R40, -RZ, R16.H1_H1 ;  /* 0x30000010ff287230 */ /* 0x000fc80000004100 */
[----:B------:R-:W-:Y:S01]  /*1e90*/  FFMA.FTZ R41, R38, R59, 1.1641532182693481445e-10 ;  /* 0x2f00000026297423 */ /* 0x000fe2000001003b */
[----:B------:R-:W-:-:S04]  /*1ea0*/  FMUL.FTZ R40, R40, R61 ;  /* 0x0000003d28287220 */ /* 0x000fc80000410000 */
[----:B------:R-:W-:Y:S01]  /*1eb0*/  FSETP.GTU.FTZ.AND P2, PT, R41, R62, PT ;  /* 0x0000003e2900720b */ /* 0x000fe20003f5c000 */
[----:B------:R-:W-:-:S03]  /*1ec0*/  @P1 HADD2.F32 R41, -RZ, R20.H1_H1 ;  /* 0x30000014ff291230 */ /* 0x000fc60000004100 */
[----:B------:R-:W-:Y:S02]  /*1ed0*/  FSEL R53, R40, RZ, !P2 ;  /* 0x000000ff28357208 */ /* 0x000fe40005000000 */
[----:B------:R-:W-:-:S03]  /*1ee0*/  SEL R44, RZ, 0x1, P2 ;  /* 0x00000001ff2c7807 */ /* 0x000fc60001000000 */
[----:B------:R-:W-:-:S04]  /*1ef0*/  @P1 FADD.FTZ R38, R52, R53 ;  /* 0x0000003534261221 */ /* 0x000fc80000010000 */
[----:B------:R-:W-:Y:S01]  /*1f00*/  @P1 FADD.FTZ R52, R38, R41 ;  /* 0x0000002926341221 */ /* 0x000fe20000010000 */
[--C-:B------:R-:W-:Y:S01]  /*1f10*/  @P1 IMAD.MOV.U32 R38, RZ, RZ, R43.reuse ;  /* 0x000000ffff261224 */ /* 0x100fe200078e002b */
[-C--:B------:R-:W-:Y:S01]  /*1f20*/  @P1 MOV R41, R24.reuse ;  /* 0x0000001800291202 */ /* 0x080fe20000000f00 */
[----:B------:R-:W-:Y:S01]  /*1f30*/  @!P1 IMAD.MOV.U32 R38, RZ, RZ, R43 ;  /* 0x000000ffff269224 */ /* 0x000fe200078e002b */
[----:B------:R-:W-:Y:S01]  /*1f40*/  @!P1 MOV R41, R24 ;  /* 0x0000001800299202 */ /* 0x000fe20000000f00 */
[----:B------:R-:W-:Y:S01]  /*1f50*/  @!P1 FADD.FTZ R52, R52, R53 ;  /* 0x0000003534349221 */ /* 0x000fe20000010000 */
[----:B------:R-:W-:Y:S06]  /*1f60*/  BRA `(.L_x_1027) ;  /* 0x0000000000087947 */ /* 0x000fec0003800000 */
.L_x_1021:
[----:B------:R-:W-:-:S05]  /*1f70*/  @P1 HADD2.F32 R43, -RZ, R20.H1_H1 ;  /* 0x30000014ff2b1230 */ /* 0x000fca0000004100 */
[----:B------:R-:W-:-:S07]  /*1f80*/  @P1 FADD.FTZ R52, R52, R43 ;  /* 0x0000002b34341221 */ /* 0x000fce0000010000 */
.L_x_1027:
        /* <DEDUP_REMOVED lines=13> */
.L_x_1030:
        /* <DEDUP_REMOVED lines=13> */
.L_x_1032:
[----:B------:R-:W-:Y:S05]  /*2130*/  BSYNC.RECONVERGENT B2 ;  /* 0x0000000000027941 */ /* 0x000fea0003800200 */
.L_x_1031:
        /* <DEDUP_REMOVED lines=42> */
.L_x_1029:
[----:B------:R-:W-:Y:S05]  /*23e0*/  BSYNC.RECONVERGENT B1 ;  /* 0x0000000000017941 */ /* 0x000fea0003800200 */
.L_x_1028:
        /* <DEDUP_REMOVED lines=24> */
.L_x_1036:
        /* <DEDUP_REMOVED lines=13> */
.L_x_1038:
[----:B------:R-:W-:Y:S05]  /*2640*/  BSYNC.RECONVERGENT B2 ;  /* 0x0000000000027941 */ /* 0x000fea0003800200 */
.L_x_1037:
        /* <DEDUP_REMOVED lines=42> */
.L_x_1035:
[----:B------:R-:W-:Y:S05]  /*28f0*/  BSYNC.RECONVERGENT B1 ;  /* 0x0000000000017941 */ /* 0x000fea0003800200 */
.L_x_1034:
[----:B------:R-:W-:Y:S01]  /*2900*/  I2FP.F32.U32 R38, R41 ;  /* 0x0000002900267245 */ /* 0x000fe20000201000 */
[----:B------:R-:W-:-:S04]  /*2910*/  HADD2.F32 R40, -RZ, R17.H0_H0 ;  /* 0x20000011ff287230 */ /* 0x000fc80000004100 */
        /* <DEDUP_REMOVED lines=9> */
[----:B------:R-:W-:Y:S01]  /*29b0*/  @P1 FADD.FTZ R53, R38, R41 ;  /* 0x0000002926351221 */ /* 0x000fe20000010000 */
[-C--:B------:R-:W-:Y:S02]  /*29c0*/  @P1 MOV R38, R43.reuse ;  /* 0x0000002b00261202 */ /* 0x080fe40000000f00 */
[----:B------:R-:W-:Y:S01]  /*29d0*/  @!P1 MOV R38, R43 ;  /* 0x0000002b00269202 */ /* 0x000fe20000000f00 */
[----:B------:R-:W-:Y:S01]  /*29e0*/  @!P1 FADD.FTZ R53, R53, R56 ;  /* 0x0000003835359221 */ /* 0x000fe20000010000 */
[----:B------:R-:W-:Y:S06]  /*29f0*/  BRA `(.L_x_1039) ;  /* 0x0000000000087947 */ /* 0x000fec0003800000 */
.L_x_1033:
[----:B------:R-:W-:-:S05]  /*2a00*/  @P1 HADD2.F32 R24, -RZ, R21.H0_H0 ;  /* 0x20000015ff181230 */ /* 0x000fca0000004100 */
[----:B------:R-:W-:-:S07]  /*2a10*/  @P1 FADD.FTZ R53, R53, R24 ;  /* 0x0000001835351221 */ /* 0x000fce0000010000 */
.L_x_1039:
        /* <DEDUP_REMOVED lines=13> */
.L_x_1042:
        /* <DEDUP_REMOVED lines=13> */
.L_x_1044:
[----:B------:R-:W-:Y:S05]  /*2bc0*/  BSYNC.RECONVERGENT B2 ;  /* 0x0000000000027941 */ /* 0x000fea0003800200 */
.L_x_1043:
        /* <DEDUP_REMOVED lines=41> */
[----:B------:R-:W-:-:S07]  /*2e60*/  MOV R38, R40 ;  /* 0x0000002800267202 */ /* 0x000fce0000000f00 */
.L_x_1041:
[----:B------:R-:W-:Y:S05]  /*2e70*/  BSYNC.RECONVERGENT B1 ;  /* 0x0000000000017941 */ /* 0x000fea0003800200 */
.L_x_1040:
        /* <DEDUP_REMOVED lines=24> */
.L_x_1048:
        /* <DEDUP_REMOVED lines=13> */
.L_x_1050:
[----:B------:R-:W-:Y:S05]  /*30d0*/  BSYNC.RECONVERGENT B2 ;  /* 0x0000000000027941 */ /* 0x000fea0003800200 */
.L_x_1049:
        /* <DEDUP_REMOVED lines=42> */
.L_x_1047:
[----:B------:R-:W-:Y:S05]  /*3380*/  BSYNC.RECONVERGENT B1 ;  /* 0x0000000000017941 */ /* 0x000fea0003800200 */
.L_x_1046:
[----:B------:R-:W-:Y:S01]  /*3390*/  I2FP.F32.U32 R24, R40 ;  /* 0x0000002800187245 */ /* 0x000fe20000201000 */
[----:B------:R-:W-:-:S04]  /*33a0*/  HADD2.F32 R38, -RZ, R17.H1_H1 ;  /* 0x30000011ff267230 */ /* 0x000fc80000004100 */
[----:B------:R-:W-:Y:S01]  /*33b0*/  FFMA.FTZ R43, R24, R59, 1.1641532182693481445e-10 ;  /* 0x2f000000182b7423 */ /* 0x000fe2000001003b */
[----:B------:R-:W-:-:S04]  /*33c0*/  FMUL.FTZ R38, R38, R61 ;  /* 0x0000003d26267220 */ /* 0x000fc80000410000 */
[----:B------:R-:W-:Y:S01]  /*33d0*/  FSETP.GTU.FTZ.AND P2, PT, R43, R62, PT ;  /* 0x0000003e2b00720b */ /* 0x000fe20003f5c000 */
[----:B------:R-:W-:-:S03]  /*33e0*/  @P1 HADD2.F32 R43, -RZ, R21.H1_H1 ;  /* 0x30000015ff2b1230 */ /* 0x000fc60000004100 */
        /* <DEDUP_REMOVED lines=10> */
.L_x_1045:
[----:B------:R-:W-:-:S05]  /*3490*/  @P1 HADD2.F32 R25, -RZ, R21.H1_H1 ;  /* 0x30000015ff191230 */ /* 0x000fca0000004100 */
[----:B------:R-:W-:-:S07]  /*34a0*/  @P1 FADD.FTZ R56, R56, R25 ;  /* 0x0000001938381221 */ /* 0x000fce0000010000 */
.L_x_1051:
        /* <DEDUP_REMOVED lines=13> */
.L_x_1054:
        /* <DEDUP_REMOVED lines=13> */
.L_x_1056:
[----:B------:R-:W-:Y:S05]  /*3650*/  BSYNC.RECONVERGENT B2 ;  /* 0x0000000000027941 */ /* 0x000fea0003800200 */
.L_x_1055:
        /* <DEDUP_REMOVED lines=42> */
.L_x_1053:
[----:B------:R-:W-:Y:S05]  /*3900*/  BSYNC.RECONVERGENT B1 ;  /* 0x0000000000017941 */ /* 0x000fea0003800200 */
.L_x_1052:
        /* <DEDUP_REMOVED lines=23> */
.L_x_1060:
        /* <DEDUP_REMOVED lines=13> */
.L_x_1062:
[----:B------:R-:W-:Y:S05]  /*3b50*/  BSYNC.RECONVERGENT B2 ;  /* 0x0000000000027941 */ /* 0x000fea0003800200 */
.L_x_1061:
        /* <DEDUP_REMOVED lines=40> */
[----:B------:R-:W-:Y:S01]  /*3de0*/  IMAD.MOV.U32 R24, RZ, RZ, RZ ;  /* 0x000000ffff187224 */ /* 0x000fe200078e00ff */
[----:B------:R-:W-:-:S07]  /*3df0*/  MOV R40, R38 ;  /* 0x0000002600287202 */ /* 0x000fce0000000f00 */
.L_x_1059:
[----:B------:R-:W-:Y:S05]  /*3e00*/  BSYNC.RECONVERGENT B1 ;  /* 0x0000000000017941 */ /* 0x000fea0003800200 */
.L_x_1058:
[----:B------:R-:W-:Y:S01]  /*3e10*/  I2FP.F32.U32 R38, R40 ;  /* 0x0000002800267245 */ /* 0x000fe20000201000 */
[----:B------:R-:W-:-:S04]  /*3e20*/  HADD2.F32 R40, -RZ, R18.H0_H0 ;  /* 0x20000012ff287230 */ /* 0x000fc80000004100 */
[----:B------:R-:W-:Y:S01]  /*3e30*/  FFMA.FTZ R25, R38, R59, 1.1641532182693481445e-10 ;  /* 0x2f00000026197423 */ /* 0x000fe2000001003b */
[----:B------:R-:W-:Y:S01]  /*3e40*/  FMUL.FTZ R40, R40, R61 ;  /* 0x0000003d28287220 */ /* 0x000fe20000410000 */
[----:B------:R-:W-:-:S03]  /*3e50*/  @P1 HADD2.F32 R38, -RZ, R22.H0_H0 ;  /* 0x20000016ff261230 */ /* 0x000fc60000004100 */
[----:B------:R-:W-:-:S04]  /*3e60*/  FSETP.GTU.FTZ.AND P3, PT, R25, R62, PT ;  /* 0x0000003e1900720b */ /* 0x000fc80003f7c000 */
[----:B------:R-:W-:Y:S02]  /*3e70*/  FSEL R40, R40, RZ, !P3 ;  /* 0x000000ff28287208 */ /* 0x000fe40005800000 */
[----:B------:R-:W-:-:S03]  /*3e80*/  SEL R47, RZ, 0x1, P3 ;  /* 0x00000001ff2f7807 */ /* 0x000fc60001800000 */
[----:B------:R-:W-:-:S04]  /*3e90*/  @P1 FADD.FTZ R25, R55, R40 ;  /* 0x0000002837191221 */ /* 0x000fc80000010000 */
[----:B------:R-:W-:Y:S01]  /*3ea0*/  @P1 FADD.FTZ R55, R25, R38 ;  /* 0x0000002619371221 */ /* 0x000fe20000010000 */
[----:B------:R-:W-:Y:S01]  /*3eb0*/  @P1 MOV R38, R41 ;  /* 0x0000002900261202 */ /* 0x000fe20000000f00 */
[----:B------:R-:W-:Y:S01]  /*3ec0*/  @!P1 IMAD.MOV.U32 R38, RZ, RZ, R41 ;  /* 0x000000ffff269224 */ /* 0x000fe200078e0029 */
[----:B------:R-:W-:Y:S01]  /*3ed0*/  @P1 MOV R25, R24 ;  /* 0x0000001800191202 */ /* 0x000fe20000000f00 */
[----:B------:R-:W-:Y:S02]  /*3ee0*/  @!P1 IMAD.MOV.U32 R25, RZ, RZ, R24 ;  /* 0x000000ffff199224 */ /* 0x000fe400078e0018 */
[----:B------:R-:W-:Y:S01]  /*3ef0*/  @!P1 FADD.FTZ R55, R55, R40 ;  /* 0x0000002837379221 */ /* 0x000fe20000010000 */
[----:B------:R-:W-:Y:S06]  /*3f00*/  BRA `(.L_x_1063) ;  /* 0x0000000000087947 */ /* 0x000fec0003800000 */
.L_x_1057:
[----:B------:R-:W-:-:S05]  /*3f10*/  @P1 HADD2.F32 R24, -RZ, R22.H0_H0 ;  /* 0x20000016ff181230 */ /* 0x000fca0000004100 */
[----:B------:R-:W-:-:S07]  /*3f20*/  @P1 FADD.FTZ R55, R55, R24 ;  /* 0x0000001837371221 */ /* 0x000fce0000010000 */
.L_x_1063:
        /* <DEDUP_REMOVED lines=13> */
.L_x_1066:
        /* <DEDUP_REMOVED lines=13> */
.L_x_1068:
[----:B------:R-:W-:Y:S05]  /*40d0*/  BSYNC.RECONVERGENT B2 ;  /* 0x0000000000027941 */ /* 0x000fea0003800200 */
.L_x_1067:
        /* <DEDUP_REMOVED lines=42> */
.L_x_1065:
[----:B------:R-:W-:Y:S05]  /*4380*/  BSYNC.RECONVERGENT B1 ;  /* 0x0000000000017941 */ /* 0x000fea0003800200 */
.L_x_1064:
        /* <DEDUP_REMOVED lines=23> */
.L_x_1072:
        /* <DEDUP_REMOVED lines=13> */
.L_x_1074:
[----:B------:R-:W-:Y:S05]  /*45d0*/  BSYNC.RECONVERGENT B2 ;  /* 0x0000000000027941 */ /* 0x000fea0003800200 */
.L_x_1073:
        /* <DEDUP_REMOVED lines=41> */
[----:B------:R-:W-:-:S07]  /*4870*/  MOV R40, R24 ;  /* 0x0000001800287202 */ /* 0x000fce0000000f00 */
.L_x_1071:
[----:B------:R-:W-:Y:S05]  /*4880*/  BSYNC.RECONVERGENT B1 ;  /* 0x0000000000017941 */ /* 0x000fea0003800200 */
.L_x_1070:
[----:B------:R-:W-:Y:S01]  /*4890*/  I2FP.F32.U32 R24, R26 ;  /* 0x0000001a00187245 */ /* 0x000fe20000201000 */
[----:B------:R-:W-:Y:S02]  /*48a0*/  HADD2.F32 R26, -RZ, R18.H1_H1 ;  /* 0x30000012ff1a7230 */ /* 0x000fe40000004100 */
[----:B------:R-:W-:Y:S01]  /*48b0*/  @P1 IMAD.MOV.U32 R38, RZ, RZ, R40 ;  /* 0x000000ffff261224 */ /* 0x000fe200078e0028 */
[----:B------:R-:W-:Y:S01]  /*48c0*/  @!P1 MOV R38, R40 ;  /* 0x0000002800269202 */ /* 0x000fe20000000f00 */
        /* <DEDUP_REMOVED lines=8> */
[----:B------:R-:W-:Y:S01]  /*4950*/  @P1 IMAD.MOV.U32 R24, RZ, RZ, R25 ;  /* 0x000000ffff181224 */ /* 0x000fe200078e0019 */
[----:B------:R-:W-:Y:S02]  /*4960*/  @!P1 MOV R24, R25 ;  /* 0x0000001900189202 */ /* 0x000fe40000000f00 */
[----:B------:R-:W-:Y:S01]  /*4970*/  @!P1 FADD.FTZ R60, R60, R43 ;  /* 0x0000002b3c3c9221 */ /* 0x000fe20000010000 */
[----:B------:R-:W-:Y:S06]  /*4980*/  BRA `(.L_x_1075) ;  /* 0x0000000000087947 */ /* 0x000fec0003800000 */
.L_x_1069:
[----:B------:R-:W-:-:S05]  /*4990*/  @P1 HADD2.F32 R25, -RZ, R22.H1_H1 ;  /* 0x30000016ff191230 */ /* 0x000fca0000004100 */
[----:B------:R-:W-:-:S07]  /*49a0*/  @P1 FADD.FTZ R60, R60, R25 ;  /* 0x000000193c3c1221 */ /* 0x000fce0000010000 */
.L_x_1075:
        /* <DEDUP_REMOVED lines=13> */
.L_x_1078:
        /* <DEDUP_REMOVED lines=13> */
.L_x_1080:
[----:B------:R-:W-:Y:S05]  /*4b50*/  BSYNC.RECONVERGENT B2 ;  /* 0x0000000000027941 */ /* 0x000fea0003800200 */
.L_x_1079:
[----:B------:R-:W-:Y:S01]  /*4b60*/  LOP3.LUT R42, R36, UR7, R41, 0x96, !PT ;  /* 0x00000007242a7c12 */ /* 0x000fe2000f8e9629 */
[----:B------:R-:W-:Y:S01]  /*4b70*/  IMAD.WIDE.U32 R24, R12, -0x326172a9, RZ ;  /* 0xcd9e8d570c187825 */ /* 0x000fe200078e00ff */
[----:B------:R-:W-:-:S03]  /*4b80*/  MOV R26, R38 ;  /* 0x00000026001a7202 */ /* 0x000fc60000000f00 */
        /* <DEDUP_REMOVED lines=38> */
[----:B------:R-:W-:-:S07]  /*4df0*/  HFMA2 R25, -RZ, RZ, 0, 0 ;  /* 0x00000000ff197431 */ /* 0x000fce00000001ff */
.L_x_1077:
[----:B------:R-:W-:Y:S05]  /*4e00*/  BSYNC.RECONVERGENT B1 ;  /* 0x0000000000017941 */ /* 0x000fea0003800200 */
.L_x_1076:
        /* <DEDUP_REMOVED lines=23> */
.L_x_1084:
        /* <DEDUP_REMOVED lines=13> */
.L_x_1086:
[----:B------:R-:W-:Y:S05]  /*5050*/  BSYNC.RECONVERGENT B2 ;  /* 0x0000000000027941 */ /* 0x000fea0003800200 */
.L_x_1085:
        /* <DEDUP_REMOVED lines=40> */
[----:B------:R-:W-:Y:S02]  /*52e0*/  IMAD.MOV.U32 R40, RZ, RZ, R24 ;  /* 0x000000ffff287224 */ /* 0x000fe400078e0018 */
[----:B------:R-:W-:-:S07]  /*52f0*/  IMAD.MOV.U32 R24, RZ, RZ, RZ ;  /* 0x000000ffff187224 */ /* 0x000fce00078e00ff */
.L_x_1083:
[----:B------:R-:W-:Y:S05]  /*5300*/  BSYNC.RECONVERGENT B1 ;  /* 0x0000000000017941 */ /* 0x000fea0003800200 */
.L_x_1082:
[----:B------:R-:W-:Y:S02]  /*5310*/  I2FP.F32.U32 R26, R26 ;  /* 0x0000001a001a7245 */ /* 0x000fe40000201000 */
[----:B------:R-:W-:Y:S01]  /*5320*/  @P1 MOV R38, R40 ;  /* 0x0000002800261202 */ /* 0x000fe20000000f00 */
[----:B------:R-:W-:Y:S02]  /*5330*/  @!P1 IMAD.MOV.U32 R38, RZ, RZ, R40 ;  /* 0x000000ffff269224 */ /* 0x000fe400078e0028 */
[----:B------:R-:W-:Y:S01]  /*5340*/  FFMA.FTZ R25, R26, R59, 1.1641532182693481445e-10 ;  /* 0x2f0000001a197423 */ /* 0x000fe2000001003b */
[----:B------:R-:W-:-:S04]  /*5350*/  HADD2.F32 R26, -RZ, R19.H0_H0 ;  /* 0x20000013ff1a7230 */ /* 0x000fc80000004100 */
[----:B------:R-:W-:Y:S01]  /*5360*/  FSETP.GTU.FTZ.AND P5, PT, R25, R62, PT ;  /* 0x0000003e1900720b */ /* 0x000fe20003fbc000 */
[----:B------:R-:W-:-:S03]  /*5370*/  FMUL.FTZ R26, R26, R61 ;  /* 0x0000003d1a1a7220 */ /* 0x000fc60000410000 */
[----:B------:R-:W-:Y:S02]  /*5380*/  SEL R49, RZ, 0x1, P5 ;  /* 0x00000001ff317807 */ /* 0x000fe40002800000 */
[----:B------:R-:W-:Y:S01]  /*5390*/  FSEL R41, R26, RZ, !P5 ;  /* 0x000000ff1a297208 */ /* 0x000fe20006800000 */
[----:B------:R-:W-:-:S04]  /*53a0*/  @P1 HADD2.F32 R26, -RZ, R23.H0_H0 ;  /* 0x20000017ff1a1230 */ /* 0x000fc80000004100 */
[----:B------:R-:W-:-:S04]  /*53b0*/  @P1 FADD.FTZ R25, R58, R41 ;  /* 0x000000293a191221 */ /* 0x000fc80000010000 */
[----:B------:R-:W-:Y:S01]  /*53c0*/  @P1 FADD.FTZ R58, R25, R26 ;  /* 0x0000001a193a1221 */ /* 0x000fe20000010000 */
[----:B------:R-:W-:Y:S01]  /*53d0*/  @P1 MOV R25, R24 ;  /* 0x0000001800191202 */ /* 0x000fe20000000f00 */
[----:B------:R-:W-:Y:S02]  /*53e0*/  @!P1 IMAD.MOV.U32 R25, RZ, RZ, R24 ;  /* 0x000000ffff199224 */ /* 0x000fe400078e0018 */
[----:B------:R-:W-:Y:S01]  /*53f0*/  @!P1 FADD.FTZ R58, R58, R41 ;  /* 0x000000293a3a9221 */ /* 0x000fe20000010000 */
[----:B------:R-:W-:Y:S06]  /*5400*/  BRA `(.L_x_1087) ;  /* 0x0000000000087947 */ /* 0x000fec0003800000 */
.L_x_1081:
[----:B------:R-:W-:-:S05]  /*5410*/  @P1 HADD2.F32 R41, -RZ, R23.H0_H0 ;  /* 0x20000017ff291230 */ /* 0x000fca0000004100 */
[----:B------:R-:W-:-:S07]  /*5420*/  @P1 FADD.FTZ R58, R58, R41 ;  /* 0x000000293a3a1221 */ /* 0x000fce0000010000 */
.L_x_1087:
        /* <DEDUP_REMOVED lines=13> */
.L_x_1090:
        /* <DEDUP_REMOVED lines=13> */
.L_x_1092:
[----:B------:R-:W-:Y:S05]  /*55d0*/  BSYNC.RECONVERGENT B2 ;  /* 0x0000000000027941 */ /* 0x000fea0003800200 */
.L_x_1091:
        /* <DEDUP_REMOVED lines=35> */
[----:B------:R-:W-:Y:S01]  /*5810*/  LOP3.LUT R24, R24, UR27, R43, 0x96, !PT ;  /* 0x0000001b18187c12 */ /* 0x000fe2000f8e962b */
[----:B------:R-:W-:-:S04]  /*5820*/  HFMA2 R43, -RZ, RZ, 0, 0 ;  /* 0x00000000ff2b7431 */ /* 0x000fc800000001ff */
[----:B------:R-:W-:-:S04]  /*5830*/  IMAD.WIDE.U32 R24, R24, -0x2daee0ad, RZ ;  /* 0xd2511f5318187825 */ /* 0x000fc800078e00ff */
[----:B------:R-:W-:Y:S01]  /*5840*/  IMAD.MOV.U32 R38, RZ, RZ, R24 ;  /* 0x000000ffff267224 */ /* 0x000fe200078e0018 */
[----:B------:R-:W-:Y:S01]  /*5850*/  LOP3.LUT R15, R40, UR30, R25, 0x96, !PT ;  /* 0x0000001e280f7c12 */ /* 0x000fe2000f8e9619 */
[----:B------:R-:W-:-:S05]  /*5860*/  IMAD.WIDE.U32 R40, R41, -0x326172a9, RZ ;  /* 0xcd9e8d5729287825 */ /* 0x000fca00078e00ff */
[----:B------:R-:W-:Y:S01]  /*5870*/  LOP3.LUT R28, R42, UR29, R41, 0x96, !PT ;  /* 0x0000001d2a1c7c12 */ /* 0x000fe2000f8e9629 */
[----:B------:R-:W-:-:S07]  /*5880*/  IMAD.MOV.U32 R42, RZ, RZ, R40 ;  /* 0x000000ffff2a7224 */ /* 0x000fce00078e0028 */
.L_x_1089:
[----:B------:R-:W-:Y:S05]  /*5890*/  BSYNC.RECONVERGENT B1 ;  /* 0x0000000000017941 */ /* 0x000fea0003800200 */
.L_x_1088:
        /* <DEDUP_REMOVED lines=19> */
[----:B------:R-:W-:Y:S01]  /*59d0*/  @P6 IMAD.MOV.U32 R25, RZ, RZ, R28 ;  /* 0x000000ffff196224 */ /* 0x000fe200078e001c */
[----:B------:R-:W-:Y:S02]  /*59e0*/  @P6 IADD3 R24, PT, PT, R43, 0x1, RZ ;  /* 0x000000012b186810 */ /* 0x000fe40007ffe0ff */
[----:B------:R-:W-:Y:S01]  /*59f0*/  @P6 MOV R26, R38 ;  /* 0x00000026001a6202 */ /* 0x000fe20000000f00 */
[----:B------:R-:W-:Y:S06]  /*5a00*/  BRA `(.L_x_1095) ;  /* 0x0000000000e87947 */ /* 0x000fec0003800000 */
.L_x_1096:
[----:B------:R-:W-:Y:S01]  /*5a10*/  IADD3 R11, PT, PT, R11, 0x1, RZ ;  /* 0x000000010b0b7810 */ /* 0x000fe20007ffe0ff */
[----:B------:R-:W-:Y:S03]  /*5a20*/  BSSY.RECONVERGENT B2, `(.L_x_1097) ;  /* 0x000000e000027945 */ /* 0x000fe60003800200 */
[C---:B------:R-:W-:Y:S01]  /*5a30*/  ISETP.NE.AND P6, PT, R11.reuse, RZ, PT ;  /* 0x000000ff0b00720c */ /* 0x040fe20003fc5270 */
[----:B------:R-:W-:-:S12]  /*5a40*/  IMAD.WIDE.U32 R26, R11, -0x2daee0ad, RZ ;  /* 0xd2511f530b1a7825 */ /* 0x000fd800078e00ff */
[----:B------:R-:W-:Y:S05]  /*5a50*/  @P6 BRA `(.L_x_1098) ;  /* 0x0000000000286947 */ /* 0x000fea0003800000 */
[----:B------:R-:W-:Y:S02]  /*5a60*/  IADD3 R10, PT, PT, R10, 0x1, RZ ;  /* 0x000000010a0a7810 */ /* 0x000fe40007ffe0ff */
[----:B------:R-:W-:Y:S02]  /*5a70*/  P2R R15, PR, RZ, 0x1 ;  /* 0x00000001ff0f7803 */ /* 0x000fe40000000000 */
[----:B------:R-:W-:-:S13]  /*5a80*/  ISETP.NE.AND P6, PT, R10, RZ, PT ;  /* 0x000000ff0a00720c */ /* 0x000fda0003fc5270 */
[----:B------:R-:W-:Y:S01]  /*5a90*/  @!P6 VIADD R12, R12, 0x1 ;  /* 0x000000010c0ce836 */ /* 0x000fe20000000000 */
[----:B------:R-:W-:Y:S01]  /*5aa0*/  @!P6 IADD3 R24, PT, PT, R36, 0x1, RZ ;  /* 0x000000012418e810 */ /* 0x000fe20007ffe0ff */
[----:B------:R-:W-:-:S03]  /*5ab0*/  @!P6 IMAD.MOV.U32 R10, RZ, RZ, RZ ;  /* 0x000000ffff0ae224 */ /* 0x000fc600078e00ff */
[----:B------:R-:W-:-:S13]  /*5ac0*/  ISETP.NE.AND P0, PT, R12, RZ, !P6 ;  /* 0x000000ff0c00720c */ /* 0x000fda0007705270 */
[----:B------:R-:W-:Y:S02]  /*5ad0*/  @P0 IADD3 R24, PT, PT, R36, RZ, RZ ;  /* 0x000000ff24180210 */ /* 0x000fe40007ffe0ff */
[----:B------:R-:W-:Y:S02]  /*5ae0*/  ISETP.NE.AND P0, PT, R15, RZ, PT ;  /* 0x000000ff0f00720c */ /* 0x000fe40003f05270 */
[----:B------:R-:W-:-:S11]  /*5af0*/  @!P6 MOV R36, R24 ;  /* 0x000000180024e202 */ /* 0x000fd60000000f00 */
.L_x_1098:
[----:B------:R-:W-:Y:S05]  /*5b00*/  BSYNC.RECONVERGENT B2 ;  /* 0x0000000000027941 */ /* 0x000fea0003800200 */
.L_x_1097:
        /* <DEDUP_REMOVED lines=41> */
[----:B------:R-:W-:-:S07]  /*5da0*/  HFMA2 R24, -RZ, RZ, 0, 0 ;  /* 0x00000000ff187431 */ /* 0x000fce00000001ff */
.L_x_1095:
[----:B------:R-:W-:Y:S05]  /*5db0*/  BSYNC.RECONVERGENT B1 ;  /* 0x0000000000017941 */ /* 0x000fea0003800200 */
.L_x_1094:
[----:B------:R-:W-:Y:S01]  /*5dc0*/  I2FP.F32.U32 R38, R25 ;  /* 0x0000001900267245 */ /* 0x000fe20000201000 */
[----:B------:R-:W-:Y:S01]  /*5dd0*/  @P1 IMAD.MOV.U32 R43, RZ, RZ, R24 ;  /* 0x000000ffff2b1224 */ /* 0x000fe200078e0018 */
[----:B------:R-:W-:-:S03]  /*5de0*/  @!P1 MOV R43, R24 ;  /* 0x00000018002b9202 */ /* 0x000fc60000000f00 */
[----:B------:R-:W-:Y:S01]  /*5df0*/  FFMA.FTZ R59, R38, R59, 1.1641532182693481445e-10 ;  /* 0x2f000000263b7423 */ /* 0x000fe2000001003b */
[----:B------:R-:W-:-:S04]  /*5e00*/  HADD2.F32 R38, -RZ, R19.H1_H1 ;  /* 0x30000013ff267230 */ /* 0x000fc80000004100 */
[----:B------:R-:W-:Y:S01]  /*5e10*/  FSETP.GTU.FTZ.AND P6, PT, R59, R62, PT ;  /* 0x0000003e3b00720b */ /* 0x000fe20003fdc000 */
[----:B------:R-:W-:-:S03]  /*5e20*/  FMUL.FTZ R38, R38, R61 ;  /* 0x0000003d26267220 */ /* 0x000fc60000410000 */
[----:B------:R-:W-:Y:S02]  /*5e30*/  SEL R50, RZ, 0x1, P6 ;  /* 0x00000001ff327807 */ /* 0x000fe40003000000 */
[----:B------:R-:W-:Y:S01]  /*5e40*/  FSEL R40, R38, RZ, !P6 ;  /* 0x000000ff26287208 */ /* 0x000fe20007000000 */
[----:B------:R-:W-:-:S04]  /*5e50*/  @P1 HADD2.F32 R38, -RZ, R23.H1_H1 ;  /* 0x30000017ff261230 */ /* 0x000fc80000004100 */
[----:B------:R-:W-:-:S04]  /*5e60*/  @P1 FADD.FTZ R25, R41, R40 ;  /* 0x0000002829191221 */ /* 0x000fc80000010000 */
[----:B------:R-:W-:Y:S01]  /*5e70*/  @P1 FADD.FTZ R41, R25, R38 ;  /* 0x0000002619291221 */ /* 0x000fe20000010000 */
[-C--:B------:R-:W-:Y:S02]  /*5e80*/  @P1 MOV R38, R26.reuse ;  /* 0x0000001a00261202 */ /* 0x080fe40000000f00 */
[----:B------:R-:W-:Y:S01]  /*5e90*/  @!P1 MOV R38, R26 ;  /* 0x0000001a00269202 */ /* 0x000fe20000000f00 */
[----:B------:R-:W-:Y:S01]  /*5ea0*/  @!P1 FADD.FTZ R41, R41, R40 ;  /* 0x0000002829299221 */ /* 0x000fe20000010000 */
[----:B------:R-:W-:Y:S06]  /*5eb0*/  BRA `(.L_x_1099) ;  /* 0x0000000000087947 */ /* 0x000fec0003800000 */
.L_x_1093:
[----:B------:R-:W-:-:S05]  /*5ec0*/  @P1 HADD2.F32 R24, -RZ, R23.H1_H1 ;  /* 0x30000017ff181230 */ /* 0x000fca0000004100 */
[----:B------:R-:W-:-:S07]  /*5ed0*/  @P1 FADD.FTZ R41, R41, R24 ;  /* 0x0000001829291221 */ /* 0x000fce0000010000 */
.L_x_1099:
[----:B------:R-:W-:Y:S02]  /*5ee0*/  ISETP.NE.AND P1, PT, R63, RZ, PT ;  /* 0x000000ff3f00720c */ /* 0x000fe40003f25270 */
[----:B------:R-:W0:Y:S01]  /*5ef0*/  LDC.64 R62, c[0x0][0x3a8] ;  /* 0x0000ea00ff3e7b82 */ /* 0x000e220000000a00 */
[----:B------:R-:W-:Y:S02]  /*5f00*/  ISETP.NE.AND P6, PT, R64, RZ, PT ;  /* 0x000000ff4000720c */ /* 0x000fe40003fc5270 */
[----:B------:R-:W-:Y:S02]  /*5f10*/  SEL R61, RZ, 0x1000000, P5 ;  /* 0x01000000ff3d7807 */ /* 0x000fe40002800000 */
[----:B------:R-:W-:Y:S02]  /*5f20*/  SEL R40, RZ, 0x10000, P4 ;  /* 0x00010000ff287807 */ /* 0x000fe40002000000 */
[----:B------:R-:W-:Y:S01]  /*5f30*/  SEL R59, RZ, 0x100, P3 ;  /* 0x00000100ff3b7807 */ /* 0x000fe20001800000 */
[----:B------:R-:W1:Y:S01]  /*5f40*/  LDC.64 R64, c[0x0][0x3b0] ;  /* 0x0000ec00ff407b82 */ /* 0x000e620000000a00 */
[----:B------:R-:W-:-:S02]  /*5f50*/  ISETP.NE.AND P5, PT, R54, RZ, PT ;  /* 0x000000ff3600720c */ /* 0x000fc40003fa5270 */
[----:B------:R-:W-:Y:S02]  /*5f60*/  ISETP.NE.AND P4, PT, R57, RZ, PT ;  /* 0x000000ff3900720c */ /* 0x000fe40003f85270 */
[----:B------:R-:W-:Y:S02]  /*5f70*/  F2FP.F16.F32.PACK_AB R24, R52, R51 ;  /* 0x000000333418723e */ /* 0x000fe400000000ff */
[----:B------:R-:W-:Y:S02]  /*5f80*/  F2FP.F16.F32.PACK_AB R25, R56, R53 ;  /* 0x000000353819723e */ /* 0x000fe400000000ff */
[----:B------:R-:W-:Y:S02]  /*5f90*/  F2FP.F16.F32.PACK_AB R26, R60, R55 ;  /* 0x000000373c1a723e */ /* 0x000fe400000000ff */
[----:B------:R-:W-:Y:S02]  /*5fa0*/  F2FP.F16.F32.PACK_AB R27, R41, R58 ;  /* 0x0000003a291b723e */ /* 0x000fe400000000ff */
[----:B------:R-:W-:-:S02]  /*5fb0*/  LOP3.LUT R59, R59, R61, R40, 0xfe, !PT ;  /* 0x0000003d3b3b7212 */ /* 0x000fc400078efe28 */
[----:B------:R-:W-:Y:S01]  /*5fc0*/  SEL R54, RZ, 0x1000000, P4 ;  /* 0x01000000ff367807 */ /* 0x000fe20002000000 */
[C---:B0-----:R-:W-:Y:S01]  /*5fd0*/  IMAD.WIDE.U32 R62, R37.reuse, 0x10, R62 ;  /* 0x00000010253e7825 */ /* 0x041fe200078e003e */
[----:B------:R-:W-:Y:S02]  /*5fe0*/  SEL R57, RZ, 0x10000, P5 ;  /* 0x00010000ff397807 */ /* 0x000fe40002800000 */
[----:B------:R-:W-:Y:S02]  /*5ff0*/  SEL R40, RZ, 0x100, P6 ;  /* 0x00000100ff287807 */ /* 0x000fe40003000000 */
[----:B------:R0:W-:Y:S02]  /*6000*/  STG.E.128 desc[UR8][R62.64], R24 ;  /* 0x000000183e007986 */ /* 0x0001e4000c101d08 */
[----:B------:R-:W-:Y:S01]  /*6010*/  LOP3.LUT R40, R40, R54, R57, 0xfe, !PT ;  /* 0x0000003628287212 */ /* 0x000fe200078efe39 */
[----:B-1----:R-:W-:Y:S01]  /*6020*/  IMAD.WIDE.U32 R64, R37, 0x8, R64 ;  /* 0x0000000825407825 */ /* 0x002fe200078e0040 */
[----:B------:R-:W-:-:S02]  /*6030*/  SEL R54, RZ, 0x1, P2 ;  /* 0x00000001ff367807 */ /* 0x000fc40001000000 */
[----:B0-----:R-:W-:Y:S02]  /*6040*/  SEL R27, RZ, 0x1, P1 ;  /* 0x00000001ff1b7807 */ /* 0x001fe40000800000 */
[----:B------:R-:W-:Y:S02]  /*6050*/  LOP3.LUT R25, R59, R54, RZ, 0xfc, !PT ;  /* 0x000000363b197212 */ /* 0x000fe400078efcff */
[----:B------:R-:W-:-:S05]  /*6060*/  LOP3.LUT R24, R40, R27, RZ, 0xfc, !PT ;  /* 0x0000001b28187212 */ /* 0x000fca00078efcff */
[----:B------:R0:W-:Y:S01]  /*6070*/  STG.E.64 desc[UR8][R64.64], R24 ;  /* 0x0000001840007986 */ /* 0x0001e2000c101b08 */
[----:B------:R-:W-:Y:S05]  /*6080*/  @!P0 BRA `(.L_x_1100) ;  /* 0x0000000000408947 */ /* 0x000fea0003800000 */
[----:B0-----:R-:W-:Y:S02]  /*6090*/  IMAD.U32 R24, R49, 0x10000, RZ ;  /* 0x0001000031187824 */ /* 0x001fe400078e00ff */
[----:B------:R-:W-:-:S03]  /*60a0*/  IMAD.WIDE.U32 R62, R46, 0x1000000, RZ ;  /* 0x010000002e3e7825 */ /* 0x000fc600078e00ff */
[----:B------:R-:W-:Y:S01]  /*60b0*/  LOP3.LUT R25, R24, 0xff0000, RZ, 0xc0, !PT ;  /* 0x00ff000018197812 */ /* 0x000fe200078ec0ff */
[----:B------:R-:W-:Y:S01]  /*60c0*/  IMAD.WIDE.U32 R26, R45, 0x10000, RZ ;  /* 0x000100002d1a7825 */ /* 0x000fe200078e00ff */
[----:B------:R-:W-:Y:S02]  /*60d0*/  SHF.L.U32 R24, R48, 0x8, RZ ;  /* 0x0000000830187819 */ /* 0x000fe400000006ff */
        /* <DEDUP_REMOVED lines=11> */
.L_x_1100:
        /* <DEDUP_REMOVED lines=48> */
.L_x_1114:
[----:B------:R-:W-:Y:S01]  /*6490*/  FMUL.FTZ R40, R27, R27 ;  /* 0x0000001b1b287220 */ /* 0x000fe20000410000 */
[----:B------:R-:W-:Y:S01]  /*64a0*/  ISETP.NE.AND P1, PT, RZ, UR5, PT ;  /* 0x00000005ff007c0c */ /* 0x000fe2000bf25270 */
[----:B-1----:R-:W-:Y:S01]  /*64b0*/  FADD.FTZ R59, R54, R59 ;  /* 0x0000003b363b7221 */ /* 0x002fe20000010000 */
[----:B------:R-:W1:Y:S02]  /*64c0*/  @!P2 LDC.64 R24, c[0x0][0x3c0] ;  /* 0x0000f000ff18ab82 */ /* 0x000e640000000a00 */
[----:B------:R-:W-:Y:S01]  /*64d0*/  FSEL R57, R40, RZ, P1 ;  /* 0x000000ff28397208 */ /* 0x000fe20000800000 */
[----:B------:R-:W-:-:S04]  /*64e0*/  FFMA.FTZ R26, R59, R26, UR12 ;  /* 0x0000000c3b1a7e23 */ /* 0x000fc8000801001a */
[----:B------:R-:W-:Y:S01]  /*64f0*/  FADD.FTZ R57, R26, R57 ;  /* 0x000000391a397221 */ /* 0x000fe20000010000 */
[----:B------:R-:W-:-:S05]  /*6500*/  FSEL R26, R27, RZ, !P1 ;  /* 0x000000ff1b1a7208 */ /* 0x000fca0004800000 */
[----:B------:R-:W0:Y:S01]  /*6510*/  MUFU.RSQ R57, R57 ;  /* 0x0000003900397308 */ /* 0x000e220000001400 */
[C---:B------:R-:W-:Y:S01]  /*6520*/  FADD.FTZ R58, -R26.reuse, R58 ;  /* 0x0000003a1a3a7221 */ /* 0x040fe20000010100 */
[C---:B------:R-:W-:Y:S01]  /*6530*/  FADD.FTZ R40, -R26.reuse, R41 ;  /* 0x000000291a287221 */ /* 0x040fe20000010100 */
[C---:B------:R-:W-:Y:S01]  /*6540*/  FADD.FTZ R60, -R26.reuse, R60 ;  /* 0x0000003c1a3c7221 */ /* 0x040fe20000010100 */
[C---:B------:R-:W-:Y:S01]  /*6550*/  FADD.FTZ R62, -R26.reuse, R53 ;  /* 0x000000351a3e7221 */ /* 0x040fe20000010100 */
[----:B------:R-:W-:Y:S01]  /*6560*/  FADD.FTZ R56, -R26, R56 ;  /* 0x000000381a387221 */ /* 0x000fe20000010100 */
[----:B-1----:R-:W-:-:S05]  /*6570*/  @!P2 IMAD.WIDE R24, R14, 0x4, R24 ;  /* 0x000000040e18a825 */ /* 0x002fca00078e0218 */
[----:B------:R1:W-:Y:S01]  /*6580*/  @!P2 STG.E desc[UR8][R24.64], R27 ;  /* 0x0000001b1800a986 */ /* 0x0003e2000c101908 */
[C---:B0-----:R-:W-:Y:S01]  /*6590*/  FMUL.FTZ R54, R57.reuse, R58 ;  /* 0x0000003a39367220 */ /* 0x041fe20000410000 */
[----:B------:R-:W-:Y:S01]  /*65a0*/  FMUL.FTZ R41, R57, R40 ;  /* 0x0000002839297220 */ /* 0x000fe20000410000 */
[C---:B------:R-:W-:Y:S01]  /*65b0*/  FADD.FTZ R40, -R26.reuse, R51 ;  /* 0x000000331a287221 */ /* 0x040fe20000010100 */
[----:B------:R-:W-:Y:S01]  /*65c0*/  FADD.FTZ R58, -R26, R52 ;  /* 0x000000341a3a7221 */ /* 0x000fe20000010100 */
[----:B------:R-:W-:Y:S01]  /*65d0*/  FFMA.FTZ R54, R54, R34, R3 ;  /* 0x0000002236367223 */ /* 0x000fe20000010003 */
[----:B------:R-:W-:Y:S01]  /*65e0*/  FFMA.FTZ R41, R41, R35, R2 ;  /* 0x0000002329297223 */ /* 0x000fe20000010002 */
[C---:B------:R-:W-:Y:S01]  /*65f0*/  FMUL.FTZ R40, R57.reuse, R40 ;  /* 0x0000002839287220 */ /* 0x040fe20000410000 */
[----:B------:R-:W0:Y:S01]  /*6600*/  LDC.64 R52, c[0x0][0x428] ;  /* 0x00010a00ff347b82 */ /* 0x000e220000000a00 */
[C---:B------:R-:W-:Y:S01]  /*6610*/  FMUL.FTZ R51, R57.reuse, R56 ;  /* 0x0000003839337220 */ /* 0x040fe20000410000 */
[----:B------:R-:W-:Y:S01]  /*6620*/  FMUL.FTZ R62, R57, R62 ;  /* 0x0000003e393e7220 */ /* 0x000fe20000410000 */
[----:B-1----:R-:W-:Y:S01]  /*6630*/  FADD.FTZ R24, -R26, R55 ;  /* 0x000000371a187221 */ /* 0x002fe20000010100 */
[----:B------:R-:W-:Y:S01]  /*6640*/  F2FP.F16.F32.PACK_AB R27, R41, R54 ;  /* 0x00000036291b723e */ /* 0x000fe200000000ff */
[C---:B------:R-:W-:Y:S01]  /*6650*/  FMUL.FTZ R41, R57.reuse, R60 ;  /* 0x0000003c39297220 */ /* 0x040fe20000410000 */
[----:B------:R-:W-:-:S02]  /*6660*/  FMUL.FTZ R25, R57, R58 ;  /* 0x0000003a39197220 */ /* 0x000fc40000410000 */
[----:B------:R-:W1:Y:S01]  /*6670*/  @!P2 LDC.64 R54, c[0x0][0x3c8] ;  /* 0x0000f200ff36ab82 */ /* 0x000e620000000a00 */
[----:B------:R-:W-:Y:S01]  /*6680*/  FMUL.FTZ R26, R57, R24 ;  /* 0x00000018391a7220 */ /* 0x000fe20000410000 */
[----:B------:R-:W-:Y:S01]  /*6690*/  FFMA.FTZ R24, R40, R0, R9 ;  /* 0x0000000028187223 */ /* 0x000fe20000010009 */
[----:B------:R-:W-:Y:S01]  /*66a0*/  FFMA.FTZ R61, R41, R33, R4 ;  /* 0x00000021293d7223 */ /* 0x000fe20000010004 */
[----:B------:R-:W-:Y:S01]  /*66b0*/  FFMA.FTZ R59, R51, R31, R6 ;  /* 0x0000001f333b7223 */ /* 0x000fe20000010006 */
[----:B------:R-:W-:Y:S01]  /*66c0*/  FFMA.FTZ R62, R62, R30, R7 ;  /* 0x0000001e3e3e7223 */ /* 0x000fe20000010007 */
[----:B------:R-:W-:Y:S01]  /*66d0*/  FFMA.FTZ R26, R26, R32, R5 ;  /* 0x000000201a1a7223 */ /* 0x000fe20000010005 */
[----:B------:R-:W-:Y:S01]  /*66e0*/  FFMA.FTZ R51, R25, R29, R8 ;  /* 0x0000001d19337223 */ /* 0x000fe20000010008 */
[----:B------:R-:W2:Y:S02]  /*66f0*/  LDC.64 R40, c[0x0][0x380] ;  /* 0x0000e000ff287b82 */ /* 0x000ea40000000a00 */
[----:B------:R-:W-:-:S02]  /*6700*/  F2FP.F16.F32.PACK_AB R25, R59, R62 ;  /* 0x0000003e3b19723e */ /* 0x000fc400000000ff */
[----:B------:R-:W-:Y:S02]  /*6710*/  F2FP.F16.F32.PACK_AB R26, R61, R26 ;  /* 0x0000001a3d1a723e */ /* 0x000fe400000000ff */
[----:B------:R-:W-:Y:S01]  /*6720*/  F2FP.F16.F32.PACK_AB R24, R51, R24 ;  /* 0x000000183318723e */ /* 0x000fe200000000ff */
[----:B0-----:R-:W-:-:S04]  /*6730*/  IMAD.WIDE.U32 R52, R37, 0x10, R52 ;  /* 0x0000001025347825 */ /* 0x001fc800078e0034 */
[----:B-1----:R-:W-:-:S05]  /*6740*/  @!P2 IMAD.WIDE R54, R14, 0x4, R54 ;  /* 0x000000040e36a825 */ /* 0x002fca00078e0236 */
[----:B------:R0:W-:Y:S01]  /*6750*/  @!P2 STG.E desc[UR8][R54.64], R57 ;  /* 0x000000393600a986 */ /* 0x0001e2000c101908 */
[----:B--2---:R-:W-:-:S03]  /*6760*/  LEA R14, R40, R14, 0x2 ;  /* 0x0000000e280e7211 */ /* 0x004fc600078e10ff */
[----:B------:R0:W-:Y:S01]  /*6770*/  STG.E.128 desc[UR8][R52.64], R24 ;  /* 0x0000001834007986 */ /* 0x0001e2000c101d08 */
[----:B------:R-:W-:-:S13]  /*6780*/  ISETP.GE.AND P1, PT, R14, R41, PT ;  /* 0x000000290e00720c */ /* 0x000fda0003f26270 */
[----:B------:R-:W-:Y:S05]  /*6790*/  @!P1 BRA `(.L_x_1102) ;  /* 0xffffffa000609947 */ /* 0x000fea000383ffff */
[----:B------:R-:W-:Y:S05]  /*67a0*/  BSYNC B0 ;  /* 0x0000000000007941 */ /* 0x000fea0003800000 */
.L_x_1003:
[----:B------:R-:W-:Y:S05]  /*67b0*/  EXIT ;  /* 0x000000000000794d */ /* 0x000fea0003800000 */
.L_x_1101:
[----:B------:R-:W-:Y:S01]  /*67c0*/  HFMA2 R63, -RZ, RZ, 0, 5.9604644775390625e-08 ;  /* 0x00000001ff3f7431 */ /* 0x000fe200000001ff */
[----:B------:R-:W-:Y:S01]  /*67d0*/  BSSY B1, `(.L_x_1103) ;  /* 0x0000007000017945 */ /* 0x000fe20003800000 */
[----:B------:R-:W-:Y:S01]  /*67e0*/  IMAD.MOV.U32 R64, RZ, RZ, R24 ;  /* 0x000000ffff407224 */ /* 0x000fe200078e0018 */
[----:B------:R-:W-:Y:S01]  /*67f0*/  MOV R66, 0x1f ;  /* 0x0000001f00427802 */ /* 0x000fe20000000f00 */
[----:B------:R-:W-:-:S07]  /*6800*/  IMAD.MOV.U32 R61, RZ, RZ, -0x1 ;  /* 0xffffffffff3d7424 */ /* 0x000fce00078e00ff */
[----:B------:R-:W-:Y:S05]  /*6810*/  WARPSYNC.COLLECTIVE R61, `(.L_x_1104) ;  /* 0x000000003d087348 */ /* 0x000fea0003c00000 */
[----:B------:R0:W1:Y:S02]  /*6820*/  SHFL.BFLY P1, R59, R64, R63, R66 ;  /* 0x0c00003f403b7389 */ /* 0x0000640000020042 */
[----:B01----:R-:W-:Y:S05]  /*6830*/  ENDCOLLECTIVE ;  /* 0x000000000000791b */ /* 0x003fea0003800000 */
.L_x_1104:
[----:B------:R-:W-:Y:S05]  /*6840*/  BSYNC B1 ;  /* 0x0000000000017941 */ /* 0x000fea0003800000 */
.L_x_1103:
        /* <DEDUP_REMOVED lines=9> */
.L_x_1105:
[----:B------:R-:W-:Y:S02]  /*68e0*/  HFMA2 R63, -RZ, RZ, 0, 2.384185791015625e-07 ;  /* 0x00000004ff3f7431 */ /* 0x000fe400000001ff */
[----:B------:R-:W-:-:S04]  /*68f0*/  IMAD.MOV.U32 R26, RZ, RZ, R59 ;  /* 0x000000ffff1a7224 */ /* 0x000fc800078e003b */
[----:B------:R-:W-:Y:S02]  /*6900*/  FADD.FTZ R40, R25, R26 ;  /* 0x0000001a19287221 */ /* 0x000fe40000010000 */
[----:B------:R-:W0:Y:S03]  /*6910*/  LDC R26, c[0x0][0x400] ;  /* 0x00010000ff1a7b82 */ /* 0x000e260000000800 */
[----:B------:R-:W-:-:S07]  /*6920*/  MOV R64, R40 ;  /* 0x0000002800407202 */ /* 0x000fce0000000f00 */
[----:B0-----:R-:W-:Y:S05]  /*6930*/  WARPSYNC.COLLECTIVE R61, `(.L_x_1106) ;  /* 0x000000003d087348 */ /* 0x001fea0003c00000 */
[----:B------:R1:W2:Y:S02]  /*6940*/  SHFL.BFLY P1, R59, R64, R63, R66 ;  /* 0x0c00003f403b7389 */ /* 0x0002a40000020042 */
[----:B012---:R-:W-:Y:S05]  /*6950*/  ENDCOLLECTIVE ;  /* 0x000000000000791b */ /* 0x007fea0003800000 */
.L_x_1106:
[----:B------:R-:W-:Y:S02]  /*6960*/  HFMA2 R63, -RZ, RZ, 0, 4.76837158203125e-07 ;  /* 0x00000008ff3f7431 */ /* 0x000fe400000001ff */
[----:B------:R-:W-:-:S04]  /*6970*/  IMAD.MOV.U32 R27, RZ, RZ, R59 ;  /* 0x000000ffff1b7224 */ /* 0x000fc800078e003b */
[----:B------:R-:W-:-:S05]  /*6980*/  FADD.FTZ R54, R40, R27 ;  /* 0x0000001b28367221 */ /* 0x000fca0000010000 */
[----:B------:R-:W-:-:S07]  /*6990*/  MOV R64, R54 ;  /* 0x0000003600407202 */ /* 0x000fce0000000f00 */
[----:B------:R-:W-:Y:S05]  /*69a0*/  WARPSYNC.COLLECTIVE R61, `(.L_x_1107) ;  /* 0x000000003d087348 */ /* 0x000fea0003c00000 */
[----:B------:R0:W1:Y:S02]  /*69b0*/  SHFL.BFLY P1, R59, R64, R63, R66 ;  /* 0x0c00003f403b7389 */ /* 0x0000640000020042 */
[----:B01----:R-:W-:Y:S05]  /*69c0*/  ENDCOLLECTIVE ;  /* 0x000000000000791b */ /* 0x003fea0003800000 */
.L_x_1107:
[----:B------:R-:W-:Y:S02]  /*69d0*/  HFMA2 R63, -RZ, RZ, 0, 9.5367431640625e-07 ;  /* 0x00000010ff3f7431 */ /* 0x000fe400000001ff */
[----:B------:R-:W-:-:S04]  /*69e0*/  IMAD.MOV.U32 R27, RZ, RZ, R59 ;  /* 0x000000ffff1b7224 */ /* 0x000fc800078e003b */
[----:B------:R-:W-:-:S05]  /*69f0*/  FADD.FTZ R57, R54, R27 ;  /* 0x0000001b36397221 */ /* 0x000fca0000010000 */
[----:B------:R-:W-:-:S07]  /*6a00*/  MOV R64, R57 ;  /* 0x0000003900407202 */ /* 0x000fce0000000f00 */
[----:B------:R-:W-:Y:S05]  /*6a10*/  WARPSYNC.COLLECTIVE R61, `(.L_x_1108) ;  /* 0x000000003d087348 */ /* 0x000fea0003c00000 */
[----:B------:R0:W1:Y:S02]  /*6a20*/  SHFL.BFLY P1, R59, R64, R63, R66 ;  /* 0x0c00003f403b7389 */ /* 0x0000640000020042 */
[----:B01----:R-:W-:Y:S05]  /*6a30*/  ENDCOLLECTIVE ;  /* 0x000000000000791b */ /* 0x003fea0003800000 */
.L_x_1108:
[----:B------:R-:W-:Y:S02]  /*6a40*/  HFMA2 R63, -RZ, RZ, 0, 5.9604644775390625e-08 ;  /* 0x00000001ff3f7431 */ /* 0x000fe400000001ff */
        /* <DEDUP_REMOVED lines=23> */
.L_x_1109:
[----:B------:R-:W-:Y:S02]  /*6bc0*/  HFMA2 R63, -RZ, RZ, 0, 1.1920928955078125e-07 ;  /* 0x00000002ff3f7431 */ /* 0x000fe400000001ff */
[----:B------:R-:W-:-:S04]  /*6bd0*/  IMAD.MOV.U32 R25, RZ, RZ, R59 ;  /* 0x000000ffff197224 */ /* 0x000fc800078e003b */
[----:B------:R-:W-:-:S05]  /*6be0*/  FADD.FTZ R25, R24, R25 ;  /* 0x0000001918197221 */ /* 0x000fca0000010000 */
[----:B------:R-:W-:-:S07]  /*6bf0*/  MOV R64, R25 ;  /* 0x0000001900407202 */ /* 0x000fce0000000f00 */
[----:B------:R-:W-:Y:S05]  /*6c00*/  WARPSYNC.COLLECTIVE R61, `(.L_x_1110) ;  /* 0x000000003d087348 */ /* 0x000fea0003c00000 */
[----:B------:R0:W1:Y:S02]  /*6c10*/  SHFL.BFLY P1, R59, R64, R63, R66 ;  /* 0x0c00003f403b7389 */ /* 0x0000640000020042 */
[----:B01----:R-:W-:Y:S05]  /*6c20*/  ENDCOLLECTIVE ;  /* 0x000000000000791b */ /* 0x003fea0003800000 */
.L_x_1110:
[----:B------:R-:W-:Y:S02]  /*6c30*/  HFMA2 R63, -RZ, RZ, 0, 2.384185791015625e-07 ;  /* 0x00000004ff3f7431 */ /* 0x000fe400000001ff */
[----:B------:R-:W-:-:S04]  /*6c40*/  IMAD.MOV.U32 R40, RZ, RZ, R59 ;  /* 0x000000ffff287224 */ /* 0x000fc800078e003b */
[----:B------:R-:W-:-:S05]  /*6c50*/  FADD.FTZ R40, R25, R40 ;  /* 0x0000002819287221 */ /* 0x000fca0000010000 */
[----:B------:R-:W-:-:S07]  /*6c60*/  MOV R64, R40 ;  /* 0x0000002800407202 */ /* 0x000fce0000000f00 */
[----:B------:R-:W-:Y:S05]  /*6c70*/  WARPSYNC.COLLECTIVE R61, `(.L_x_1111) ;  /* 0x000000003d087348 */ /* 0x000fea0003c00000 */
[----:B------:R0:W1:Y:S02]  /*6c80*/  SHFL.BFLY P1, R59, R64, R63, R66 ;  /* 0x0c00003f403b7389 */ /* 0x0000640000020042 */
[----:B01----:R-:W-:Y:S05]  /*6c90*/  ENDCOLLECTIVE ;  /* 0x000000000000791b */ /* 0x003fea0003800000 */
.L_x_1111:
[----:B------:R-:W-:Y:S02]  /*6ca0*/  HFMA2 R63, -RZ, RZ, 0, 4.76837158203125e-07 ;  /* 0x00000008ff3f7431 */ /* 0x000fe400000001ff */
[----:B------:R-:W-:-:S04]  /*6cb0*/  IMAD.MOV.U32 R57, RZ, RZ, R59 ;  /* 0x000000ffff397224 */ /* 0x000fc800078e003b */
[----:B------:R-:W-:-:S05]  /*6cc0*/  FADD.FTZ R57, R40, R57 ;  /* 0x0000003928397221 */ /* 0x000fca0000010000 */
[----:B------:R-:W-:-:S07]  /*6cd0*/  MOV R64, R57 ;  /* 0x0000003900407202 */ /* 0x000fce0000000f00 */
[----:B------:R-:W-:Y:S05]  /*6ce0*/  WARPSYNC.COLLECTIVE R61, `(.L_x_1112) ;  /* 0x000000003d087348 */ /* 0x000fea0003c00000 */
[----:B------:R0:W1:Y:S02]  /*6cf0*/  SHFL.BFLY P1, R59, R64, R63, R66 ;  /* 0x0c00003f403b7389 */ /* 0x0000640000020042 */
[----:B01----:R-:W-:Y:S05]  /*6d00*/  ENDCOLLECTIVE ;  /* 0x000000000000791b */ /* 0x003fea0003800000 */
.L_x_1112:
[----:B------:R-:W-:Y:S02]  /*6d10*/  HFMA2 R63, -RZ, RZ, 0, 9.5367431640625e-07 ;  /* 0x00000010ff3f7431 */ /* 0x000fe400000001ff */
[----:B------:R-:W-:-:S04]  /*6d20*/  IMAD.MOV.U32 R54, RZ, RZ, R59 ;  /* 0x000000ffff367224 */ /* 0x000fc800078e003b */
[----:B------:R-:W-:-:S05]  /*6d30*/  FADD.FTZ R54, R57, R54 ;  /* 0x0000003639367221 */ /* 0x000fca0000010000 */
[----:B------:R-:W-:-:S07]  /*6d40*/  MOV R64, R54 ;  /* 0x0000003600407202 */ /* 0x000fce0000000f00 */
[----:B------:R-:W-:Y:S05]  /*6d50*/  WARPSYNC.COLLECTIVE R61, `(.L_x_1113) ;  /* 0x000000003d087348 */ /* 0x000fea0003c00000 */
[----:B------:R0:W1:Y:S02]  /*6d60*/  SHFL.BFLY P1, R59, R64, R63, R66 ;  /* 0x0c00003f403b7389 */ /* 0x0000640000020042 */
[----:B01----:R-:W-:Y:S05]  /*6d70*/  ENDCOLLECTIVE ;  /* 0x000000000000791b */ /* 0x003fea0003800000 */
.L_x_1113:
[----:B------:R-:W-:Y:S05]  /*6d80*/  BRA `(.L_x_1114) ;  /* 0xfffffff400c07947 */ /* 0x000fea000383ffff */
.L_x_1115:
        /* <DEDUP_REMOVED lines=15> */
.L_x_5930:


//--------------------- .text._ZN10layer_norm31ln_parallel_residual_fwd_kernelINS_13Kernel_traitsIf13__nv_bfloat16S2_S2_fjLj256ELj1ELj4ELj1ELj16ENS_18Kernel_traits_baseILj256EfS2_S2_S2_fjLj128EEEEELb0ELb0ELb0EEEvNS_9FwdParamsE --------------------------
	.section	.text._ZN10layer_norm31ln_parallel_residual_fwd_kernelINS_13Kernel_traitsIf13__nv_bfloat16S2_S2_fjLj256ELj1ELj4ELj1ELj16ENS_18Kernel_traits_baseILj256EfS2_S2_S2_fjLj128EEEEELb0ELb0ELb0EEEvNS_9FwdParamsE,"ax",@progbits
	.align	128
        .global         _ZN10layer_norm31ln_parallel_residual_fwd_kernelINS_13Kernel_traitsIf13__nv_bfloat16S2_S2_fjLj256ELj1ELj4ELj1ELj16ENS_18Kernel_traits_baseILj256EfS2_S2_S2_fjLj128EEEEELb0ELb0ELb0EEEvNS_9FwdParamsE
        .type           _ZN10layer_norm31ln_parallel_residual_fwd_kernelINS_13Kernel_traitsIf13__nv_bfloat16S2_S2_fjLj256ELj1ELj4ELj1ELj16ENS_18Kernel_traits_baseILj256EfS2_S2_S2_fjLj128EEEEELb0ELb0ELb0EEEvNS_9FwdParamsE,@function
        .size           _ZN10layer_norm31ln_parallel_residual_fwd_kernelINS_13Kernel_traitsIf13__nv_bfloat16S2_S2_fjLj256ELj1ELj4ELj1ELj16ENS_18Kernel_traits_baseILj256EfS2_S2_S2_fjLj128EEEEELb0ELb0ELb0EEEvNS_9FwdParamsE,(.L_x_5931 - _ZN10layer_norm31ln_parallel_residual_fwd_kernelINS_13Kernel_traitsIf13__nv_bfloat16S2_S2_fjLj256ELj1ELj4ELj1ELj16ENS_18Kernel_traits_baseILj256EfS2_S2_S2_fjLj128EEEEELb0ELb0ELb0EEEvNS_9FwdParamsE)
        .other          _ZN10layer_norm31ln_parallel_residual_fwd_kernelINS_13Kernel_traitsIf13__nv_bfloat16S2_S2_fjLj256ELj1ELj4ELj1ELj16ENS_18Kernel_traits_baseILj256EfS2_S2_S2_fjLj128EEEEELb0ELb0ELb0EEEvNS_9FwdParamsE,@"STO_CUDA_ENTRY STV_DEFAULT"
_ZN10layer_norm31ln_parallel_residual_fwd_kernelINS_13Kernel_traitsIf13__nv_bfloat16S2_S2_fjLj256ELj1ELj4ELj1ELj16ENS_18Kernel_traits_baseILj256EfS2_S2_S2_fjLj128EEEEELb0ELb0ELb0EEEvNS_9FwdParamsE:
.text._ZN10layer_norm31ln_parallel_residual_fwd_kernelINS_13Kernel_traitsIf13__nv_bfloat16S2_S2_fjLj256ELj1ELj4ELj1ELj16ENS_18Kernel_traits_baseILj256EfS2_S2_S2_fjLj128EEEEELb0ELb0ELb0EEEvNS_9FwdParamsE:
        /* <DEDUP_REMOVED lines=18> */
[----:B------:R-:W-:Y:S02]  /*0120*/  CS2R R34, SRZ ;  /* 0x0000000000227805 */ /* 0x000fe4000001ff00 */
[----:B------:R-:W-:Y:S01]  /*0130*/  CS2R R32, SRZ ;  /* 0x0000000000207805 */ /* 0x000fe2000001ff00 */
[----:B------:R-:W2:Y:S01]  /*0140*/  LDCU.64 UR8, c[0x0][0x440] ;  /* 0x00008800ff0877ac */ /* 0x000ea20008000a00 */
[----:B------:R-:W-:Y:S02]  /*0150*/  CS2R R30, SRZ ;  /* 0x00000000001e7805 */ /* 0x000fe4000001ff00 */
[----:B------:R-:W-:Y:S02]  /*0160*/  CS2R R28, SRZ ;  /* 0x00000000001c7805 */ /* 0x000fe4000001ff00 */
[----:B------:R-:W-:-:S02]  /*0170*/  CS2R R26, SRZ ;  /* 0x00000000001a7805 */ /* 0x000fc4000001ff00 */
[----:B------:R-:W-:Y:S01]  /*0180*/  CS2R R24, SRZ ;  /* 0x0000000000187805 */ /* 0x000fe2000001ff00 */
[----:B------:R-:W3:Y:S01]  /*0190*/  LDC.64 R38, c[0x0][0x3d8] ;  /* 0x0000f600ff267b82 */ /* 0x000ee20000000a00 */
[----:B------:R-:W-:Y:S02]  /*01a0*/  CS2R R22, SRZ ;  /* 0x0000000000167805 */ /* 0x000fe4000001ff00 */
[----:B------:R-:W-:Y:S02]  /*01b0*/  CS2R R20, SRZ ;  /* 0x0000000000147805 */ /* 0x000fe4000001ff00 */
[----:B0-----:R-:W-:Y:S02]  /*01c0*/  ISETP.NE.U32.AND P0, PT, RZ, UR4, PT ;  /* 0x00000004ff007c0c */ /* 0x001fe4000bf05070 */
[----:B--2---:R-:W-:Y:S02]  /*01d0*/  ISETP.NE.U32.AND P1, PT, RZ, UR8, PT ;  /* 0x00000008ff007c0c */ /* 0x004fe4000bf25070 */
[----:B------:R-:W-:Y:S01]  /*01e0*/  ISETP.NE.AND.EX P0, PT, RZ, UR5, PT, P0 ;  /* 0x00000005ff007c0c */ /* 0x000fe2000bf05300 */
[----:B-1----:R-:W-:Y:S01]  /*01f0*/  IMAD.WIDE.U32 R2, R4, 0x20, R2 ;  /* 0x0000002004027825 */ /* 0x002fe200078e0002 */
[----:B------:R-:W-:-:S04]  /*0200*/  ISETP.NE.AND.EX P1, PT, RZ, UR9, PT, P1 ;  /* 0x00000009ff007c0c */ /* 0x000fc8000bf25310 */
[----:B------:R0:W5:Y:S01]  /*0210*/  LDG.E.128 R16, desc[UR6][R2.64] ;  /* 0x0000000602107981 */ /* 0x000162000c1e1d00 */
[----:B---3--:R-:W-:-:S03]  /*0220*/  IMAD.WIDE.U32 R38, R4, 0x20, R38 ;  /* 0x0000002004267825 */ /* 0x008fc600078e0026 */
[----:B------:R0:W5:Y:S03]  /*0230*/  LDG.E.128 R12, desc[UR6][R2.64+0x10] ;  /* 0x00001006020c7981 */ /* 0x000166000c1e1d00 */
[----:B------:R-:W1:Y:S01]  /*0240*/  @P0 LDC.64 R36, c[0x0][0x438] ;  /* 0x00010e00ff240b82 */ /* 0x000e620000000a00 */
[----:B------:R0:W5:Y:S07]  /*0250*/  LDG.E.128 R8, desc[UR6][R38.64] ;  /* 0x0000000626087981 */ /* 0x00016e000c1e1d00 */
[----:B------:R-:W2:Y:S01]  /*0260*/  @P1 LDC.64 R40, c[0x0][0x440] ;  /* 0x00011000ff281b82 */ /* 0x000ea20000000a00 */
[----:B-1----:R-:W-:-:S05]  /*0270*/  @P0 IMAD.WIDE.U32 R36, R4, 0x20, R36 ;  /* 0x0000002004240825 */ /* 0x002fca00078e0024 */
[----:B------:R0:W5:Y:S01]  /*0280*/  @P0 LDG.E.128 R32, desc[UR6][R36.64] ;  /* 0x0000000624200981 */ /* 0x000162000c1e1d00 */
[----:B--2---:R-:W-:-:S03]  /*0290*/  @P1 IMAD.WIDE.U32 R40, R4, 0x20, R40 ;  /* 0x0000002004281825 */ /* 0x004fc600078e0028 */
[----:B------:R0:W5:Y:S04]  /*02a0*/  @P0 LDG.E.128 R28, desc[UR6][R36.64+0x10] ;  /* 0x00001006241c0981 */ /* 0x000168000c1e1d00 */
[----:B------:R0:W5:Y:S04]  /*02b0*/  @P1 LDG.E.128 R24, desc[UR6][R40.64] ;  /* 0x0000000628181981 */ /* 0x000168000c1e1d00 */
[----:B------:R0:W5:Y:S04]  /*02c0*/  @P1 LDG.E.128 R20, desc[UR6][R40.64+0x10] ;  /* 0x0000100628141981 */ /* 0x000168000c1e1d00 */
[----:B------:R0:W5:Y:S02]  /*02d0*/  LDG.E.128 R4, desc[UR6][R38.64+0x10] ;  /* 0x0000100626047981 */ /* 0x000164000c1e1d00 */
.L_x_1117:
[----:B------:R-:W-:Y:S05]  /*02e0*/  BSYNC.RECONVERGENT B0 ;  /* 0x0000000000007941 */ /* 0x000fea0003800200 */
.L_x_1116:
        /* <DEDUP_REMOVED lines=13> */
.L_x_1127:
[----:B------:R-:W0:Y:S01]  /*03c0*/  S2R R60, SR_TID.X ;  /* 0x00000000003c7919 */ /* 0x000e220000002100 */
[----:B------:R-:W-:Y:S01]  /*03d0*/  IMAD R48, R0, UR10, RZ ;  /* 0x0000000a00307c24 */ /* 0x000fe2000f8e02ff */
[----:B------:R-:W-:Y:S04]  /*03e0*/  BSSY.RECONVERGENT B0, `(.L_x_1118) ;  /* 0x00000a4000007945 */ /* 0x000fe80003800200 */
[----:B------:R-:W-:-:S04]  /*03f0*/  SHF.R.S32.HI R49, RZ, 0x1f, R48 ;  /* 0x0000001fff317819 */ /* 0x000fc80000011430 */
[----:B------:R-:W-:Y:S02]  /*0400*/  LEA.HI R48, R49, R48, RZ, 0x3 ;  /* 0x0000003031307211 */ /* 0x000fe400078f18ff */
[----:B0-----:R-:W-:-:S04]  /*0410*/  LOP3.LUT R60, R60, 0x1f, RZ, 0xc0, !PT ;  /* 0x0000001f3c3c7812 */ /* 0x001fc800078ec0ff */
        /* <DEDUP_REMOVED lines=23> */
[----:B------:R-:W-:Y:S01]  /*0590*/  PRMT R46, R52, 0x7632, R46 ;  /* 0x00007632342e7816 */ /* 0x000fe2000000002e */
[----:B------:R-:W-:Y:S01]  /*05a0*/  IMAD.U32 R45, R40, 0x10000, RZ ;  /* 0x00010000282d7824 */ /* 0x000fe200078e00ff */
[----:B------:R-:W-:Y:S01]  /*05b0*/  SHF.L.U32 R44, R52, 0x10, RZ ;  /* 0x00000010342c7819 */ /* 0x000fe200000006ff */
[----:B------:R-:W-:Y:S01]  /*05c0*/  IMAD.U32 R58, R55, 0x10000, RZ ;  /* 0x00010000373a7824 */ /* 0x000fe200078e00ff */
[C---:B------:R-:W-:Y:S01]  /*05d0*/  PRMT R56, R53.reuse, 0x7632, R56 ;  /* 0x0000763235387816 */ /* 0x040fe20000000038 */
[----:B------:R-:W-:Y:S01]  /*05e0*/  IMAD.U32 R65, R46, 0x10000, RZ ;  /* 0x000100002e417824 */ /* 0x000fe200078e00ff */
[----:B------:R-:W-:Y:S01]  /*05f0*/  SHF.L.U32 R53, R53, 0x10, RZ ;  /* 0x0000001035357819 */ /* 0x000fe200000006ff */
[----:B------:R-:W-:Y:S01]  /*0600*/  FADD.FTZ R44, R44, R45 ;  /* 0x0000002d2c2c7221 */ /* 0x000fe20000010000 */
[----:B------:R-:W-:Y:S02]  /*0610*/  SHF.L.U32 R52, R41, 0x10, RZ ;  /* 0x0000001029347819 */ /* 0x000fe400000006ff */
[----:B------:R-:W-:-:S02]  /*0620*/  PRMT R47, R40, 0x7632, R47 ;  /* 0x00007632282f7816 */ /* 0x000fc4000000002f */
[----:B------:R-:W-:Y:S01]  /*0630*/  SHF.L.U32 R59, R43, 0x10, RZ ;  /* 0x000000102b3b7819 */ /* 0x000fe200000006ff */
[----:B------:R-:W-:Y:S01]  /*0640*/  FADD.FTZ R45, R53, R52 ;  /* 0x00000034352d7221 */ /* 0x000fe20000010000 */
[----:B------:R-:W-:Y:S02]  /*0650*/  PRMT R53, R41, 0x7632, R53 ;  /* 0x0000763229357816 */ /* 0x000fe40000000035 */
[----:B------:R-:W-:Y:S01]  /*0660*/  SHF.L.U32 R52, R47, 0x10, RZ ;  /* 0x000000102f347819 */ /* 0x000fe200000006ff */
[----:B------:R-:W-:Y:S01]  /*0670*/  FADD.FTZ R46, R58, R59 ;  /* 0x0000003b3a2e7221 */ /* 0x000fe20000010000 */
[----:B------:R-:W-:Y:S01]  /*0680*/  SHF.L.U32 R64, R56, 0x10, RZ ;  /* 0x0000001038407819 */ /* 0x000fe200000006ff */
[----:B------:R-:W-:Y:S01]  /*0690*/  IMAD.U32 R53, R53, 0x10000, RZ ;  /* 0x0001000035357824 */ /* 0x000fe200078e00ff */
[----:B------:R-:W-:Y:S01]  /*06a0*/  PRMT R2, R54, 0x7632, R2 ;  /* 0x0000763236027816 */ /* 0x000fe20000000002 */
[----:B------:R-:W-:Y:S01]  /*06b0*/  FADD.FTZ R65, R65, R52 ;  /* 0x0000003441417221 */ /* 0x000fe20000010000 */
[----:B------:R-:W-:Y:S01]  /*06c0*/  PRMT R3, R55, 0x7632, R3 ;  /* 0x0000763237037816 */ /* 0x000fe20000000003 */
[----:B------:R-:W-:Y:S01]  /*06d0*/  FADD.FTZ R64, R64, R53 ;  /* 0x0000003540407221 */ /* 0x000fe20000010000 */
[----:B------:R-:W-:-:S02]  /*06e0*/  SHF.L.U32 R54, R54, 0x10, RZ ;  /* 0x0000001036367819 */ /* 0x000fc400000006ff */
[C---:B------:R-:W-:Y:S02]  /*06f0*/  SHF.L.U32 R55, R42.reuse, 0x10, RZ ;  /* 0x000000102a377819 */ /* 0x040fe400000006ff */
[----:B------:R-:W-:Y:S02]  /*0700*/  PRMT R52, R42, 0x7632, R52 ;  /* 0x000076322a347816 */ /* 0x000fe40000000034 */
[----:B------:R-:W-:Y:S01]  /*0710*/  PRMT R47, R43, 0x7632, R47 ;  /* 0x000076322b2f7816 */ /* 0x000fe2000000002f */
[----:B------:R-:W-:Y:S01]  /*0720*/  FADD.FTZ R56, R54, R55 ;  /* 0x0000003736387221 */ /* 0x000fe20000010000 */
[----:B------:R-:W-:Y:S02]  /*0730*/  SHF.L.U32 R2, R2, 0x10, RZ ;  /* 0x0000001002027819 */ /* 0x000fe400000006ff */
        /* <DEDUP_REMOVED lines=14> */
[----:B------:R-:W-:-:S02]  /*0820*/  IMAD.U32 R47, R39, 0x10000, RZ ;  /* 0x00010000272f7824 */ /* 0x000fc400078e00ff */
[----:B------:R-:W-:Y:S01]  /*0830*/  FADD.FTZ R58, R53, R58 ;  /* 0x0000003a353a7221 */ /* 0x000fe20000010000 */
[----:B------:R-:W-:Y:S02]  /*0840*/  IMAD.U32 R44, R49, 0x10000, RZ ;  /* 0x00010000312c7824 */ /* 0x000fe400078e00ff */
[----:B------:R-:W-:Y:S01]  /*0850*/  FADD.FTZ R59, R59, R50 ;  /* 0x000000323b3b7221 */ /* 0x000fe20000010000 */
[----:B------:R-:W-:Y:S01]  /*0860*/  FADD.FTZ R57, R46, R47 ;  /* 0x0000002f2e397221 */ /* 0x000fe20000010000 */
[----:B------:R-:W-:Y:S01]  /*0870*/  FADD.FTZ R64, R64, R45 ;  /* 0x0000002d40407221 */ /* 0x000fe20000010000 */
[----:B------:R-:W-:Y:S02]  /*0880*/  FADD.FTZ R65, R65, R44 ;  /* 0x0000002c41417221 */ /* 0x000fe40000010000 */
[----:B------:R-:W-:Y:S02]  /*0890*/  F2FP.BF16.F32.PACK_AB R46, R59, R56 ;  /* 0x000000383b2e723e */ /* 0x000fe400000010ff */
[----:B------:R-:W-:-:S02]  /*08a0*/  F2FP.BF16.F32.PACK_AB R47, R58, R57 ;  /* 0x000000393a2f723e */ /* 0x000fc400000010ff */
[----:B------:R-:W-:Y:S02]  /*08b0*/  F2FP.BF16.F32.PACK_AB R45, R64, R3 ;  /* 0x00000003402d723e */ /* 0x000fe400000010ff */
[----:B------:R-:W-:Y:S01]  /*08c0*/  F2FP.BF16.F32.PACK_AB R44, R65, R2 ;  /* 0x00000002412c723e */ /* 0x000fe200000010ff */
[----:B------:R-:W-:Y:S06]  /*08d0*/  BRA `(.L_x_1122) ;  /* 0x0000000400447947 */ /* 0x000fec0003800000 */
.L_x_1121:
[----:B------:R-:W-:Y:S01]  /*08e0*/  SHF.L.U32 R2, R52, 0x10, RZ ;  /* 0x0000001034027819 */ /* 0x000fe200000006ff */
[----:B------:R-:W-:Y:S01]  /*08f0*/  IMAD.U32 R3, R40, 0x10000, RZ ;  /* 0x0001000028037824 */ /* 0x000fe200078e00ff */
[----:B------:R-:W-:Y:S01]  /*0900*/  PRMT R47, R53, 0x7632, R47 ;  /* 0x00007632352f7816 */ /* 0x000fe2000000002f */
[----:B------:R-:W-:Y:S01]  /*0910*/  IMAD.U32 R59, R59, 0x10000, RZ ;  /* 0x000100003b3b7824 */ /* 0x000fe200078e00ff */
[----:B------:R-:W-:Y:S01]  /*0920*/  PRMT R44, R54, 0x7632, R44 ;  /* 0x00007632362c7816 */ /* 0x000fe2000000002c */
[----:B------:R-:W-:Y:S01]  /*0930*/  FADD.FTZ R2, R2, R3 ;  /* 0x0000000302027221 */ /* 0x000fe20000010000 */
[----:B------:R-:W-:Y:S01]  /*0940*/  SHF.L.U32 R53, R53, 0x10, RZ ;  /* 0x0000001035357819 */ /* 0x000fe200000006ff */
[----:B------:R-:W-:Y:S01]  /*0950*/  IMAD.U32 R47, R47, 0x10000, RZ ;  /* 0x000100002f2f7824 */ /* 0x000fe200078e00ff */
[----:B------:R-:W-:Y:S02]  /*0960*/  SHF.L.U32 R54, R54, 0x10, RZ ;  /* 0x0000001036367819 */ /* 0x000fe400000006ff */
[----:B------:R-:W-:-:S02]  /*0970*/  SHF.L.U32 R46, R41, 0x10, RZ ;  /* 0x00000010292e7819 */ /* 0x000fc400000006ff */
[----:B------:R-:W-:Y:S02]  /*0980*/  SHF.L.U32 R49, R42, 0x10, RZ ;  /* 0x000000102a317819 */ /* 0x000fe400000006ff */
[----:B------:R-:W-:Y:S01]  /*0990*/  PRMT R45, R52, 0x7632, R45 ;  /* 0x00007632342d7816 */ /* 0x000fe2000000002d */
[----:B------:R-:W-:Y:S01]  /*09a0*/  FADD.FTZ R3, R53, R46 ;  /* 0x0000002e35037221 */ /* 0x000fe20000010000 */
[----:B------:R-:W-:Y:S01]  /*09b0*/  PRMT R50, R55, 0x7632, R50 ;  /* 0x0000763237327816 */ /* 0x000fe20000000032 */
[--C-:B------:R-:W-:Y:S01]  /*09c0*/  FADD.FTZ R56, R54, R49.reuse ;  /* 0x0000003136387221 */ /* 0x100fe20000010000 */
[----:B------:R-:W-:Y:S02]  /*09d0*/  PRMT R46, R40, 0x7632, R46 ;  /* 0x00007632282e7816 */ /* 0x000fe4000000002e */
[----:B------:R-:W-:Y:S02]  /*09e0*/  PRMT R49, R41, 0x7632, R49 ;  /* 0x0000763229317816 */ /* 0x000fe40000000031 */
[----:B------:R-:W-:Y:S01]  /*09f0*/  SHF.L.U32 R55, R55, 0x10, RZ ;  /* 0x0000001037377819 */ /* 0x000fe200000006ff */
[----:B------:R-:W-:Y:S01]  /*0a00*/  IMAD.U32 R46, R46, 0x10000, RZ ;  /* 0x000100002e2e7824 */ /* 0x000fe200078e00ff */
[----:B------:R-:W-:-:S02]  /*0a10*/  SHF.L.U32 R58, R58, 0x10, RZ ;  /* 0x000000103a3a7819 */ /* 0x000fc400000006ff */
[----:B------:R-:W-:Y:S02]  /*0a20*/  SHF.L.U32 R52, R43, 0x10, RZ ;  /* 0x000000102b347819 */ /* 0x000fe400000006ff */
[----:B------:R-:W-:Y:S02]  /*0a30*/  SHF.L.U32 R45, R45, 0x10, RZ ;  /* 0x000000102d2d7819 */ /* 0x000fe400000006ff */
        /* <DEDUP_REMOVED lines=13> */
.L_x_1120:
[----:B------:R-:W-:Y:S05]  /*0b10*/  @!P2 BRA `(.L_x_1123) ;  /* 0x000000000084a947 */ /* 0x000fea0003800000 */
[----:B-----5:R-:W-:Y:S01]  /*0b20*/  PRMT R46, R54, 0x7632, R46 ;  /* 0x00007632362e7816 */ /* 0x020fe2000000002e */
[----:B------:R-:W-:Y:S01]  /*0b30*/  IMAD.U32 R3, R36, 0x10000, RZ ;  /* 0x0001000024037824 */ /* 0x000fe200078e00ff */
[----:B------:R-:W-:Y:S01]  /*0b40*/  SHF.L.U32 R54, R54, 0x10, RZ ;  /* 0x0000001036367819 */ /* 0x000fe200000006ff */
[----:B------:R-:W-:Y:S01]  /*0b50*/  IMAD.U32 R49, R49, 0x10000, RZ ;  /* 0x0001000031317824 */ /* 0x000fe200078e00ff */
[----:B------:R-:W-:Y:S02]  /*0b60*/  SHF.L.U32 R47, R38, 0x10, RZ ;  /* 0x00000010262f7819 */ /* 0x000fe400000006ff */
[----:B------:R-:W-:Y:S02]  /*0b70*/  PRMT R44, R52, 0x7632, R44 ;  /* 0x00007632342c7816 */ /* 0x000fe4000000002c */
[----:B------:R-:W-:Y:S01]  /*0b80*/  PRMT R45, R53, 0x7632, R45 ;  /* 0x00007632352d7816 */ /* 0x000fe2000000002d */
[----:B------:R-:W-:Y:S01]  /*0b90*/  FADD.FTZ R56, R54, R47 ;  /* 0x0000002f36387221 */ /* 0x000fe20000010000 */
[----:B------:R-:W-:Y:S01]  /*0ba0*/  PRMT R58, R55, 0x7632, R58 ;  /* 0x00007632373a7816 */ /* 0x000fe2000000003a */
[----:B------:R-:W-:Y:S01]  /*0bb0*/  IMAD.U32 R44, R44, 0x10000, RZ ;  /* 0x000100002c2c7824 */ /* 0x000fe200078e00ff */
[----:B------:R-:W-:-:S02]  /*0bc0*/  SHF.L.U32 R2, R52, 0x10, RZ ;  /* 0x0000001034027819 */ /* 0x000fc400000006ff */
[----:B------:R-:W-:Y:S01]  /*0bd0*/  SHF.L.U32 R53, R53, 0x10, RZ ;  /* 0x0000001035357819 */ /* 0x000fe200000006ff */
[----:B------:R-:W-:Y:S01]  /*0be0*/  FADD.FTZ R65, R44, R49 ;  /* 0x000000312c417221 */ /* 0x000fe20000010000 */
[----:B------:R-:W-:Y:S01]  /*0bf0*/  SHF.L.U32 R52, R37, 0x10, RZ ;  /* 0x0000001025347819 */ /* 0x000fe200000006ff */
[----:B------:R-:W-:Y:S01]  /*0c00*/  FADD.FTZ R2, R2, R3 ;  /* 0x0000000302027221 */ /* 0x000fe20000010000 */
[----:B------:R-:W-:Y:S02]  /*0c10*/  SHF.L.U32 R55, R55, 0x10, RZ ;  /* 0x0000001037377819 */ /* 0x000fe400000006ff */
[----:B------:R-:W-:Y:S01]  /*0c20*/  SHF.L.U32 R64, R57, 0x10, RZ ;  /* 0x0000001039407819 */ /* 0x000fe200000006ff */
        /* <DEDUP_REMOVED lines=9> */
[----:B------:R-:W-:Y:S01]  /*0cc0*/  F2FP.BF16.F32.PACK_AB R44, R65, R2 ;  /* 0x00000002412c723e */ /* 0x000fe200000010ff */
[----:B------:R-:W-:Y:S02]  /*0cd0*/  FADD.FTZ R59, R46, R51 ;  /* 0x000000332e3b7221 */ /* 0x000fe40000010000 */
[----:B------:R-:W-:Y:S01]  /*0ce0*/  FADD.FTZ R64, R45, R64 ;  /* 0x000000402d407221 */ /* 0x000fe20000010000 */
[----:B------:R-:W-:Y:S02]  /*0cf0*/  F2FP.BF16.F32.PACK_AB R47, R58, R57 ;  /* 0x000000393a2f723e */ /* 0x000fe400000010ff */
[----:B------:R-:W-:-:S02]  /*0d00*/  F2FP.BF16.F32.PACK_AB R46, R59, R56 ;  /* 0x000000383b2e723e */ /* 0x000fc400000010ff */
[----:B------:R-:W-:Y:S01]  /*0d10*/  F2FP.BF16.F32.PACK_AB R45, R64, R3 ;  /* 0x00000003402d723e */ /* 0x000fe200000010ff */
[----:B------:R-:W-:Y:S06]  /*0d20*/  BRA `(.L_x_1122) ;  /* 0x0000000000307947 */ /* 0x000fec0003800000 */
.L_x_1123:
[C---:B-----5:R-:W-:Y:S01]  /*0d30*/  PRMT R58, R55.reuse, 0x7632, R58 ;  /* 0x00007632373a7816 */ /* 0x060fe2000000003a */
[----:B------:R-:W-:Y:S01]  /*0d40*/  IMAD.U32 R57, R55, 0x10000, RZ ;  /* 0x0001000037397824 */ /* 0x000fe200078e00ff */
[----:B------:R-:W-:Y:S02]  /*0d50*/  PRMT R65, R52, 0x7632, R65 ;  /* 0x0000763234417816 */ /* 0x000fe40000000041 */
[C---:B------:R-:W-:Y:S01]  /*0d60*/  PRMT R64, R53.reuse, 0x7632, R64 ;  /* 0x0000763235407816 */ /* 0x040fe20000000040 */
        /* <DEDUP_REMOVED lines=8> */
.L_x_1122:
[----:B------:R-:W0:Y:S02]  /*0df0*/  @P0 LDC.64 R50, c[0x0][0x3a8] ;  /* 0x0000ea00ff320b82 */ /* 0x000e240000000a00 */
[----:B0-----:R-:W-:-:S05]  /*0e00*/  @P0 IMAD.WIDE.U32 R50, R48, 0x10, R50 ;  /* 0x0000001030320825 */ /* 0x001fca00078e0032 */
[----:B------:R0:W-:Y:S02]  /*0e10*/  @P0 STG.E.128 desc[UR6][R50.64], R44 ;  /* 0x0000002c32000986 */ /* 0x0001e4000c101d06 */
.L_x_1119:
[----:B------:R-:W-:Y:S05]  /*0e20*/  BSYNC.RECONVERGENT B0 ;  /* 0x0000000000007941 */ /* 0x000fea0003800200 */
.L_x_1118:
        /* <DEDUP_REMOVED lines=54> */
.L_x_1139:
[----:B------:R-:W-:Y:S01]  /*1190*/  FMUL.FTZ R49, R55, R55 ;  /* 0x0000003737317220 */ /* 0x000fe20000410000 */
[----:B01----:R-:W-:Y:S01]  /*11a0*/  FADD.FTZ R61, R61, R68 ;  /* 0x000000443d3d7221 */ /* 0x003fe20000010000 */
[----:B------:R-:W0:Y:S01]  /*11b0*/  @!P4 LDC.64 R50, c[0x0][0x3c0] ;  /* 0x0000f000ff32cb82 */ /* 0x000e220000000a00 */
[----:B------:R-:W-:Y:S02]  /*11c0*/  BSSY.RECONVERGENT B0, `(.L_x_1125) ;  /* 0x000003a000007945 */ /* 0x000fe40003800200 */
[----:B------:R-:W-:Y:S01]  /*11d0*/  FSEL R49, R49, RZ, P3 ;  /* 0x000000ff31317208 */ /* 0x000fe20001800000 */
[----:B------:R-:W-:-:S04]  /*11e0*/  FFMA.FTZ R54, R61, R54, UR5 ;  /* 0x000000053d367e23 */ /* 0x000fc80008010036 */
        /* <DEDUP_REMOVED lines=8> */
[----:B------:R-:W-:-:S05]  /*1270*/  FSEL R54, R55, RZ, !P3 ;  /* 0x000000ff37367208 */ /* 0x000fca0005800000 */
[--C-:B------:R-:W-:Y:S01]  /*1280*/  FADD.FTZ R62, R65, -R54.reuse ;  /* 0x80000036413e7221 */ /* 0x100fe20000010000 */
[--C-:B0-----:R-:W-:Y:S01]  /*1290*/  FADD.FTZ R51, R3, -R54.reuse ;  /* 0x8000003603337221 */ /* 0x101fe20000010000 */
[--C-:B------:R-:W-:Y:S01]  /*12a0*/  FADD.FTZ R60, R2, -R54.reuse ;  /* 0x80000036023c7221 */ /* 0x100fe20000010000 */
[--C-:B------:R-:W-:Y:S01]  /*12b0*/  FADD.FTZ R53, R64, -R54.reuse ;  /* 0x8000003640357221 */ /* 0x100fe20000010000 */
[--C-:B------:R-:W-:Y:S01]  /*12c0*/  FADD.FTZ R68, R56, -R54.reuse ;  /* 0x8000003638447221 */ /* 0x100fe20000010000 */
[--C-:B------:R-:W-:Y:S01]  /*12d0*/  FADD.FTZ R50, R59, -R54.reuse ;  /* 0x800000363b327221 */ /* 0x100fe20000010000 */
[--C-:B------:R-:W-:Y:S01]  /*12e0*/  FADD.FTZ R52, R57, -R54.reuse ;  /* 0x8000003639347221 */ /* 0x100fe20000010000 */
[----:B------:R-:W-:Y:S01]  /*12f0*/  FADD.FTZ R54, R58, -R54 ;  /* 0x800000363a367221 */ /* 0x000fe20000010000 */
[C---:B------:R-:W-:Y:S01]  /*1300*/  FMUL.FTZ R61, R49.reuse, R62 ;  /* 0x0000003e313d7220 */ /* 0x040fe20000410000 */
[C---:B------:R-:W-:Y:S01]  /*1310*/  FMUL.FTZ R62, R49.reuse, R51 ;  /* 0x00000033313e7220 */ /* 0x040fe20000410000 */
[C---:B------:R-:W-:Y:S01]  /*1320*/  FMUL.FTZ R60, R49.reuse, R60 ;  /* 0x0000003c313c7220 */ /* 0x040fe20000410000 */
[C---:B------:R-:W-:Y:S01]  /*1330*/  FMUL.FTZ R51, R49.reuse, R53 ;  /* 0x0000003531337220 */ /* 0x040fe20000410000 */
[C---:B------:R-:W-:Y:S01]  /*1340*/  FMUL.FTZ R63, R49.reuse, R68 ;  /* 0x00000044313f7220 */ /* 0x040fe20000410000 */
[C---:B------:R-:W-:Y:S01]  /*1350*/  FMUL.FTZ R50, R49.reuse, R50 ;  /* 0x0000003231327220 */ /* 0x040fe20000410000 */
[C---:B------:R-:W-:Y:S01]  /*1360*/  FMUL.FTZ R52, R49.reuse, R52 ;  /* 0x0000003431347220 */ /* 0x040fe20000410000 */
[----:B------:R-:W-:Y:S01]  /*1370*/  FMUL.FTZ R49, R49, R54 ;  /* 0x0000003631317220 */ /* 0x000fe20000410000 */
[-C--:B-----5:R-:W-:Y:S01]  /*1380*/  FFMA.FTZ R53, R18, R62.reuse, R34 ;  /* 0x0000003e12357223 */ /* 0x0a0fe20000010022 */
[----:B------:R-:W-:Y:S01]  /*1390*/  FFMA.FTZ R62, R10, R62, R26 ;  /* 0x0000003e0a3e7223 */ /* 0x000fe2000001001a */
[-C--:B------:R-:W-:Y:S01]  /*13a0*/  FFMA.FTZ R55, R14, R52.reuse, R30 ;  /* 0x000000340e377223 */ /* 0x080fe2000001001e */
[-C--:B------:R-:W-:Y:S01]  /*13b0*/  FFMA.FTZ R67, R15, R49.reuse, R31 ;  /* 0x000000310f437223 */ /* 0x080fe2000001001f */
[----:B------:R-:W-:Y:S01]  /*13c0*/  FFMA.FTZ R52, R6, R52, R22 ;  /* 0x0000003406347223 */ /* 0x000fe20000010016 */
[----:B------:R-:W-:Y:S01]  /*13d0*/  FFMA.FTZ R49, R7, R49, R23 ;  /* 0x0000003107317223 */ /* 0x000fe20000010017 */
[----:B------:R-:W-:Y:S01]  /*13e0*/  FFMA.FTZ R69, R19, R51, R35 ;  /* 0x0000003313457223 */ /* 0x000fe20000010023 */
[----:B------:R-:W-:Y:S01]  /*13f0*/  FFMA.FTZ R54, R12, R63, R28 ;  /* 0x0000003f0c367223 */ /* 0x000fe2000001001c */
[----:B------:R-:W-:Y:S01]  /*1400*/  F2FP.BF16.F32.PACK_AB R55, R67, R55 ;  /* 0x000000374337723e */ /* 0x000fe200000010ff */
[----:B------:R-:W-:Y:S01]  /*1410*/  FFMA.FTZ R67, R11, R51, R27 ;  /* 0x000000330b437223 */ /* 0x000fe2000001001b */
[----:B------:R-:W-:Y:S01]  /*1420*/  F2FP.BF16.F32.PACK_AB R51, R49, R52 ;  /* 0x000000343133723e */ /* 0x000fe200000010ff */
[-C--:B------:R-:W-:Y:S01]  /*1430*/  FFMA.FTZ R68, R13, R50.reuse, R29 ;  /* 0x000000320d447223 */ /* 0x080fe2000001001d */
[----:B------:R-:W-:Y:S01]  /*1440*/  FFMA.FTZ R63, R4, R63, R20 ;  /* 0x0000003f043f7223 */ /* 0x000fe20000010014 */
[----:B------:R-:W-:Y:S01]  /*1450*/  FFMA.FTZ R50, R5, R50, R21 ;  /* 0x0000003205327223 */ /* 0x000fe20000010015 */
[----:B------:R-:W-:Y:S01]  /*1460*/  F2FP.BF16.F32.PACK_AB R49, R67, R62 ;  /* 0x0000003e4331723e */ /* 0x000fe200000010ff */
[----:B------:R-:W-:Y:S01]  /*1470*/  FFMA.FTZ R52, R16, R60, R32 ;  /* 0x0000003c10347223 */ /* 0x000fe20000010020 */
[----:B------:R-:W-:Y:S01]  /*1480*/  FFMA.FTZ R62, R17, R61, R33 ;  /* 0x0000003d113e7223 */ /* 0x000fe20000010021 */
[----:B------:R-:W-:Y:S01]  /*1490*/  F2FP.BF16.F32.PACK_AB R54, R68, R54 ;  /* 0x000000364436723e */ /* 0x000fe200000010ff */
[----:B------:R-:W-:Y:S01]  /*14a0*/  FFMA.FTZ R67, R8, R60, R24 ;  /* 0x0000003c08437223 */ /* 0x000fe20000010018 */
[----:B------:R-:W-:Y:S01]  /*14b0*/  F2FP.BF16.F32.PACK_AB R50, R50, R63 ;  /* 0x0000003f3232723e */ /* 0x000fe200000010ff */
[----:B------:R-:W-:Y:S01]  /*14c0*/  FFMA.FTZ R68, R9, R61, R25 ;  /* 0x0000003d09447223 */ /* 0x000fe20000010019 */
[----:B------:R-:W-:Y:S01]  /*14d0*/  F2FP.BF16.F32.PACK_AB R52, R62, R52 ;  /* 0x000000343e34723e */ /* 0x000fe200000010ff */
[----:B------:R-:W0:Y:S01]  /*14e0*/  LDC.64 R60, c[0x0][0x428] ;  /* 0x00010a00ff3c7b82 */ /* 0x000e220000000a00 */
[----:B------:R-:W-:-:S07]  /*14f0*/  F2FP.BF16.F32.PACK_AB R53, R69, R53 ;  /* 0x000000354535723e */ /* 0x000fce00000010ff */
[----:B------:R-:W1:Y:S01]  /*1500*/  LDC.64 R62, c[0x0][0x430] ;  /* 0x00010c00ff3e7b82 */ /* 0x000e620000000a00 */
[----:B0-----:R-:W-:-:S05]  /*1510*/  IMAD.WIDE.U32 R60, R48, 0x10, R60 ;  /* 0x00000010303c7825 */ /* 0x001fca00078e003c */
[----:B------:R2:W-:Y:S01]  /*1520*/  STG.E.128 desc[UR6][R60.64], R52 ;  /* 0x000000343c007986 */ /* 0x0005e2000c101d06 */
[----:B-1----:R-:W-:Y:S01]  /*1530*/  IMAD.WIDE.U32 R62, R48, 0x10, R62 ;  /* 0x00000010303e7825 */ /* 0x002fe200078e003e */
[----:B------:R-:W-:-:S05]  /*1540*/  F2FP.BF16.F32.PACK_AB R48, R68, R67 ;  /* 0x000000434430723e */ /* 0x000fca00000010ff */
[----:B------:R2:W-:Y:S02]  /*1550*/  STG.E.128 desc[UR6][R62.64], R48 ;  /* 0x000000303e007986 */ /* 0x0005e4000c101d06 */
.L_x_1126:
[----:B------:R-:W-:Y:S05]  /*1560*/  BSYNC.RECONVERGENT B0 ;  /* 0x0000000000007941 */ /* 0x000fea0003800200 */
.L_x_1125:
[----:B0-2---:R-:W0:Y:S02]  /*1570*/  LDC.64 R48, c[0x0][0x380] ;  /* 0x0000e000ff307b82 */ /* 0x005e240000000a00 */
[----:B0-----:R-:W-:-:S04]  /*1580*/  LEA R0, R48, R0, 0x2 ;  /* 0x0000000030007211 */ /* 0x001fc800078e10ff */
[----:B------:R-:W-:-:S13]  /*1590*/  ISETP.GE.AND P1, PT, R0, R49, PT ;  /* 0x000000310000720c */ /* 0x000fda0003f26270 */
[----:B------:R-:W-:Y:S05]  /*15a0*/  @!P1 BRA `(.L_x_1127) ;  /* 0xffffffec00849947 */ /* 0x000fea000383ffff */
[----:B------:R-:W-:Y:S05]  /*15b0*/  EXIT ;  /* 0x000000000000794d */ /* 0x000fea0003800000 */
.L_x_1124:
[----:B------:R-:W-:Y:S01]  /*15c0*/  HFMA2 R52, -RZ, RZ, 0, 5.9604644775390625e-08 ;  /* 0x00000001ff347431 */ /* 0x000fe200000001ff */
[----:B------:R-:W-:Y:S01]  /*15d0*/  BSSY B0, `(.L_x_1128) ;  /* 0x0000007000007945 */ /* 0x000fe20003800000 */
[----:B------:R-:W-:Y:S01]  /*15e0*/  MOV R63, R49 ;  /* 0x00000031003f7202 */ /* 0x000fe20000000f00 */
[----:B------:R-:W-:Y:S01]  /*15f0*/  IMAD.MOV.U32 R51, RZ, RZ, 0x1f ;  /* 0x0000001fff337424 */ /* 0x000fe200078e00ff */
[----:B------:R-:W-:-:S07]  /*1600*/  MOV R50, 0xffffffff ;  /* 0xffffffff00327802 */ /* 0x000fce0000000f00 */
[----:B-----5:R-:W-:Y:S05]  /*1610*/  WARPSYNC.COLLECTIVE R50, `(.L_x_1129) ;  /* 0x0000000032087348 */ /* 0x020fea0003c00000 */
[----:B------:R0:W1:Y:S02]  /*1620*/  SHFL.BFLY P5, R68, R63, R52, R51 ;  /* 0x0c0000343f447389 */ /* 0x00006400000a0033 */
[----:B01---5:R-:W-:Y:S05]  /*1630*/  ENDCOLLECTIVE ;  /* 0x000000000000791b */ /* 0x023fea0003800000 */
.L_x_1129:
[----:B------:R-:W-:Y:S05]  /*1640*/  BSYNC B0 ;  /* 0x0000000000007941 */ /* 0x000fea0003800000 */
.L_x_1128:
[----:B------:R-:W-:Y:S01]  /*1650*/  MOV R50, R68 ;  /* 0x0000004400327202 */ /* 0x000fe20000000f00 */
[----:B------:R-:W-:Y:S02]  /*1660*/  HFMA2 R51, -RZ, RZ, 0, 1.847743988037109375e-06 ;  /* 0x0000001fff337431 */ /* 0x000fe400000001ff */
[----:B------:R-:W-:Y:S02]  /*1670*/  IMAD.MOV.U32 R52, RZ, RZ, 0x2 ;  /* 0x00000002ff347424 */ /* 0x000fe400078e00ff */
[----:B------:R-:W-:Y:S01]  /*1680*/  FADD.FTZ R53, R49, R50 ;  /* 0x0000003231357221 */ /* 0x000fe20000010000 */
[----:B------:R-:W-:-:S04]  /*1690*/  MOV R50, 0xffffffff ;  /* 0xffffffff00327802 */ /* 0x000fc80000000f00 */
[----:B------:R-:W-:-:S07]  /*16a0*/  MOV R63, R53 ;  /* 0x00000035003f7202 */ /* 0x000fce0000000f00 */
[----:B------:R-:W-:Y:S05]  /*16b0*/  WARPSYNC.COLLECTIVE R50, `(.L_x_1130) ;  /* 0x0000000032087348 */ /* 0x000fea0003c00000 */
[----:B------:R0:W1:Y:S02]  /*16c0*/  SHFL.BFLY P5, R68, R63, R52, R51 ;  /* 0x0c0000343f447389 */ /* 0x00006400000a0033 */
[----:B01----:R-:W-:Y:S05]  /*16d0*/  ENDCOLLECTIVE ;  /* 0x000000000000791b */ /* 0x003fea0003800000 */
.L_x_1130:
[----:B------:R-:W-:Y:S01]  /*16e0*/  HFMA2 R52, -RZ, RZ, 0, 2.384185791015625e-07 ;  /* 0x00000004ff347431 */ /* 0x000fe200000001ff */
[----:B------:R-:W-:-:S05]  /*16f0*/  MOV R54, R68 ;  /* 0x0000004400367202 */ /* 0x000fca0000000f00 */
[----:B------:R-:W-:-:S04]  /*1700*/  FADD.FTZ R60, R53, R54 ;  /* 0x00000036353c7221 */ /* 0x000fc80000010000 */
[----:B------:R-:W-:-:S07]  /*1710*/  IMAD.MOV.U32 R63, RZ, RZ, R60 ;  /* 0x000000ffff3f7224 */ /* 0x000fce00078e003c */
[----:B------:R-:W-:Y:S05]  /*1720*/  WARPSYNC.COLLECTIVE R50, `(.L_x_1131) ;  /* 0x0000000032087348 */ /* 0x000fea0003c00000 */
[----:B------:R0:W1:Y:S02]  /*1730*/  SHFL.BFLY P5, R68, R63, R52, R51 ;  /* 0x0c0000343f447389 */ /* 0x00006400000a0033 */
[----:B01----:R-:W-:Y:S05]  /*1740*/  ENDCOLLECTIVE ;  /* 0x000000000000791b */ /* 0x003fea0003800000 */
.L_x_1131:
[----:B------:R-:W-:Y:S01]  /*1750*/  IMAD.MOV.U32 R52, RZ, RZ, 0x8 ;  /* 0x00000008ff347424 */ /* 0x000fe200078e00ff */
[----:B------:R-:W-:-:S05]  /*1760*/  MOV R55, R68 ;  /* 0x0000004400377202 */ /* 0x000fca0000000f00 */
[----:B------:R-:W-:-:S05]  /*1770*/  FADD.FTZ R61, R60, R55 ;  /* 0x000000373c3d7221 */ /* 0x000fca0000010000 */
[----:B------:R-:W-:-:S07]  /*1780*/  MOV R63, R61 ;  /* 0x0000003d003f7202 */ /* 0x000fce0000000f00 */
[----:B------:R-:W-:Y:S05]  /*1790*/  WARPSYNC.COLLECTIVE R50, `(.L_x_1132) ;  /* 0x0000000032087348 */ /* 0x000fea0003c00000 */
[----:B------:R0:W1:Y:S02]  /*17a0*/  SHFL.BFLY P5, R68, R63, R52, R51 ;  /* 0x0c0000343f447389 */ /* 0x00006400000a0033 */
[----:B01----:R-:W-:Y:S05]  /*17b0*/  ENDCOLLECTIVE ;  /* 0x000000000000791b */ /* 0x003fea0003800000 */
.L_x_1132:
        /* <DEDUP_REMOVED lines=8> */
.L_x_1133:
[----:B------:R-:W-:Y:S02]  /*1840*/  HFMA2 R52, -RZ, RZ, 0, 5.9604644775390625e-08 ;  /* 0x00000001ff347431 */ /* 0x000fe400000001ff */
[----:B------:R-:W-:-:S04]  /*1850*/  IMAD.MOV.U32 R55, RZ, RZ, R68 ;  /* 0x000000ffff377224 */ /* 0x000fc800078e0044 */
        /* <DEDUP_REMOVED lines=25> */
.L_x_1134:
[----:B------:R-:W-:Y:S02]  /*19f0*/  HFMA2 R52, -RZ, RZ, 0, 1.1920928955078125e-07 ;  /* 0x00000002ff347431 */ /* 0x000fe400000001ff */
[----:B------:R-:W-:-:S04]  /*1a00*/  IMAD.MOV.U32 R60, RZ, RZ, R68 ;  /* 0x000000ffff3c7224 */ /* 0x000fc800078e0044 */
[----:B------:R-:W-:-:S05]  /*1a10*/  FADD.FTZ R60, R49, R60 ;  /* 0x0000003c313c7221 */ /* 0x000fca0000010000 */
[----:B------:R-:W-:-:S07]  /*1a20*/  MOV R63, R60 ;  /* 0x0000003c003f7202 */ /* 0x000fce0000000f00 */
[----:B------:R-:W-:Y:S05]  /*1a30*/  WARPSYNC.COLLECTIVE R50, `(.L_x_1135) ;  /* 0x0000000032087348 */ /* 0x000fea0003c00000 */
[----:B------:R0:W1:Y:S02]  /*1a40*/  SHFL.BFLY P5, R68, R63, R52, R51 ;  /* 0x0c0000343f447389 */ /* 0x00006400000a0033 */
[----:B01----:R-:W-:Y:S05]  /*1a50*/  ENDCOLLECTIVE ;  /* 0x000000000000791b */ /* 0x003fea0003800000 */
.L_x_1135:
[----:B------:R-:W-:Y:S01]  /*1a60*/  HFMA2 R52, -RZ, RZ, 0, 2.384185791015625e-07 ;  /* 0x00000004ff347431 */ /* 0x000fe200000001ff */
[----:B------:R-:W-:-:S05]  /*1a70*/  MOV R53, R68 ;  /* 0x0000004400357202 */ /* 0x000fca0000000f00 */
[----:B------:R-:W-:-:S04]  /*1a80*/  FADD.FTZ R53, R60, R53 ;  /* 0x000000353c357221 */ /* 0x000fc80000010000 */
[----:B------:R-:W-:-:S07]  /*1a90*/  IMAD.MOV.U32 R63, RZ, RZ, R53 ;  /* 0x000000ffff3f7224 */ /* 0x000fce00078e0035 */
[----:B------:R-:W-:Y:S05]  /*1aa0*/  WARPSYNC.COLLECTIVE R50, `(.L_x_1136) ;  /* 0x0000000032087348 */ /* 0x000fea0003c00000 */
[----:B------:R0:W1:Y:S02]  /*1ab0*/  SHFL.BFLY P5, R68, R63, R52, R51 ;  /* 0x0c0000343f447389 */ /* 0x00006400000a0033 */
[----:B01----:R-:W-:Y:S05]  /*1ac0*/  ENDCOLLECTIVE ;  /* 0x000000000000791b */ /* 0x003fea0003800000 */
.L_x_1136:
[----:B------:R-:W-:Y:S01]  /*1ad0*/  IMAD.MOV.U32 R52, RZ, RZ, 0x8 ;  /* 0x00000008ff347424 */ /* 0x000fe200078e00ff */
[----:B------:R-:W-:-:S05]  /*1ae0*/  MOV R62, R68 ;  /* 0x00000044003e7202 */ /* 0x000fca0000000f00 */
[----:B------:R-:W-:-:S05]  /*1af0*/  FADD.FTZ R62, R53, R62 ;  /* 0x0000003e353e7221 */ /* 0x000fca0000010000 */
[----:B------:R-:W-:-:S07]  /*1b00*/  MOV R63, R62 ;  /* 0x0000003e003f7202 */ /* 0x000fce0000000f00 */
[----:B------:R-:W-:Y:S05]  /*1b10*/  WARPSYNC.COLLECTIVE R50, `(.L_x_1137) ;  /* 0x0000000032087348 */ /* 0x000fea0003c00000 */
[----:B------:R0:W1:Y:S02]  /*1b20*/  SHFL.BFLY P5, R68, R63, R52, R51 ;  /* 0x0c0000343f447389 */ /* 0x00006400000a0033 */
[----:B01----:R-:W-:Y:S05]  /*1b30*/  ENDCOLLECTIVE ;  /* 0x000000000000791b */ /* 0x003fea0003800000 */
.L_x_1137:
[----:B------:R-:W-:Y:S01]  /*1b40*/  HFMA2 R52, -RZ, RZ, 0, 9.5367431640625e-07 ;  /* 0x00000010ff347431 */ /* 0x000fe200000001ff */
[----:B------:R-:W-:-:S05]  /*1b50*/  MOV R61, R68 ;  /* 0x00000044003d7202 */ /* 0x000fca0000000f00 */
[----:B------:R-:W-:-:S05]  /*1b60*/  FADD.FTZ R61, R62, R61 ;  /* 0x0000003d3e3d7221 */ /* 0x000fca0000010000 */
[----:B------:R-:W-:-:S07]  /*1b70*/  MOV R63, R61 ;  /* 0x0000003d003f7202 */ /* 0x000fce0000000f00 */
[----:B------:R-:W-:Y:S05]  /*1b80*/  WARPSYNC.COLLECTIVE R50, `(.L_x_1138) ;  /* 0x0000000032087348 */ /* 0x000fea0003c00000 */
[----:B------:R0:W1:Y:S02]  /*1b90*/  SHFL.BFLY P5, R68, R63, R52, R51 ;  /* 0x0c0000343f447389 */ /* 0x00006400000a0033 */
[----:B01----:R-:W-:Y:S05]  /*1ba0*/  ENDCOLLECTIVE ;  /* 0x000000000000791b */ /* 0x003fea0003800000 */
.L_x_1138:
[----:B------:R-:W-:Y:S05]  /*1bb0*/  BRA `(.L_x_1139) ;  /* 0xfffffff400747947 */ /* 0x000fea000383ffff */
.L_x_1140:
        /* <DEDUP_REMOVED lines=12> */
.L_x_5931:


//--------------------- .text._ZN10layer_norm31ln_parallel_residual_fwd_kernelINS_13Kernel_traitsIf13__nv_bfloat16S2_S2_fjLj256ELj1ELj4ELj1ELj16ENS_18Kernel_traits_baseILj256EfS2_S2_S2_fjLj128EEEEELb0ELb0ELb1EEEvNS_9FwdParamsE --------------------------
	.section	.text._ZN10layer_norm31ln_parallel_residual_fwd_kernelINS_13Kernel_traitsIf13__nv_bfloat16S2_S2_fjLj256ELj1ELj4ELj1ELj16ENS_18Kernel_traits_baseILj256EfS2_S2_S2_fjLj128EEEEELb0ELb0ELb1EEEvNS_9FwdParamsE,"ax",@progbits
	.align	128
        .global         _ZN10layer_norm31ln_parallel_residual_fwd_kernelINS_13Kernel_traitsIf13__nv_bfloat16S2_S2_fjLj256ELj1ELj4ELj1ELj16ENS_18Kernel_traits_baseILj256EfS2_S2_S2_fjLj128EEEEELb0ELb0ELb1EEEvNS_9FwdParamsE
        .type           _ZN10layer_norm31ln_parallel_residual_fwd_kernelINS_13Kernel_traitsIf13__nv_bfloat16S2_S2_fjLj256ELj1ELj4ELj1ELj16ENS_18Kernel_traits_baseILj256EfS2_S2_S2_fjLj128EEEEELb0ELb0ELb1EEEvNS_9FwdParamsE,@function
        .size           _ZN10layer_norm31ln_parallel_residual_fwd_kernelINS_13Kernel_traitsIf13__nv_bfloat16S2_S2_fjLj256ELj1ELj4ELj1ELj16ENS_18Kernel_traits_baseILj256EfS2_S2_S2_fjLj128EEEEELb0ELb0ELb1EEEvNS_9FwdParamsE,(.L_x_5932 - _ZN10layer_norm31ln_parallel_residual_fwd_kernelINS_13Kernel_traitsIf13__nv_bfloat16S2_S2_fjLj256ELj1ELj4ELj1ELj16ENS_18Kernel_traits_baseILj256EfS2_S2_S2_fjLj128EEEEELb0ELb0ELb1EEEvNS_9FwdParamsE)
        .other          _ZN10layer_norm31ln_parallel_residual_fwd_kernelINS_13Kernel_traitsIf13__nv_bfloat16S2_S2_fjLj256ELj1ELj4ELj1ELj16ENS_18Kernel_traits_baseILj256EfS2_S2_S2_fjLj128EEEEELb0ELb0ELb1EEEvNS_9FwdParamsE,@"STO_CUDA_ENTRY STV_DEFAULT"
_ZN10layer_norm31ln_parallel_residual_fwd_kernelINS_13Kernel_traitsIf13__nv_bfloat16S2_S2_fjLj256ELj1ELj4ELj1ELj16ENS_18Kernel_traits_baseILj256EfS2_S2_S2_fjLj128EEEEELb0ELb0ELb1EEEvNS_9FwdParamsE:
.text._ZN10layer_norm31ln_parallel_residual_fwd_kernelINS_13Kernel_traitsIf13__nv_bfloat16S2_S2_fjLj256ELj1ELj4ELj1ELj16ENS_18Kernel_traits_baseILj256EfS2_S2_S2_fjLj128EEEEELb0ELb0ELb1EEEvNS_9FwdParamsE:
[----:B------:R-:W-:Y:S01]  /*0000*/  LDC R1, c[0x0][0x37c] ;  /* 0x0000df00ff017b82 */ /* 0x000fe20000000800 */
[----:B------:R-:W0:Y:S01]  /*0010*/  LDCU.64 UR4, c[0x0][0x438] ;  /* 0x00008700ff0477ac */ /* 0x000e220008000a00 */
[----:B------:R-:W1:Y:S01]  /*0020*/  S2R R3, SR_TID.X ;  /* 0x0000000000037919 */ /* 0x000e620000002100 */
[----:B------:R-:W-:Y:S02]  /*0030*/  CS2R R12, SRZ ;  /* 0x00000000000c7805 */ /* 0x000fe4000001ff00 */
[----:B------:R-:W-:Y:S01]  /*0040*/  CS2R R14, SRZ ;  /* 0x00000000000e7805 */ /* 0x000fe2000001ff00 */
[----:B------:R-:W2:Y:S01]  /*0050*/  LDCU.64 UR6, c[0x0][0x440] ;  /* 0x00008800ff0677ac */ /* 0x000ea20008000a00 */
[----:B------:R-:W-:Y:S02]  /*0060*/  CS2R R8, SRZ ;  /* 0x0000000000087805 */ /* 0x000fe4000001ff00 */
[----:B------:R-:W-:Y:S02]  /*0070*/  CS2R R10, SRZ ;  /* 0x00000000000a7805 */ /* 0x000fe4000001ff00 */
[----:B------:R-:W-:-:S02]  /*0080*/  CS2R R6, SRZ ;  /* 0x0000000000067805 */ /* 0x000fc4000001ff00 */
[----:B------:R-:W-:Y:S02]  /*0090*/  CS2R R4, SRZ ;  /* 0x0000000000047805 */ /* 0x000fe4000001ff00 */
[----:B------:R-:W-:Y:S02]  /*00a0*/  CS2R R18, SRZ ;  /* 0x0000000000127805 */ /* 0x000fe4000001ff00 */
[----:B------:R-:W-:Y:S01]  /*00b0*/  CS2R R16, SRZ ;  /* 0x0000000000107805 */ /* 0x000fe2000001ff00 */
[----:B------:R-:W3:Y:S01]  /*00c0*/  LDCU.64 UR8, c[0x0][0x3d0] ;  /* 0x00007a00ff0877ac */ /* 0x000ee20008000a00 */
[----:B0-----:R-:W-:Y:S01]  /*00d0*/  ISETP.NE.U32.AND P0, PT, RZ, UR4, PT ;  /* 0x00000004ff007c0c */ /* 0x001fe2000bf05070 */
[----:B------:R-:W0:Y:S01]  /*00e0*/  S2UR UR4, SR_CTAID.X ;  /* 0x00000000000479c3 */ /* 0x000e220000002500 */
[----:B--2---:R-:W-:Y:S02]  /*00f0*/  ISETP.NE.U32.AND P1, PT, RZ, UR6, PT ;  /* 0x00000006ff007c0c */ /* 0x004fe4000bf25070 */
[----:B------:R-:W-:Y:S01]  /*0100*/  ISETP.NE.AND.EX P0, PT, RZ, UR5, PT, P0 ;  /* 0x00000005ff007c0c */ /* 0x000fe2000bf05300 */
[----:B------:R-:W2:Y:S01]  /*0110*/  LDCU UR5, c[0x0][0x384] ;  /* 0x00007080ff0577ac */ /* 0x000ea20008000800 */
[----:B------:R-:W-:Y:S01]  /*0120*/  ISETP.NE.AND.EX P1, PT, RZ, UR7, PT, P1 ;  /* 0x00000007ff007c0c */ /* 0x000fe2000bf25310 */
[----:B------:R-:W4:Y:S01]  /*0130*/  LDCU.64 UR6, c[0x0][0x358] ;  /* 0x00006b00ff0677ac */ /* 0x000f220008000a00 */
[----:B-1----:R-:W-:-:S02]  /*0140*/  LOP3.LUT R24, R3, 0x1f, RZ, 0xc0, !PT ;  /* 0x0000001f03187812 */ /* 0x002fc400078ec0ff */
[----:B------:R-:W-:-:S07]  /*0150*/  SHF.R.U32.HI R2, RZ, 0x5, R3 ;  /* 0x00000005ff027819 */ /* 0x000fce0000011603 */
[----:B------:R-:W1:Y:S01]  /*0160*/  @P0 LDC.64 R20, c[0x0][0x438] ;  /* 0x00010e00ff140b82 */ /* 0x000e620000000a00 */
[----:B------:R-:W-:-:S04]  /*0170*/  SHF.L.U32 R0, R3, 0x5, RZ ;  /* 0x0000000503007819 */ /* 0x000fc800000006ff */
[----:B------:R-:W-:Y:S01]  /*0180*/  LOP3.LUT R0, R0, 0x3e0, RZ, 0xc0, !PT ;  /* 0x000003e000007812 */ /* 0x000fe200078ec0ff */
[----:B0-----:R-:W-:Y:S02]  /*0190*/  USHF.L.U32 UR4, UR4, 0x2, URZ ;  /* 0x0000000204047899 */ /* 0x001fe400080006ff */
[----:B------:R-:W0:Y:S01]  /*01a0*/  @P1 LDC.64 R22, c[0x0][0x440] ;  /* 0x00011000ff161b82 */ /* 0x000e220000000a00 */
[----:B---3--:R-:W-:-:S03]  /*01b0*/  IADD3 R36, P3, PT, R0, UR8, RZ ;  /* 0x0000000800247c10 */ /* 0x008fc6000ff7e0ff */
[----:B------:R-:W-:Y:S02]  /*01c0*/  LOP3.LUT R2, R2, UR4, RZ, 0xfc, !PT ;  /* 0x0000000402027c12 */ /* 0x000fe4000f8efcff */
[----:B------:R-:W-:Y:S02]  /*01d0*/  IADD3.X R37, PT, PT, RZ, UR9, RZ, P3, !PT ;  /* 0x00000009ff257c10 */ /* 0x000fe40009ffe4ff */
[----:B--2---:R-:W-:Y:S01]  /*01e0*/  ISETP.GE.AND P2, PT, R2, UR5, PT ;  /* 0x0000000502007c0c */ /* 0x004fe2000bf46270 */
[----:B-1----:R-:W-:-:S05]  /*01f0*/  @P0 IMAD.WIDE.U32 R20, R24, 0x20, R20 ;  /* 0x0000002018140825 */ /* 0x002fca00078e0014 */
[----:B----4-:R1:W5:Y:S01]  /*0200*/  @P0 LDG.E.128 R12, desc[UR6][R20.64] ;  /* 0x00000006140c0981 */ /* 0x010362000c1e1d00 */
[----:B0-----:R-:W-:-:S03]  /*0210*/  @P1 IMAD.WIDE.U32 R22, R24, 0x20, R22 ;  /* 0x0000002018161825 */ /* 0x001fc600078e0016 */
[----:B------:R1:W5:Y:S04]  /*0220*/  @P0 LDG.E.128 R8, desc[UR6][R20.64+0x10] ;  /* 0x0000100614080981 */ /* 0x000368000c1e1d00 */
[----:B------:R1:W5:Y:S04]  /*0230*/  @P1 LDG.E.128 R4, desc[UR6][R22.64] ;  /* 0x0000000616041981 */ /* 0x000368000c1e1d00 */
[----:B------:R1:W5:Y:S01]  /*0240*/  @P1 LDG.E.128 R16, desc[UR6][R22.64+0x10] ;  /* 0x0000100616101981 */ /* 0x000362000c1e1d00 */
[----:B------:R-:W-:Y:S05]  /*0250*/  @P2 EXIT ;  /* 0x000000000000294d */ /* 0x000fea0003800000 */
[----:B------:R-:W0:Y:S01]  /*0260*/  LDC.64 R38, c[0x0][0x3d8] ;  /* 0x0000f600ff267b82 */ /* 0x000e220000000a00 */
[----:B-1----:R1:W5:Y:S01]  /*0270*/  LDG.E.128 R20, desc[UR6][R36.64] ;  /* 0x0000000624147981 */ /* 0x002362000c1e1d00 */
[----:B------:R-:W2:Y:S01]  /*0280*/  LDCU.64 UR8, c[0x0][0x3a0] ;  /* 0x00007400ff0877ac */ /* 0x000ea20008000a00 */
[----:B------:R-:W3:Y:S05]  /*0290*/  LDCU.U8 UR4, c[0x0][0x410] ;  /* 0x00008200ff0477ac */ /* 0x000eea0008000000 */
[----:B------:R-:W2:Y:S01]  /*02a0*/  LDC.64 R40, c[0x0][0x398] ;  /* 0x0000e600ff287b82 */ /* 0x000ea20000000a00 */
[----:B------:R-:W4:Y:S01]  /*02b0*/  LDCU UR5, c[0x0][0x388] ;  /* 0x00007100ff0577ac */ /* 0x000f220008000800 */
[----:B------:R-:W0:Y:S01]  /*02c0*/  LDCU UR10, c[0x0][0x448] ;  /* 0x00008900ff0a77ac */ /* 0x000e220008000800 */
[----:B------:R-:W0:Y:S02]  /*02d0*/  LDCU.64 UR12, c[0x0][0x3a0] ;  /* 0x00007400ff0c77ac */ /* 0x000e240008000a00 */
[----:B0-----:R-:W-:-:S02]  /*02e0*/  IMAD.WIDE.U32 R38, R24, 0x20, R38 ;  /* 0x0000002018267825 */ /* 0x001fc400078e0026 */
[----:B------:R1:W5:Y:S04]  /*02f0*/  LDG.E.128 R24, desc[UR6][R36.64+0x10] ;  /* 0x0000100624187981 */ /* 0x000368000c1e1d00 */
[----:B------:R1:W5:Y:S04]  /*0300*/  LDG.E.128 R28, desc[UR6][R38.64] ;  /* 0x00000006261c7981 */ /* 0x000368000c1e1d00 */
[----:B------:R1:W5:Y:S01]  /*0310*/  LDG.E.128 R32, desc[UR6][R38.64+0x10] ;  /* 0x0000100626207981 */ /* 0x000362000c1e1d00 */
[C---:B--2---:R-:W-:Y:S02]  /*0320*/  LOP3.LUT P0, RZ, R40.reuse, UR8, RZ, 0xfc, !PT ;  /* 0x0000000828ff7c12 */ /* 0x044fe4000f80fcff */
[----:B------:R-:W-:-:S02]  /*0330*/  ISETP.NE.U32.AND P1, PT, R40, RZ, PT ;  /* 0x000000ff2800720c */ /* 0x000fc40003f25070 */
[C---:B------:R-:W-:Y:S02]  /*0340*/  LOP3.LUT P0, RZ, R41.reuse, UR9, RZ, 0xfc, P0 ;  /* 0x0000000929ff7c12 */ /* 0x040fe4000800fcff */
[----:B------:R-:W-:Y:S02]  /*0350*/  ISETP.NE.AND.EX P1, PT, R41, RZ, PT, P1 ;  /* 0x000000ff2900720c */ /* 0x000fe40003f25310 */
[----:B---34-:R-:W-:-:S13]  /*0360*/  ISETP.NE.AND P3, PT, RZ, UR4, PT ;  /* 0x00000004ff007c0c */ /* 0x018fda000bf65270 */
.L_x_1146:
[----:B------:R-:W-:Y:S01]  /*0370*/  ISETP.NE.U32.AND P2, PT, RZ, UR12, PT ;  /* 0x0000000cff007c0c */ /* 0x000fe2000bf45070 */
[----:B--2---:R-:W0:Y:S01]  /*0380*/  S2R R60, SR_TID.X ;  /* 0x00000000003c7919 */ /* 0x004e220000002100 */
[----:B------:R-:W2:Y:S01]  /*0390*/  LDC.64 R48, c[0x0][0x390] ;  /* 0x0000e400ff307b82 */ /* 0x000ea20000000a00 */
[----:B------:R-:W-:Y:S01]  /*03a0*/  IMAD R0, R2, UR5, RZ ;  /* 0x0000000502007c24 */ /* 0x000fe2000f8e02ff */
[----:B------:R-:W-:-:S04]  /*03b0*/  ISETP.NE.AND.EX P2, PT, RZ, UR13, PT, P2 ;  /* 0x0000000dff007c0c */ /* 0x000fc8000bf45320 */
[----:B------:R-:W-:Y:S02]  /*03c0*/  SHF.R.S32.HI R3, RZ, 0x1f, R0 ;  /* 0x0000001fff037819 */ /* 0x000fe40000011400 */
[----:B------:R-:W3:Y:S02]  /*03d0*/  @P1 LDC.64 R50, c[0x0][0x398] ;  /* 0x0000e600ff321b82 */ /* 0x000ee40000000a00 */
[----:B------:R-:W-:-:S06]  /*03e0*/  LEA.HI R0, R3, R0, RZ, 0x3 ;  /* 0x0000000003007211 */ /* 0x000fcc00078f18ff */
[----:B------:R-:W4:Y:S01]  /*03f0*/  @P2 LDC.64 R52, c[0x0][0x3a0] ;  /* 0x0000e800ff342b82 */ /* 0x000f220000000a00 */
[----:B0-----:R-:W-:-:S04]  /*0400*/  LOP3.LUT R60, R60, 0x1f, RZ, 0xc0, !PT ;  /* 0x0000001f3c3c7812 */ /* 0x001fc800078ec0ff */
[----:B------:R-:W-:-:S05]  /*0410*/  LEA.HI.SX32 R0, R0, R60, 0x1d ;  /* 0x0000003c00007211 */ /* 0x000fca00078feaff */
[----:B----4-:R-:W-:-:S04]  /*0420*/  @P2 IMAD.WIDE.U32 R58, R0, 0x10, R52 ;  /* 0x00000010003a2825 */ /* 0x010fc800078e0034 */
[C---:B--2---:R-:W-:Y:S01]  /*0430*/  IMAD.WIDE.U32 R48, R0.reuse, 0x10, R48 ;  /* 0x0000001000307825 */ /* 0x044fe200078e0030 */
[----:B-1----:R-:W2:Y:S03]  /*0440*/  @P2 LDG.E.128 R36, desc[UR6][R58.64] ;  /* 0x000000063a242981 */ /* 0x002ea6000c1e1d00 */
[----:B---3--:R-:W-:Y:S02]  /*0450*/  @P1 IMAD.WIDE.U32 R56, R0, 0x10, R50 ;  /* 0x0000001000381825 */ /* 0x008fe400078e0032 */
[----:B-----5:R-:W5:Y:S04]  /*0460*/  LDG.E.128 R48, desc[UR6][R48.64] ;  /* 0x0000000630307981 */ /* 0x020f68000c1e1d00 */
[----:B------:R0:W5:Y:S01]  /*0470*/  @P1 LDG.E.128 R40, desc[UR6][R56.64] ;  /* 0x0000000638281981 */ /* 0x000162000c1e1d00 */
[----:B--2---:R-:W-:-:S02]  /*0480*/  PRMT R54, R39, 0x7632, R54 ;  /* 0x0000763227367816 */ /* 0x004fc40000000036 */
[----:B------:R-:W-:Y:S02]  /*0490*/  PRMT R3, R38, 0x7632, R3 ;  /* 0x0000763226037816 */ /* 0x000fe40000000003 */
[----:B------:R-:W-:Y:S02]  /*04a0*/  PRMT R52, R37, 0x7632, R52 ;  /* 0x0000763225347816 */ /* 0x000fe40000000034 */
[----:B------:R-:W-:Y:S01]  /*04b0*/  PRMT R53, R36, 0x7632, R53 ;  /* 0x0000763224357816 */ /* 0x000fe20000000035 */
[----:B0-----:R-:W-:Y:S06]  /*04c0*/  @!P1 BRA `(.L_x_1141) ;  /* 0x00000004006c9947 */ /* 0x001fec0003800000 */
[----:B-----5:R-:W-:Y:S01]  /*04d0*/  PRMT R44, R42, 0x7632, R44 ;  /* 0x000076322a2c7816 */ /* 0x020fe2000000002c */
[----:B------:R-:W-:Y:S06]  /*04e0*/  @!P2 BRA `(.L_x_1142) ;  /* 0x0000000000d4a947 */ /* 0x000fec0003800000 */
[C---:B------:R-:W-:Y:S01]  /*04f0*/  PRMT R47, R48.reuse, 0x7632, R47 ;  /* 0x00007632302f7816 */ /* 0x040fe2000000002f */
[C---:B------:R-:W-:Y:S01]  /*0500*/  IMAD.U32 R55, R49.reuse, 0x10000, RZ ;  /* 0x0001000031377824 */ /* 0x040fe200078e00ff */
[----:B------:R-:W-:Y:S02]  /*0510*/  PRMT R46, R49, 0x7632, R46 ;  /* 0x00007632312e7816 */ /* 0x000fe4000000002e */
[----:B------:R-:W-:Y:S02]  /*0520*/  SHF.L.U32 R48, R48, 0x10, RZ ;  /* 0x0000001030307819 */ /* 0x000fe400000006ff */
[C---:B------:R-:W-:Y:S02]  /*0530*/  SHF.L.U32 R49, R40.reuse, 0x10, RZ ;  /* 0x0000001028317819 */ /* 0x040fe400000006ff */
[----:B------:R-:W-:Y:S02]  /*0540*/  SHF.L.U32 R56, R41, 0x10, RZ ;  /* 0x0000001029387819 */ /* 0x000fe400000006ff */
[----:B------:R-:W-:Y:S01]  /*0550*/  PRMT R58, R40, 0x7632, R58 ;  /* 0x00007632283a7816 */ /* 0x000fe2000000003a */
[----:B------:R-:W-:Y:S01]  /*0560*/  FADD.FTZ R48, R48, R49 ;  /* 0x0000003130307221 */ /* 0x000fe20000010000 */
[----:B------:R-:W-:Y:S01]  /*0570*/  PRMT R45, R51, 0x7632, R45 ;  /* 0x00007632332d7816 */ /* 0x000fe2000000002d */
[----:B------:R-:W-:Y:S01]  /*0580*/  FADD.FTZ R49, R55, R56 ;  /* 0x0000003837317221 */ /* 0x000fe20000010000 */
[----:B------:R-:W-:Y:S01]  /*0590*/  PRMT R55, R41, 0x7632, R55 ;  /* 0x0000763229377816 */ /* 0x000fe20000000037 */
        /* <DEDUP_REMOVED lines=8> */
[C---:B------:R-:W-:Y:S02]  /*0620*/  PRMT R44, R50.reuse, 0x7632, R44 ;  /* 0x00007632322c7816 */ /* 0x040fe4000000002c */
[----:B------:R-:W-:Y:S01]  /*0630*/  SHF.L.U32 R50, R50, 0x10, RZ ;  /* 0x0000001032327819 */ /* 0x000fe200000006ff */
[----:B------:R-:W-:Y:S01]  /*0640*/  FADD.FTZ R55, R46, R55 ;  /* 0x000000372e377221 */ /* 0x000fe20000010000 */
[C---:B------:R-:W-:Y:S02]  /*0650*/  SHF.L.U32 R57, R42.reuse, 0x10, RZ ;  /* 0x000000102a397819 */ /* 0x040fe400000006ff */
[----:B------:R-:W-:-:S02]  /*0660*/  PRMT R47, R42, 0x7632, R47 ;  /* 0x000076322a2f7816 */ /* 0x000fc4000000002f */
[----:B------:R-:W-:Y:S01]  /*0670*/  PRMT R46, R43, 0x7632, R46 ;  /* 0x000076322b2e7816 */ /* 0x000fe2000000002e */
[----:B------:R-:W-:Y:S01]  /*0680*/  FADD.FTZ R50, R50, R57 ;  /* 0x0000003932327221 */ /* 0x000fe20000010000 */
[----:B------:R-:W-:Y:S01]  /*0690*/  SHF.L.U32 R44, R44, 0x10, RZ ;  /* 0x000000102c2c7819 */ /* 0x000fe200000006ff */
[----:B------:R-:W-:Y:S01]  /*06a0*/  IMAD.U32 R47, R47, 0x10000, RZ ;  /* 0x000100002f2f7824 */ /* 0x000fe200078e00ff */
[----:B------:R-:W-:Y:S02]  /*06b0*/  SHF.L.U32 R57, R45, 0x10, RZ ;  /* 0x000000102d397819 */ /* 0x000fe400000006ff */
        /* <DEDUP_REMOVED lines=8> */
[----:B------:R-:W-:Y:S01]  /*0740*/  FADD.FTZ R50, R50, R45 ;  /* 0x0000002d32327221 */ /* 0x000fe20000010000 */
[----:B------:R-:W-:Y:S01]  /*0750*/  SHF.L.U32 R46, R39, 0x10, RZ ;  /* 0x00000010272e7819 */ /* 0x000fe200000006ff */
[----:B------:R-:W-:Y:S01]  /*0760*/  IMAD.U32 R45, R3, 0x10000, RZ ;  /* 0x00010000032d7824 */ /* 0x000fe200078e00ff */
[----:B------:R-:W-:Y:S01]  /*0770*/  SHF.L.U32 R52, R52, 0x10, RZ ;  /* 0x0000001034347819 */ /* 0x000fe200000006ff */
[----:B------:R-:W-:Y:S01]  /*0780*/  FADD.FTZ R3, R47, R54 ;  /* 0x000000362f037221 */ /* 0x000fe20000010000 */
[----:B------:R-:W-:Y:S01]  /*0790*/  SHF.L.U32 R53, R53, 0x10, RZ ;  /* 0x0000001035357819 */ /* 0x000fe200000006ff */
        /* <DEDUP_REMOVED lines=10> */
.L_x_1142:
[----:B------:R-:W-:Y:S01]  /*0840*/  PRMT R3, R48, 0x7632, R3 ;  /* 0x0000763230037816 */ /* 0x000fe20000000003 */
[C---:B------:R-:W-:Y:S01]  /*0850*/  IMAD.U32 R52, R49.reuse, 0x10000, RZ ;  /* 0x0001000031347824 */ /* 0x040fe200078e00ff */
[----:B------:R-:W-:Y:S01]  /*0860*/  PRMT R45, R49, 0x7632, R45 ;  /* 0x00007632312d7816 */ /* 0x000fe2000000002d */
[----:B------:R-:W-:Y:S01]  /*0870*/  IMAD.U32 R55, R42, 0x10000, RZ ;  /* 0x000100002a377824 */ /* 0x000fe200078e00ff */
[----:B------:R-:W-:Y:S01]  /*0880*/  SHF.L.U32 R48, R48, 0x10, RZ ;  /* 0x0000001030307819 */ /* 0x000fe200000006ff */
[----:B------:R-:W-:Y:S01]  /*0890*/  IMAD.U32 R56, R3, 0x10000, RZ ;  /* 0x0001000003387824 */ /* 0x000fe200078e00ff */
[----:B------:R-:W-:Y:S02]  /*08a0*/  PRMT R46, R50, 0x7632, R46 ;  /* 0x00007632322e7816 */ /* 0x000fe4000000002e */
[----:B------:R-:W-:Y:S02]  /*08b0*/  SHF.L.U32 R49, R40, 0x10, RZ ;  /* 0x0000001028317819 */ /* 0x000fe400000006ff */
[----:B------:R-:W-:-:S02]  /*08c0*/  SHF.L.U32 R50, R50, 0x10, RZ ;  /* 0x0000001032327819 */ /* 0x000fc400000006ff */
[----:B------:R-:W-:Y:S01]  /*08d0*/  SHF.L.U32 R53, R41, 0x10, RZ ;  /* 0x0000001029357819 */ /* 0x000fe200000006ff */
[----:B------:R-:W-:Y:S01]  /*08e0*/  FADD.FTZ R48, R48, R49 ;  /* 0x0000003130307221 */ /* 0x000fe20000010000 */
        /* <DEDUP_REMOVED lines=17> */
[----:B------:R-:W-:-:S02]  /*0a00*/  FADD.FTZ R3, R3, R58 ;  /* 0x0000003a03037221 */ /* 0x000fc40000010000 */
[----:B------:R-:W-:Y:S01]  /*0a10*/  FADD.FTZ R55, R45, R46 ;  /* 0x0000002e2d377221 */ /* 0x000fe20000010000 */
[----:B------:R-:W-:Y:S01]  /*0a20*/  F2FP.BF16.F32.PACK_AB R46, R54, R50 ;  /* 0x00000032362e723e */ /* 0x000fe200000010ff */
[----:B------:R-:W-:Y:S01]  /*0a30*/  FADD.FTZ R56, R56, R53 ;  /* 0x0000003538387221 */ /* 0x000fe20000010000 */
[----:B------:R-:W-:Y:S02]  /*0a40*/  F2FP.BF16.F32.PACK_AB R47, R3, R51 ;  /* 0x00000033032f723e */ /* 0x000fe400000010ff */
[----:B------:R-:W-:Y:S02]  /*0a50*/  F2FP.BF16.F32.PACK_AB R45, R55, R49 ;  /* 0x00000031372d723e */ /* 0x000fe400000010ff */
[----:B------:R-:W-:Y:S01]  /*0a60*/  F2FP.BF16.F32.PACK_AB R44, R56, R48 ;  /* 0x00000030382c723e */ /* 0x000fe200000010ff */
[----:B------:R-:W-:Y:S06]  /*0a70*/  BRA `(.L_x_1143) ;  /* 0x0000000000b87947 */ /* 0x000fec0003800000 */
.L_x_1141:
[----:B------:R-:W-:Y:S05]  /*0a80*/  @!P2 BRA `(.L_x_1144) ;  /* 0x000000000084a947 */ /* 0x000fea0003800000 */
[----:B-----5:R-:W-:Y:S01]  /*0a90*/  PRMT R44, R48, 0x7632, R44 ;  /* 0x00007632302c7816 */ /* 0x020fe2000000002c */
[C---:B------:R-:W-:Y:S01]  /*0aa0*/  IMAD.U32 R55, R49.reuse, 0x10000, RZ ;  /* 0x0001000031377824 */ /* 0x040fe200078e00ff */
[----:B------:R-:W-:Y:S01]  /*0ab0*/  PRMT R45, R49, 0x7632, R45 ;  /* 0x00007632312d7816 */ /* 0x000fe2000000002d */
[----:B------:R-:W-:Y:S01]  /*0ac0*/  IMAD.U32 R57, R38, 0x10000, RZ ;  /* 0x0001000026397824 */ /* 0x000fe200078e00ff */
[----:B------:R-:W-:Y:S02]  /*0ad0*/  SHF.L.U32 R48, R48, 0x10, RZ ;  /* 0x0000001030307819 */ /* 0x000fe400000006ff */
[C---:B------:R-:W-:Y:S01]  /*0ae0*/  PRMT R46, R50.reuse, 0x7632, R46 ;  /* 0x00007632322e7816 */ /* 0x040fe2000000002e */
[----:B------:R-:W-:Y:S01]  /*0af0*/  IMAD.U32 R45, R45, 0x10000, RZ ;  /* 0x000100002d2d7824 */ /* 0x000fe200078e00ff */
[----:B------:R-:W-:Y:S02]  /*0b00*/  SHF.L.U32 R56, R50, 0x10, RZ ;  /* 0x0000001032387819 */ /* 0x000fe400000006ff */
[----:B------:R-:W-:-:S02]  /*0b10*/  SHF.L.U32 R49, R36, 0x10, RZ ;  /* 0x0000001024317819 */ /* 0x000fc400000006ff */
[----:B------:R-:W-:Y:S02]  /*0b20*/  SHF.L.U32 R50, R37, 0x10, RZ ;  /* 0x0000001025327819 */ /* 0x000fe400000006ff */
[C---:B------:R-:W-:Y:S01]  /*0b30*/  PRMT R47, R51.reuse, 0x7632, R47 ;  /* 0x00007632332f7816 */ /* 0x040fe2000000002f */
[----:B------:R-:W-:Y:S01]  /*0b40*/  FADD.FTZ R48, R48, R49 ;  /* 0x0000003130307221 */ /* 0x000fe20000010000 */
[----:B------:R-:W-:Y:S01]  /*0b50*/  SHF.L.U32 R51, R51, 0x10, RZ ;  /* 0x0000001033337819 */ /* 0x000fe200000006ff */
[----:B------:R-:W-:Y:S01]  /*0b60*/  FADD.FTZ R49, R55, R50 ;  /* 0x0000003237317221 */ /* 0x000fe20000010000 */
[----:B------:R-:W-:Y:S01]  /*0b70*/  FADD.FTZ R50, R56, R57 ;  /* 0x0000003938327221 */ /* 0x000fe20000010000 */
        /* <DEDUP_REMOVED lines=10> */
[----:B------:R-:W-:Y:S02]  /*0c20*/  SHF.L.U32 R44, R44, 0x10, RZ ;  /* 0x000000102c2c7819 */ /* 0x000fe400000006ff */
[----:B------:R-:W-:Y:S01]  /*0c30*/  F2FP.BF16.F32.PACK_AB R47, R3, R51 ;  /* 0x00000033032f723e */ /* 0x000fe200000010ff */
[----:B------:R-:W-:Y:S01]  /*0c40*/  FADD.FTZ R55, R45, R52 ;  /* 0x000000342d377221 */ /* 0x000fe20000010000 */
[----:B------:R-:W-:Y:S01]  /*0c50*/  F2FP.BF16.F32.PACK_AB R46, R54, R50 ;  /* 0x00000032362e723e */ /* 0x000fe200000010ff */
[----:B------:R-:W-:-:S03]  /*0c60*/  FADD.FTZ R56, R44, R53 ;  /* 0x000000352c387221 */ /* 0x000fc60000010000 */
[----:B------:R-:W-:Y:S02]  /*0c70*/  F2FP.BF16.F32.PACK_AB R45, R55, R49 ;  /* 0x00000031372d723e */ /* 0x000fe400000010ff */
[----:B------:R-:W-:Y:S01]  /*0c80*/  F2FP.BF16.F32.PACK_AB R44, R56, R48 ;  /* 0x00000030382c723e */ /* 0x000fe200000010ff */
[----:B------:R-:W-:Y:S06]  /*0c90*/  BRA `(.L_x_1143) ;  /* 0x0000000000307947 */ /* 0x000fec0003800000 */
.L_x_1144:
[----:B-----5:R-:W-:Y:S02]  /*0ca0*/  PRMT R56, R48, 0x7632, R56 ;  /* 0x0000763230387816 */ /* 0x020fe40000000038 */
[----:B------:R-:W-:Y:S02]  /*0cb0*/  PRMT R55, R49, 0x7632, R55 ;  /* 0x0000763231377816 */ /* 0x000fe40000000037 */
[----:B------:R-:W-:Y:S02]  /*0cc0*/  PRMT R54, R50, 0x7632, R54 ;  /* 0x0000763232367816 */ /* 0x000fe40000000036 */
[C---:B------:R-:W-:Y:S01]  /*0cd0*/  PRMT R3, R51.reuse, 0x7632, R3 ;  /* 0x0000763233037816 */ /* 0x040fe20000000003 */
[----:B------:R-:W-:Y:S01]  /*0ce0*/  IMAD.U32 R51, R51, 0x10000, RZ ;  /* 0x0001000033337824 */ /* 0x000fe200078e00ff */
[----:B------:R-:W-:Y:S02]  /*0cf0*/  SHF.L.U32 R48, R48, 0x10, RZ ;  /* 0x0000001030307819 */ /* 0x000fe400000006ff */
[----:B------:R-:W-:-:S02]  /*0d00*/  SHF.L.U32 R49, R49, 0x10, RZ ;  /* 0x0000001031317819 */ /* 0x000fc400000006ff */
[----:B------:R-:W-:Y:S02]  /*0d10*/  SHF.L.U32 R50, R50, 0x10, RZ ;  /* 0x0000001032327819 */ /* 0x000fe400000006ff */
[----:B------:R-:W-:Y:S02]  /*0d20*/  SHF.L.U32 R56, R56, 0x10, RZ ;  /* 0x0000001038387819 */ /* 0x000fe400000006ff */
[----:B------:R-:W-:Y:S02]  /*0d30*/  SHF.L.U32 R55, R55, 0x10, RZ ;  /* 0x0000001037377819 */ /* 0x000fe400000006ff */
[----:B------:R-:W-:Y:S02]  /*0d40*/  SHF.L.U32 R54, R54, 0x10, RZ ;  /* 0x0000001036367819 */ /* 0x000fe400000006ff */
[----:B------:R-:W-:-:S07]  /*0d50*/  SHF.L.U32 R3, R3, 0x10, RZ ;  /* 0x0000001003037819 */ /* 0x000fce00000006ff */
.L_x_1143:
        /* <DEDUP_REMOVED lines=24> */
[----:B-1----:R-:W-:-:S04]  /*0ee0*/  FADD.FTZ R53, R57, R58 ;  /* 0x0000003a39357221 */ /* 0x002fc80000010000 */
[----:B0-----:R-:W-:-:S04]  /*0ef0*/  FMUL.FTZ R58, R53, R60 ;  /* 0x0000003c353a7220 */ /* 0x001fc80000410000 */
[C---:B------:R-:W-:Y:S01]  /*0f00*/  FADD.FTZ R52, -R58.reuse, R48 ;  /* 0x000000303a347221 */ /* 0x040fe20000010100 */
[C---:B------:R-:W-:Y:S01]  /*0f10*/  FADD.FTZ R59, -R58.reuse, R56 ;  /* 0x000000383a3b7221 */ /* 0x040fe20000010100 */
[----:B------:R-:W-:Y:S02]  /*0f20*/  FADD.FTZ R57, -R58, R3 ;  /* 0x000000033a397221 */ /* 0x000fe40000010100 */
        /* <DEDUP_REMOVED lines=22> */
.L_x_1158:
[----:B------:R-:W2:Y:S01]  /*1090*/  @!P2 LDC.64 R52, c[0x0][0x3c0] ;  /* 0x0000f000ff34ab82 */ /* 0x000ea20000000a00 */
[----:B------:R-:W-:Y:S01]  /*10a0*/  FMUL.FTZ R59, R58, R58 ;  /* 0x0000003a3a3b7220 */ /* 0x000fe20000410000 */
[----:B01----:R-:W-:-:S04]  /*10b0*/  FADD.FTZ R57, R57, R61 ;  /* 0x0000003d39397221 */ /* 0x003fc80000010000 */
[----:B------:R-:W-:Y:S01]  /*10c0*/  FSEL R59, R59, RZ, P3 ;  /* 0x000000ff3b3b7208 */ /* 0x000fe20001800000 */
[----:B------:R-:W-:Y:S02]  /*10d0*/  FFMA.FTZ R57, R57, R60, UR10 ;  /* 0x0000000a39397e23 */ /* 0x000fe4000801003c */
[----:B------:R-:W0:Y:S02]  /*10e0*/  @!P2 LDC.64 R60, c[0x0][0x3c8] ;  /* 0x0000f200ff3cab82 */ /* 0x000e240000000a00 */
[----:B------:R-:W-:Y:S01]  /*10f0*/  FADD.FTZ R57, R57, R59 ;  /* 0x0000003b39397221 */ /* 0x000fe20000010000 */
[----:B------:R-:W-:-:S05]  /*1100*/  FSEL R59, R58, RZ, !P3 ;  /* 0x000000ff3a3b7208 */ /* 0x000fca0005800000 */
[----:B------:R-:W1:Y:S01]  /*1110*/  MUFU.RSQ R57, R57 ;  /* 0x0000003900397308 */ /* 0x000e620000001400 */
[C---:B------:R-:W-:Y:S01]  /*1120*/  FADD.FTZ R56, -R59.reuse, R56 ;  /* 0x000000383b387221 */ /* 0x040fe20000010100 */
[C---:B------:R-:W-:Y:S01]  /*1130*/  FADD.FTZ R51, -R59.reuse, R51 ;  /* 0x000000333b337221 */ /* 0x040fe20000010100 */
[C---:B------:R-:W-:Y:S01]  /*1140*/  FADD.FTZ R55, -R59.reuse, R55 ;  /* 0x000000373b377221 */ /* 0x040fe20000010100 */
[C---:B------:R-:W-:Y:S01]  /*1150*/  FADD.FTZ R50, -R59.reuse, R50 ;  /* 0x000000323b327221 */ /* 0x040fe20000010100 */
[----:B------:R-:W-:Y:S01]  /*1160*/  FADD.FTZ R54, -R59, R54 ;  /* 0x000000363b367221 */ /* 0x000fe20000010100 */
[----:B--2---:R-:W-:-:S05]  /*1170*/  @!P2 IMAD.WIDE R52, R2, 0x4, R52 ;  /* 0x000000040234a825 */ /* 0x004fca00078e0234 */
[----:B------:R2:W-:Y:S01]  /*1180*/  @!P2 STG.E desc[UR6][R52.64], R58 ;  /* 0x0000003a3400a986 */ /* 0x0005e2000c101906 */
[C---:B-1----:R-:W-:Y:S01]  /*1190*/  FMUL.FTZ R56, R57.reuse, R56 ;  /* 0x0000003839387220 */ /* 0x042fe20000410000 */
[----:B------:R-:W-:Y:S01]  /*11a0*/  FMUL.FTZ R54, R57, R54 ;  /* 0x0000003639367220 */ /* 0x000fe20000410000 */
[C---:B--2---:R-:W-:Y:S01]  /*11b0*/  FADD.FTZ R52, -R59.reuse, R48 ;  /* 0x000000303b347221 */ /* 0x044fe20000010100 */
[----:B------:R-:W-:Y:S01]  /*11c0*/  FADD.FTZ R53, -R59, R49 ;  /* 0x000000313b357221 */ /* 0x000fe20000010100 */
[----:B0-----:R-:W-:-:S04]  /*11d0*/  @!P2 IMAD.WIDE R48, R2, 0x4, R60 ;  /* 0x000000040230a825 */ /* 0x001fc800078e023c */
[C---:B------:R-:W-:Y:S01]  /*11e0*/  FMUL.FTZ R61, R57.reuse, R51 ;  /* 0x00000033393d7220 */ /* 0x040fe20000410000 */
[----:B------:R-:W-:Y:S01]  /*11f0*/  FMUL.FTZ R52, R57, R52 ;  /* 0x0000003439347220 */ /* 0x000fe20000410000 */
[-C--:B------:R-:W-:Y:S01]  /*1200*/  FFMA.FTZ R60, R21, R56.reuse, R13 ;  /* 0x00000038153c7223 */ /* 0x080fe2000001000d */
[----:B------:R-:W-:Y:S01]  /*1210*/  FADD.FTZ R59, -R59, R3 ;  /* 0x000000033b3b7221 */ /* 0x000fe20000010100 */
[----:B------:R0:W-:Y:S01]  /*1220*/  @!P2 STG.E desc[UR6][R48.64], R57 ;  /* 0x000000393000a986 */ /* 0x0001e2000c101906 */
[C---:B------:R-:W-:Y:S01]  /*1230*/  FMUL.FTZ R3, R57.reuse, R55 ;  /* 0x0000003739037220 */ /* 0x040fe20000410000 */
[-C--:B------:R-:W-:Y:S01]  /*1240*/  FFMA.FTZ R51, R26, R61.reuse, R10 ;  /* 0x0000003d1a337223 */ /* 0x080fe2000001000a */
[----:B------:R-:W-:Y:S01]  /*1250*/  FFMA.FTZ R55, R34, R61, R18 ;  /* 0x0000003d22377223 */ /* 0x000fe20000010012 */
[C---:B------:R-:W-:Y:S01]  /*1260*/  FMUL.FTZ R58, R57.reuse, R59 ;  /* 0x0000003b393a7220 */ /* 0x040fe20000410000 */
[----:B------:R-:W-:Y:S01]  /*1270*/  FMUL.FTZ R53, R57, R53 ;  /* 0x0000003539357220 */ /* 0x000fe20000410000 */
[----:B------:R-:W-:-:S02]  /*1280*/  FFMA.FTZ R56, R29, R56, R5 ;  /* 0x000000381d387223 */ /* 0x000fc40000010005 */
[----:B------:R-:W-:Y:S01]  /*1290*/  FFMA.FTZ R59, R27, R58, R11 ;  /* 0x0000003a1b3b7223 */ /* 0x000fe2000001000b */
[----:B0-----:R-:W-:Y:S01]  /*12a0*/  FFMA.FTZ R48, R20, R52, R12 ;  /* 0x0000003414307223 */ /* 0x001fe2000001000c */
[----:B------:R-:W-:Y:S01]  /*12b0*/  FFMA.FTZ R49, R35, R58, R19 ;  /* 0x0000003a23317223 */ /* 0x000fe20000010013 */
[----:B------:R-:W-:Y:S01]  /*12c0*/  FMUL.FTZ R58, R57, R50 ;  /* 0x00000032393a7220 */ /* 0x000fe20000410000 */
[----:B------:R-:W-:Y:S01]  /*12d0*/  FFMA.FTZ R57, R25, R54, R9 ;  /* 0x0000003619397223 */ /* 0x000fe20000010009 */
[----:B------:R-:W-:Y:S01]  /*12e0*/  FFMA.FTZ R52, R28, R52, R4 ;  /* 0x000000341c347223 */ /* 0x000fe20000010004 */
[----:B------:R-:W-:Y:S01]  /*12f0*/  F2FP.BF16.F32.PACK_AB R48, R60, R48 ;  /* 0x000000303c30723e */ /* 0x000fe200000010ff */
        /* <DEDUP_REMOVED lines=8> */
[-C--:B------:R-:W-:Y:S01]  /*1380*/  FFMA.FTZ R49, R22, R53.reuse, R14 ;  /* 0x0000003516317223 */ /* 0x080fe2000001000e */
[----:B------:R-:W-:Y:S01]  /*1390*/  F2FP.BF16.F32.PACK_AB R52, R56, R52 ;  /* 0x000000343834723e */ /* 0x000fe200000010ff */
[----:B------:R-:W-:Y:S01]  /*13a0*/  FFMA.FTZ R53, R30, R53, R6 ;  /* 0x000000351e357223 */ /* 0x000fe20000010006 */
[----:B------:R-:W-:Y:S01]  /*13b0*/  F2FP.BF16.F32.PACK_AB R54, R54, R57 ;  /* 0x000000393636723e */ /* 0x000fe200000010ff */
[----:B------:R-:W-:Y:S01]  /*13c0*/  FFMA.FTZ R3, R31, R3, R7 ;  /* 0x000000031f037223 */ /* 0x000fe20000010007 */
[----:B------:R-:W-:-:S02]  /*13d0*/  F2FP.BF16.F32.PACK_AB R49, R59, R49 ;  /* 0x000000313b31723e */ /* 0x000fc400000010ff */
[----:B------:R-:W1:Y:S02]  /*13e0*/  LDC.64 R58, c[0x0][0x380] ;  /* 0x0000e000ff3a7b82 */ /* 0x000e640000000a00 */
[----:B------:R-:W-:Y:S01]  /*13f0*/  F2FP.BF16.F32.PACK_AB R53, R3, R53 ;  /* 0x000000350335723e */ /* 0x000fe200000010ff */
[----:B0-----:R-:W-:-:S05]  /*1400*/  IMAD.WIDE.U32 R56, R0, 0x10, R60 ;  /* 0x0000001000387825 */ /* 0x001fca00078e003c */
[----:B------:R-:W0:Y:S01]  /*1410*/  LDC.64 R60, c[0x0][0x430] ;  /* 0x00010c00ff3c7b82 */ /* 0x000e220000000a00 */
[----:B------:R2:W-:Y:S01]  /*1420*/  STG.E.128 desc[UR6][R56.64], R48 ;  /* 0x0000003038007986 */ /* 0x0005e2000c101d06 */
[----:B-1----:R-:W-:-:S05]  /*1430*/  IMAD R2, R58, 0x4, R2 ;  /* 0x000000043a027824 */ /* 0x002fca00078e0202 */
[----:B------:R-:W-:Y:S01]  /*1440*/  ISETP.GE.AND P2, PT, R2, R59, PT ;  /* 0x0000003b0200720c */ /* 0x000fe20003f46270 */
[----:B0-----:R-:W-:-:S05]  /*1450*/  IMAD.WIDE.U32 R60, R0, 0x10, R60 ;  /* 0x00000010003c7825 */ /* 0x001fca00078e003c */
[----:B------:R2:W-:Y:S07]  /*1460*/  STG.E.128 desc[UR6][R60.64], R52 ;  /* 0x000000343c007986 */ /* 0x0005ee000c101d06 */
[----:B------:R-:W-:Y:S05]  /*1470*/  @!P2 BRA `(.L_x_1146) ;  /* 0xffffffec00bca947 */ /* 0x000fea000383ffff */
[----:B------:R-:W-:Y:S05]  /*1480*/  EXIT ;  /* 0x000000000000794d */ /* 0x000fea0003800000 */
.L_x_1145:
[----:B------:R-:W-:Y:S01]  /*1490*/  HFMA2 R59, -RZ, RZ, 0, 5.9604644775390625e-08 ;  /* 0x00000001ff3b7431 */ /* 0x000fe200000001ff */
[----:B------:R-:W-:Y:S01]  /*14a0*/  BSSY B0, `(.L_x_1147) ;  /* 0x0000007000007945 */ /* 0x000fe20003800000 */
[----:B------:R-:W-:Y:S02]  /*14b0*/  MOV R61, R58 ;  /* 0x0000003a003d7202 */ /* 0x000fe40000000f00 */
[----:B0-----:R-:W-:Y:S02]  /*14c0*/  MOV R53, 0x1f ;  /* 0x0000001f00357802 */ /* 0x001fe40000000f00 */
[----:B------:R-:W-:-:S07]  /*14d0*/  MOV R52, 0xffffffff ;  /* 0xffffffff00347802 */ /* 0x000fce0000000f00 */
[----:B------:R-:W-:Y:S05]  /*14e0*/  WARPSYNC.COLLECTIVE R52, `(.L_x_1148) ;  /* 0x0000000034087348 */ /* 0x000fea0003c00000 */
[----:B------:R0:W1:Y:S02]  /*14f0*/  SHFL.BFLY P4, R52, R61, R59, R53 ;  /* 0x0c00003b3d347389 */ /* 0x0000640000080035 */
[----:B01----:R-:W-:Y:S05]  /*1500*/  ENDCOLLECTIVE ;  /* 0x000000000000791b */ /* 0x003fea0003800000 */
.L_x_1148:
[----:B------:R-:W-:Y:S05]  /*1510*/  BSYNC B0 ;  /* 0x0000000000007941 */ /* 0x000fea0003800000 */
.L_x_1147:
[----:B------:R-:W-:Y:S01]  /*1520*/  FADD.FTZ R61, R58, R52 ;  /* 0x000000343a3d7221 */ /* 0x000fe20000010000 */
[----:B------:R-:W-:Y:S01]  /*1530*/  HFMA2 R53, -RZ, RZ, 0, 1.847743988037109375e-06 ;  /* 0x0000001fff357431 */ /* 0x000fe200000001ff */
[----:B------:R-:W-:Y:S01]  /*1540*/  MOV R52, 0xffffffff ;  /* 0xffffffff00347802 */ /* 0x000fe20000000f00 */
[----:B------:R-:W-:-:S07]  /*1550*/  IMAD.MOV.U32 R59, RZ, RZ, 0x2 ;  /* 0x00000002ff3b7424 */ /* 0x000fce00078e00ff */
[----:B------:R-:W-:Y:S05]  /*1560*/  WARPSYNC.COLLECTIVE R52, `(.L_x_1149) ;  /* 0x0000000034087348 */ /* 0x000fea0003c00000 */
[----:B------:R0:W1:Y:S02]  /*1570*/  SHFL.BFLY P4, R52, R61, R59, R53 ;  /* 0x0c00003b3d347389 */ /* 0x0000640000080035 */
[----:B01----:R-:W-:Y:S05]  /*1580*/  ENDCOLLECTIVE ;  /* 0x000000000000791b */ /* 0x003fea0003800000 */
.L_x_1149:
[----:B------:R-:W-:Y:S01]  /*1590*/  IMAD.MOV.U32 R59, RZ, RZ, 0x4 ;  /* 0x00000004ff3b7424 */ /* 0x000fe200078e00ff */
[----:B------:R-:W-:Y:S02]  /*15a0*/  MOV R60, R52 ;  /* 0x00000034003c7202 */ /* 0x000fe40000000f00 */
[----:B------:R-:W-:-:S03]  /*15b0*/  MOV R52, 0xffffffff ;  /* 0xffffffff00347802 */ /* 0x000fc60000000f00 */
[----:B------:R-:W-:-:S05]  /*15c0*/  FADD.FTZ R60, R61, R60 ;  /* 0x0000003c3d3c7221 */ /* 0x000fca0000010000 */
[----:B------:R-:W-:-:S07]  /*15d0*/  MOV R61, R60 ;  /* 0x0000003c003d7202 */ /* 0x000fce0000000f00 */
[----:B------:R-:W-:Y:S05]  /*15e0*/  WARPSYNC.COLLECTIVE R52, `(.L_x_1150) ;  /* 0x0000000034087348 */ /* 0x000fea0003c00000 */
[----:B------:R0:W1:Y:S02]  /*15f0*/  SHFL.BFLY P4, R52, R61, R59, R53 ;  /* 0x0c00003b3d347389 */ /* 0x0000640000080035 */
[----:B01----:R-:W-:Y:S05]  /*1600*/  ENDCOLLECTIVE ;  /* 0x000000000000791b */ /* 0x003fea0003800000 */
.L_x_1150:
[----:B------:R-:W-:Y:S01]  /*1610*/  HFMA2 R59, -RZ, RZ, 0, 4.76837158203125e-07 ;  /* 0x00000008ff3b7431 */ /* 0x000fe200000001ff */
[----:B------:R-:W-:Y:S01]  /*1620*/  MOV R57, R52 ;  /* 0x0000003400397202 */ /* 0x000fe20000000f00 */
[----:B------:R-:W-:-:S04]  /*1630*/  IMAD.MOV.U32 R52, RZ, RZ, -0x1 ;  /* 0xffffffffff347424 */ /* 0x000fc800078e00ff */
[----:B------:R-:W-:Y:S02]  /*1640*/  FADD.FTZ R57, R60, R57 ;  /* 0x000000393c397221 */ /* 0x000fe40000010000 */
[----:B------:R-:W0:Y:S03]  /*1650*/  LDC R60, c[0x0][0x400] ;  /* 0x00010000ff3c7b82 */ /* 0x000e260000000800 */
[----:B------:R-:W-:-:S07]  /*1660*/  MOV R61, R57 ;  /* 0x00000039003d7202 */ /* 0x000fce0000000f00 */
[----:B0-----:R-:W-:Y:S05]  /*1670*/  WARPSYNC.COLLECTIVE R52, `(.L_x_1151) ;  /* 0x0000000034087348 */ /* 0x001fea0003c00000 */
[----:B------:R1:W2:Y:S02]  /*1680*/  SHFL.BFLY P4, R52, R61, R59, R53 ;  /* 0x0c00003b3d347389 */ /* 0x0002a40000080035 */
[----:B012---:R-:W-:Y:S05]  /*1690*/  ENDCOLLECTIVE ;  /* 0x000000000000791b */ /* 0x007fea0003800000 */
.L_x_1151:
[----:B------:R-:W-:Y:S01]  /*16a0*/  HFMA2 R59, -RZ, RZ, 0, 9.5367431640625e-07 ;  /* 0x00000010ff3b7431 */ /* 0x000fe200000001ff */
[----:B------:R-:W-:Y:S02]  /*16b0*/  MOV R58, R52 ;  /* 0x00000034003a7202 */ /* 0x000fe40000000f00 */
[----:B------:R-:W-:-:S03]  /*16c0*/  MOV R52, 0xffffffff ;  /* 0xffffffff00347802 */ /* 0x000fc60000000f00 */
[----:B------:R-:W-:-:S05]  /*16d0*/  FADD.FTZ R57, R57, R58 ;  /* 0x0000003a39397221 */ /* 0x000fca0000010000 */
[----:B------:R-:W-:-:S07]  /*16e0*/  MOV R61, R57 ;  /* 0x00000039003d7202 */ /* 0x000fce0000000f00 */
[----:B------:R-:W-:Y:S05]  /*16f0*/  WARPSYNC.COLLECTIVE R52, `(.L_x_1152) ;  /* 0x0000000034087348 */ /* 0x000fea0003c00000 */
[----:B------:R0:W1:Y:S02]  /*1700*/  SHFL.BFLY P4, R52, R61, R59, R53 ;  /* 0x0c00003b3d347389 */ /* 0x0000640000080035 */
[----:B01----:R-:W-:Y:S05]  /*1710*/  ENDCOLLECTIVE ;  /* 0x000000000000791b */ /* 0x003fea0003800000 */
.L_x_1152:
        /* <DEDUP_REMOVED lines=25> */
.L_x_1153:
[----:B------:R-:W-:Y:S02]  /*18b0*/  IMAD.MOV.U32 R59, RZ, RZ, 0x2 ;  /* 0x00000002ff3b7424 */ /* 0x000fe400078e00ff */
[----:B------:R-:W-:Y:S01]  /*18c0*/  FADD.FTZ R57, R57, R52 ;  /* 0x0000003439397221 */ /* 0x000fe20000010000 */
[----:B------:R-:W-:-:S04]  /*18d0*/  MOV R52, 0xffffffff ;  /* 0xffffffff00347802 */ /* 0x000fc80000000f00 */
[----:B------:R-:W-:-:S07]  /*18e0*/  MOV R61, R57 ;  /* 0x00000039003d7202 */ /* 0x000fce0000000f00 */
[----:B------:R-:W-:Y:S05]  /*18f0*/  WARPSYNC.COLLECTIVE R52, `(.L_x_1154) ;  /* 0x0000000034087348 */ /* 0x000fea0003c00000 */
[----:B------:R0:W1:Y:S02]  /*1900*/  SHFL.BFLY P4, R52, R61, R59, R53 ;  /* 0x0c00003b3d347389 */ /* 0x0000640000080035 */
[----:B01----:R-:W-:Y:S05]  /*1910*/  ENDCOLLECTIVE ;  /* 0x000000000000791b */ /* 0x003fea0003800000 */
.L_x_1154:
[----:B------:R-:W-:Y:S01]  /*1920*/  HFMA2 R59, -RZ, RZ, 0, 2.384185791015625e-07 ;  /* 0x00000004ff3b7431 */ /* 0x000fe200000001ff */
[----:B------:R-:W-:Y:S01]  /*1930*/  MOV R61, R52 ;  /* 0x00000034003d7202 */ /* 0x000fe20000000f00 */
[----:B------:R-:W-:-:S04]  /*1940*/  IMAD.MOV.U32 R52, RZ, RZ, -0x1 ;  /* 0xffffffffff347424 */ /* 0x000fc800078e00ff */
[----:B------:R-:W-:-:S05]  /*1950*/  FADD.FTZ R57, R57, R61 ;  /* 0x0000003d39397221 */ /* 0x000fca0000010000 */
[----:B------:R-:W-:-:S07]  /*1960*/  MOV R61, R57 ;  /* 0x00000039003d7202 */ /* 0x000fce0000000f00 */
[----:B------:R-:W-:Y:S05]  /*1970*/  WARPSYNC.COLLECTIVE R52, `(.L_x_1155) ;  /* 0x0000000034087348 */ /* 0x000fea0003c00000 */
[----:B------:R0:W1:Y:S02]  /*1980*/  SHFL.BFLY P4, R52, R61, R59, R53 ;  /* 0x0c00003b3d347389 */ /* 0x0000640000080035 */
[----:B01----:R-:W-:Y:S05]  /*1990*/  ENDCOLLECTIVE ;  /* 0x000000000000791b */ /* 0x003fea0003800000 */
.L_x_1155:
        /* <DEDUP_REMOVED lines=8> */
.L_x_1156:
[----:B------:R-:W-:Y:S02]  /*1a20*/  HFMA2 R59, -RZ, RZ, 0, 9.5367431640625e-07 ;  /* 0x00000010ff3b7431 */ /* 0x000fe400000001ff */
[----:B------:R-:W-:Y:S01]  /*1a30*/  IMAD.MOV.U32 R61, RZ, RZ, R52 ;  /* 0x000000ffff3d7224 */ /* 0x000fe200078e0034 */
[----:B------:R-:W-:-:S03]  /*1a40*/  MOV R52, 0xffffffff ;  /* 0xffffffff00347802 */ /* 0x000fc60000000f00 */
[----:B------:R-:W-:-:S05]  /*1a50*/  FADD.FTZ R57, R57, R61 ;  /* 0x0000003d39397221 */ /* 0x000fca0000010000 */
[----:B------:R-:W-:-:S07]  /*1a60*/  MOV R61, R57 ;  /* 0x00000039003d7202 */ /* 0x000fce0000000f00 */
[----:B------:R-:W-:Y:S05]  /*1a70*/  WARPSYNC.COLLECTIVE R52, `(.L_x_1157) ;  /* 0x0000000034087348 */ /* 0x000fea0003c00000 */
[----:B------:R0:W1:Y:S02]  /*1a80*/  SHFL.BFLY P4, R52, R61, R59, R53 ;  /* 0x0c00003b3d347389 */ /* 0x0000640000080035 */
[----:B01----:R-:W-:Y:S05]  /*1a90*/  ENDCOLLECTIVE ;  /* 0x000000000000791b */ /* 0x003fea0003800000 */
.L_x_1157:
[----:B------:R-:W-:Y:S01]  /*1aa0*/  MOV R61, R52 ;  /* 0x00000034003d7202 */ /* 0x000fe20000000f00 */
[----:B------:R-:W-:Y:S06]  /*1ab0*/  BRA `(.L_x_1158) ;  /* 0xfffffff400747947 */ /* 0x000fec000383ffff */
.L_x_1159:
        /* <DEDUP_REMOVED lines=12> */
.L_x_5932:


//--------------------- .text._ZN10layer_norm31ln_parallel_residual_fwd_kernelINS_13Kernel_traitsIf13__nv_bfloat16S2_S2_fjLj256ELj1ELj4ELj1ELj16ENS_18Kernel_traits_baseILj256EfS2_S2_S2_fjLj128EEEEELb0ELb1ELb0EEEvNS_9FwdParamsE --------------------------
	.section	.text._ZN10layer_norm31ln_parallel_residual_fwd_kernelINS_13Kernel_traitsIf13__nv_bfloat16S2_S2_fjLj256ELj1ELj4ELj1ELj16ENS_18Kernel_traits_baseILj256EfS2_S2_S2_fjLj128EEEEELb0ELb1ELb0EEEvNS_9FwdParamsE,"ax",@progbits
	.align	128
        .global         _ZN10layer_norm31ln_parallel_residual_fwd_kernelINS_13Kernel_traitsIf13__nv_bfloat16S2_S2_fjLj256ELj1ELj4ELj1ELj16ENS_18Kernel_traits_baseILj256EfS2_S2_S2_fjLj128EEEEELb0ELb1ELb0EEEvNS_9FwdParamsE
        .type           _ZN10layer_norm31ln_parallel_residual_fwd_kernelINS_13Kernel_traitsIf13__nv_bfloat16S2_S2_fjLj256ELj1ELj4ELj1ELj16ENS_18Kernel_traits_baseILj256EfS2_S2_S2_fjLj128EEEEELb0ELb1ELb0EEEvNS_9FwdParamsE,@function
        .size           _ZN10layer_norm31ln_parallel_residual_fwd_kernelINS_13Kernel_traitsIf13__nv_bfloat16S2_S2_fjLj256ELj1ELj4ELj1ELj16ENS_18Kernel_traits_baseILj256EfS2_S2_S2_fjLj128EEEEELb0ELb1ELb0EEEvNS_9FwdParamsE,(.L_x_5933 - _ZN10layer_norm31ln_parallel_residual_fwd_kernelINS_13Kernel_traitsIf13__nv_bfloat16S2_S2_fjLj256ELj1ELj4ELj1ELj16ENS_18Kernel_traits_baseILj256EfS2_S2_S2_fjLj128EEEEELb0ELb1ELb0EEEvNS_9FwdParamsE)
        .other          _ZN10layer_norm31ln_parallel_residual_fwd_kernelINS_13Kernel_traitsIf13__nv_bfloat16S2_S2_fjLj256ELj1ELj4ELj1ELj16ENS_18Kernel_traits_baseILj256EfS2_S2_S2_fjLj128EEEEELb0ELb1ELb0EEEvNS_9FwdParamsE,@"STO_CUDA_ENTRY STV_DEFAULT"
_ZN10layer_norm31ln_parallel_residual_fwd_kernelINS_13Kernel_traitsIf13__nv_bfloat16S2_S2_fjLj256ELj1ELj4ELj1ELj16ENS_18Kernel_traits_baseILj256EfS2_S2_S2_fjLj128EEEEELb0ELb1ELb0EEEvNS_9FwdParamsE:
.text._ZN10layer_norm31ln_parallel_residual_fwd_kernelINS_13Kernel_traitsIf13__nv_bfloat16S2_S2_fjLj256ELj1ELj4ELj1ELj16ENS_18Kernel_traits_baseILj256EfS2_S2_S2_fjLj128EEEEELb0ELb1ELb0EEEvNS_9FwdParamsE:
        /* <DEDUP_REMOVED lines=19> */
[----:B------:R-:W-:Y:S02]  /*0130*/  CS2R R8, SRZ ;  /* 0x0000000000087805 */ /* 0x000fe4000001ff00 */
[----:B------:R-:W-:Y:S02]  /*0140*/  CS2R R14, SRZ ;  /* 0x00000000000e7805 */ /* 0x000fe4000001ff00 */
[----:B------:R-:W-:Y:S02]  /*0150*/  CS2R R12, SRZ ;  /* 0x00000000000c7805 */ /* 0x000fe4000001ff00 */
[----:B0-----:R-:W-:-:S04]  /*0160*/  ISETP.NE.U32.AND P0, PT, RZ, UR4, PT ;  /* 0x00000004ff007c0c */ /* 0x001fc8000bf05070 */
[----:B------:R-:W-:Y:S01]  /*0170*/  ISETP.NE.AND.EX P0, PT, RZ, UR5, PT, P0 ;  /* 0x00000005ff007c0c */ /* 0x000fe2000bf05300 */
[----:B-1----:R-:W-:-:S05]  /*0180*/  IMAD.WIDE.U32 R4, R0, 0x20, R4 ;  /* 0x0000002000047825 */ /* 0x002fca00078e0004 */
[----:B------:R0:W5:Y:S04]  /*0190*/  LDG.E.128 R16, desc[UR6][R4.64] ;  /* 0x0000000604107981 */ /* 0x000168000c1e1d00 */
[----:B------:R0:W5:Y:S03]  /*01a0*/  LDG.E.128 R20, desc[UR6][R4.64+0x10] ;  /* 0x0000100604147981 */ /* 0x000166000c1e1d00 */
[----:B------:R-:W1:Y:S02]  /*01b0*/  @P0 LDC.64 R6, c[0x0][0x438] ;  /* 0x00010e00ff060b82 */ /* 0x000e640000000a00 */
[----:B-1----:R-:W-:-:S05]  /*01c0*/  @P0 IMAD.WIDE.U32 R6, R0, 0x20, R6 ;  /* 0x0000002000060825 */ /* 0x002fca00078e0006 */
[----:B------:R0:W5:Y:S04]  /*01d0*/  @P0 LDG.E.128 R8, desc[UR6][R6.64] ;  /* 0x0000000606080981 */ /* 0x000168000c1e1d00 */
[----:B------:R0:W5:Y:S02]  /*01e0*/  @P0 LDG.E.128 R12, desc[UR6][R6.64+0x10] ;  /* 0x00001006060c0981 */ /* 0x000164000c1e1d00 */
.L_x_1161:
[----:B------:R-:W-:Y:S05]  /*01f0*/  BSYNC.RECONVERGENT B0 ;  /* 0x0000000000007941 */ /* 0x000fea0003800200 */
.L_x_1160:
        /* <DEDUP_REMOVED lines=13> */
.L_x_1171:
        /* <DEDUP_REMOVED lines=28> */
[----:B------:R-:W-:Y:S01]  /*0490*/  SHF.L.U32 R32, R4, 0x10, RZ ;  /* 0x0000001004207819 */ /* 0x000fe200000006ff */
[----:B------:R-:W-:Y:S01]  /*04a0*/  IMAD.U32 R43, R29, 0x10000, RZ ;  /* 0x000100001d2b7824 */ /* 0x000fe200078e00ff */
[----:B------:R-:W-:Y:S01]  /*04b0*/  SHF.L.U32 R35, R28, 0x10, RZ ;  /* 0x000000101c237819 */ /* 0x000fe200000006ff */
[----:B------:R-:W-:Y:S01]  /*04c0*/  IMAD.U32 R37, R37, 0x10000, RZ ;  /* 0x0001000025257824 */ /* 0x000fe200078e00ff */
[C---:B------:R-:W-:Y:S02]  /*04d0*/  SHF.L.U32 R34, R5.reuse, 0x10, RZ ;  /* 0x0000001005227819 */ /* 0x040fe400000006ff */
[----:B------:R-:W-:Y:S02]  /*04e0*/  PRMT R33, R4, 0x7632, R33 ;  /* 0x0000763204217816 */ /* 0x000fe40000000021 */
[C---:B------:R-:W-:Y:S02]  /*04f0*/  PRMT R4, R6.reuse, 0x7632, R4 ;  /* 0x0000763206047816 */ /* 0x040fe40000000004 */
[----:B------:R-:W-:Y:S01]  /*0500*/  SHF.L.U32 R42, R6, 0x10, RZ ;  /* 0x00000010062a7819 */ /* 0x000fe200000006ff */
[----:B------:R-:W-:Y:S01]  /*0510*/  FADD.FTZ R6, R32, R35 ;  /* 0x0000002320067221 */ /* 0x000fe20000010000 */
[----:B------:R-:W-:Y:S01]  /*0520*/  FADD.FTZ R32, R34, R43 ;  /* 0x0000002b22207221 */ /* 0x000fe20000010000 */
[----:B------:R-:W-:Y:S01]  /*0530*/  PRMT R34, R28, 0x7632, R34 ;  /* 0x000076321c227816 */ /* 0x000fe20000000022 */
[----:B------:R-:W-:Y:S01]  /*0540*/  IMAD.U32 R35, R30, 0x10000, RZ ;  /* 0x000100001e237824 */ /* 0x000fe200078e00ff */
[----:B------:R-:W-:Y:S01]  /*0550*/  PRMT R41, R5, 0x7632, R41 ;  /* 0x0000763205297816 */ /* 0x000fe20000000029 */
[----:B------:R-:W-:Y:S01]  /*0560*/  IMAD.U32 R4, R4, 0x10000, RZ ;  /* 0x0001000004047824 */ /* 0x000fe200078e00ff */
[C---:B------:R-:W-:Y:S01]  /*0570*/  PRMT R5, R7.reuse, 0x7632, R5 ;  /* 0x0000763207057816 */ /* 0x040fe20000000005 */
[----:B------:R-:W-:Y:S01]  /*0580*/  IMAD.U32 R34, R34, 0x10000, RZ ;  /* 0x0001000022227824 */ /* 0x000fe200078e00ff */
[----:B------:R-:W-:-:S02]  /*0590*/  SHF.L.U32 R46, R7, 0x10, RZ ;  /* 0x00000010072e7819 */ /* 0x000fc400000006ff */
[----:B------:R-:W-:Y:S02]  /*05a0*/  PRMT R7, R29, 0x7632, R7 ;  /* 0x000076321d077816 */ /* 0x000fe40000000007 */
[----:B------:R-:W-:Y:S01]  /*05b0*/  SHF.L.U32 R45, R33, 0x10, RZ ;  /* 0x00000010212d7819 */ /* 0x000fe200000006ff */
[--C-:B------:R-:W-:Y:S01]  /*05c0*/  FADD.FTZ R33, R42, R35.reuse ;  /* 0x000000232a217221 */ /* 0x100fe20000010000 */
[----:B------:R-:W-:Y:S02]  /*05d0*/  SHF.L.U32 R41, R41, 0x10, RZ ;  /* 0x0000001029297819 */ /* 0x000fe400000006ff */
[----:B------:R-:W-:Y:S01]  /*05e0*/  SHF.L.U32 R44, R7, 0x10, RZ ;  /* 0x00000010072c7819 */ /* 0x000fe200000006ff */
[----:B------:R-:W-:Y:S01]  /*05f0*/  FADD.FTZ R45, R45, R34 ;  /* 0x000000222d2d7221 */ /* 0x000fe20000010000 */
[----:B------:R-:W-:Y:S02]  /*0600*/  SHF.L.U32 R43, R31, 0x10, RZ ;  /* 0x000000101f2b7819 */ /* 0x000fe400000006ff */
[----:B------:R-:W-:Y:S01]  /*0610*/  PRMT R35, R30, 0x7632, R35 ;  /* 0x000076321e237816 */ /* 0x000fe20000000023 */
[----:B------:R-:W-:Y:S01]  /*0620*/  FADD.FTZ R44, R41, R44 ;  /* 0x0000002c292c7221 */ /* 0x000fe20000010000 */
[----:B------:R-:W-:Y:S01]  /*0630*/  PRMT R34, R31, 0x7632, R34 ;  /* 0x000076321f227816 */ /* 0x000fe20000000022 */
[----:B------:R-:W-:Y:S01]  /*0640*/  FADD.FTZ R7, R46, R43 ;  /* 0x0000002b2e077221 */ /* 0x000fe20000010000 */
[----:B------:R-:W-:-:S02]  /*0650*/  SHF.L.U32 R41, R35, 0x10, RZ ;  /* 0x0000001023297819 */ /* 0x000fc400000006ff */
        /* <DEDUP_REMOVED lines=18> */
[----:B------:R-:W-:Y:S01]  /*0780*/  F2FP.BF16.F32.PACK_AB R34, R41, R6 ;  /* 0x000000062922723e */ /* 0x000fe200000010ff */
[----:B------:R-:W-:-:S02]  /*0790*/  FADD.FTZ R45, R45, R32 ;  /* 0x000000202d2d7221 */ /* 0x000fc40000010000 */
[----:B------:R-:W-:Y:S02]  /*07a0*/  F2FP.BF16.F32.PACK_AB R33, R44, R5 ;  /* 0x000000052c21723e */ /* 0x000fe400000010ff */
[----:B------:R-:W-:Y:S02]  /*07b0*/  F2FP.BF16.F32.PACK_AB R35, R40, R7 ;  /* 0x000000072823723e */ /* 0x000fe400000010ff */
[----:B------:R-:W-:Y:S01]  /*07c0*/  F2FP.BF16.F32.PACK_AB R32, R45, R4 ;  /* 0x000000042d20723e */ /* 0x000fe200000010ff */
[----:B------:R-:W-:Y:S06]  /*07d0*/  BRA `(.L_x_1166) ;  /* 0x0000000400407947 */ /* 0x000fec0003800000 */
.L_x_1165:
[----:B------:R-:W-:Y:S01]  /*07e0*/  PRMT R37, R5, 0x7632, R37 ;  /* 0x0000763205257816 */ /* 0x000fe20000000025 */
[----:B------:R-:W-:Y:S01]  /*07f0*/  IMAD.U32 R39, R29, 0x10000, RZ ;  /* 0x000100001d277824 */ /* 0x000fe200078e00ff */
[----:B------:R-:W-:Y:S01]  /*0800*/  SHF.L.U32 R38, R5, 0x10, RZ ;  /* 0x0000001005267819 */ /* 0x000fe200000006ff */
[----:B------:R-:W-:Y:S01]  /*0810*/  IMAD.U32 R34, R34, 0x10000, RZ ;  /* 0x0001000022227824 */ /* 0x000fe200078e00ff */
[C---:B------:R-:W-:Y:S01]  /*0820*/  PRMT R33, R4.reuse, 0x7632, R33 ;  /* 0x0000763204217816 */ /* 0x040fe20000000021 */
[----:B------:R-:W-:Y:S01]  /*0830*/  IMAD.U32 R4, R4, 0x10000, RZ ;  /* 0x0001000004047824 */ /* 0x000fe200078e00ff */
[----:B------:R-:W-:Y:S02]  /*0840*/  SHF.L.U32 R5, R28, 0x10, RZ ;  /* 0x000000101c057819 */ /* 0x000fe400000006ff */
[----:B------:R-:W-:Y:S02]  /*0850*/  PRMT R35, R6, 0x7632, R35 ;  /* 0x0000763206237816 */ /* 0x000fe40000000023 */
[----:B------:R-:W-:Y:S01]  /*0860*/  PRMT R40, R7, 0x7632, R40 ;  /* 0x0000763207287816 */ /* 0x000fe20000000028 */
[----:B------:R-:W-:Y:S01]  /*0870*/  FADD.FTZ R4, R4, R5 ;  /* 0x0000000504047221 */ /* 0x000fe20000010000 */
[----:B------:R-:W-:Y:S01]  /*0880*/  FADD.FTZ R5, R38, R39 ;  /* 0x0000002726057221 */ /* 0x000fe20000010000 */
[----:B------:R-:W-:-:S02]  /*0890*/  PRMT R38, R29, 0x7632, R38 ;  /* 0x000076321d267816 */ /* 0x000fc40000000026 */
[----:B------:R-:W-:Y:S01]  /*08a0*/  SHF.L.U32 R6, R6, 0x10, RZ ;  /* 0x0000001006067819 */ /* 0x000fe200000006ff */
[----:B------:R-:W-:Y:S01]  /*08b0*/  IMAD.U32 R39, R40, 0x10000, RZ ;  /* 0x0001000028277824 */ /* 0x000fe200078e00ff */
[----:B------:R-:W-:Y:S02]  /*08c0*/  SHF.L.U32 R44, R38, 0x10, RZ ;  /* 0x00000010262c7819 */ /* 0x000fe400000006ff */
[----:B------:R-:W-:Y:S02]  /*08d0*/  SHF.L.U32 R43, R30, 0x10, RZ ;  /* 0x000000101e2b7819 */ /* 0x000fe400000006ff */
[----:B------:R-:W-:Y:S02]  /*08e0*/  SHF.L.U32 R7, R7, 0x10, RZ ;  /* 0x0000001007077819 */ /* 0x000fe400000006ff */
[----:B------:R-:W-:Y:S01]  /*08f0*/  SHF.L.U32 R45, R41, 0x10, RZ ;  /* 0x00000010292d7819 */ /* 0x000fe200000006ff */
[----:B------:R-:W-:Y:S01]  /*0900*/  FADD.FTZ R6, R6, R43 ;  /* 0x0000002b06067221 */ /* 0x000fe20000010000 */
[----:B------:R-:W-:-:S02]  /*0910*/  SHF.L.U32 R32, R32, 0x10, RZ ;  /* 0x0000001020207819 */ /* 0x000fc400000006ff */
        /* <DEDUP_REMOVED lines=14> */
.L_x_1164:
[----:B------:R-:W-:Y:S05]  /*0a00*/  @!P2 BRA `(.L_x_1167) ;  /* 0x000000000084a947 */ /* 0x000fea0003800000 */
[----:B-----5:R-:W-:Y:S01]  /*0a10*/  PRMT R33, R5, 0x7632, R33 ;  /* 0x0000763205217816 */ /* 0x020fe20000000021 */
[----:B------:R-:W-:Y:S01]  /*0a20*/  IMAD.U32 R44, R39, 0x10000, RZ ;  /* 0x00010000272c7824 */ /* 0x000fe200078e00ff */
[----:B------:R-:W-:Y:S02]  /*0a30*/  SHF.L.U32 R35, R5, 0x10, RZ ;  /* 0x0000001005237819 */ /* 0x000fe400000006ff */
[C---:B------:R-:W-:Y:S01]  /*0a40*/  PRMT R32, R4.reuse, 0x7632, R32 ;  /* 0x0000763204207816 */ /* 0x040fe20000000020 */
[----:B------:R-:W-:Y:S01]  /*0a50*/  IMAD.U32 R4, R4, 0x10000, RZ ;  /* 0x0001000004047824 */ /* 0x000fe200078e00ff */
[----:B------:R-:W-:Y:S02]  /*0a60*/  SHF.L.U32 R5, R24, 0x10, RZ ;  /* 0x0000001018057819 */ /* 0x000fe400000006ff */
[C---:B------:R-:W-:Y:S02]  /*0a70*/  PRMT R34, R6.reuse, 0x7632, R34 ;  /* 0x0000763206227816 */ /* 0x040fe40000000022 */
[----:B------:R-:W-:Y:S01]  /*0a80*/  SHF.L.U32 R41, R6, 0x10, RZ ;  /* 0x0000001006297819 */ /* 0x000fe200000006ff */
[----:B------:R-:W-:Y:S01]  /*0a90*/  IMAD.U32 R6, R25, 0x10000, RZ ;  /* 0x0001000019067824 */ /* 0x000fe200078e00ff */
[----:B------:R-:W-:Y:S01]  /*0aa0*/  SHF.L.U32 R42, R26, 0x10, RZ ;  /* 0x000000101a2a7819 */ /* 0x000fe200000006ff */
[----:B------:R-:W-:Y:S01]  /*0ab0*/  FADD.FTZ R4, R4, R5 ;  /* 0x0000000504047221 */ /* 0x000fe20000010000 */
[----:B------:R-:W-:Y:S01]  /*0ac0*/  PRMT R43, R7, 0x7632, R43 ;  /* 0x00007632072b7816 */ /* 0x000fe2000000002b */
[----:B------:R-:W-:Y:S01]  /*0ad0*/  FADD.FTZ R5, R35, R6 ;  /* 0x0000000623057221 */ /* 0x000fe20000010000 */
[----:B------:R-:W-:Y:S01]  /*0ae0*/  SHF.L.U32 R45, R40, 0x10, RZ ;  /* 0x00000010282d7819 */ /* 0x000fe200000006ff */
[----:B------:R-:W-:Y:S01]  /*0af0*/  FADD.FTZ R6, R41, R42 ;  /* 0x0000002a29067221 */ /* 0x000fe20000010000 */
        /* <DEDUP_REMOVED lines=18> */
.L_x_1167:
        /* <DEDUP_REMOVED lines=12> */
.L_x_1166:
[----:B------:R-:W0:Y:S02]  /*0ce0*/  @P0 LDC.64 R38, c[0x0][0x3a8] ;  /* 0x0000ea00ff260b82 */ /* 0x000e240000000a00 */
[----:B0-----:R-:W-:-:S05]  /*0cf0*/  @P0 IMAD.WIDE.U32 R38, R36, 0x10, R38 ;  /* 0x0000001024260825 */ /* 0x001fca00078e0026 */
[----:B------:R0:W-:Y:S02]  /*0d00*/  @P0 STG.E.128 desc[UR6][R38.64], R32 ;  /* 0x0000002026000986 */ /* 0x0001e4000c101d06 */
.L_x_1163:
[----:B------:R-:W-:Y:S05]  /*0d10*/  BSYNC.RECONVERGENT B0 ;  /* 0x0000000000007941 */ /* 0x000fea0003800200 */
.L_x_1162:
        /* <DEDUP_REMOVED lines=54> */
.L_x_1183:
        /* <DEDUP_REMOVED lines=14> */
[----:B-1----:R-:W-:-:S05]  /*1160*/  FSEL R47, R47, RZ, !P3 ;  /* 0x000000ff2f2f7208 */ /* 0x002fca0005800000 */
[--C-:B------:R-:W-:Y:S01]  /*1170*/  FADD.FTZ R46, R4, -R47.reuse ;  /* 0x8000002f042e7221 */ /* 0x100fe20000010000 */
[--C-:B------:R-:W-:Y:S01]  /*1180*/  FADD.FTZ R48, R45, -R47.reuse ;  /* 0x8000002f2d307221 */ /* 0x100fe20000010000 */
        /* <DEDUP_REMOVED lines=12> */
[----:B------:R-:W1:Y:S01]  /*1250*/  LDC.64 R42, c[0x0][0x428] ;  /* 0x00010a00ff2a7b82 */ /* 0x000e620000000a00 */
[C---:B0-----:R-:W-:Y:S01]  /*1260*/  FMUL.FTZ R51, R37.reuse, R38 ;  /* 0x0000002625337220 */ /* 0x041fe20000410000 */
[----:B------:R-:W-:Y:S01]  /*1270*/  FMUL.FTZ R50, R37, R50 ;  /* 0x0000003225327220 */ /* 0x000fe20000410000 */
[----:B-----5:R-:W-:Y:S01]  /*1280*/  FFMA.FTZ R38, R20, R39, R12 ;  /* 0x0000002714267223 */ /* 0x020fe2000001000c */
[----:B------:R-:W-:Y:S01]  /*1290*/  FFMA.FTZ R37, R21, R52, R13 ;  /* 0x0000003415257223 */ /* 0x000fe2000001000d */
[----:B------:R-:W-:Y:S01]  /*12a0*/  FFMA.FTZ R39, R22, R51, R14 ;  /* 0x0000003316277223 */ /* 0x000fe2000001000e */
[----:B------:R-:W-:Y:S01]  /*12b0*/  FFMA.FTZ R50, R23, R50, R15 ;  /* 0x0000003217327223 */ /* 0x000fe2000001000f */
[----:B------:R-:W-:Y:S01]  /*12c0*/  FFMA.FTZ R48, R19, R48, R11 ;  /* 0x0000003013307223 */ /* 0x000fe2000001000b */
[----:B------:R-:W-:Y:S01]  /*12d0*/  FFMA.FTZ R47, R16, R47, R8 ;  /* 0x0000002f102f7223 */ /* 0x000fe20000010008 */
[----:B------:R-:W-:Y:S01]  /*12e0*/  F2FP.BF16.F32.PACK_AB R38, R37, R38 ;  /* 0x000000262526723e */ /* 0x000fe200000010ff */
[----:B------:R-:W-:Y:S01]  /*12f0*/  FFMA.FTZ R37, R18, R49, R10 ;  /* 0x0000003112257223 */ /* 0x000fe2000001000a */
[----:B------:R-:W-:Y:S01]  /*1300*/  FFMA.FTZ R46, R17, R46, R9 ;  /* 0x0000002e112e7223 */ /* 0x000fe20000010009 */
[----:B------:R-:W-:-:S03]  /*1310*/  F2FP.BF16.F32.PACK_AB R39, R50, R39 ;  /* 0x000000273227723e */ /* 0x000fc600000010ff */
[----:B------:R-:W-:Y:S01]  /*1320*/  F2FP.BF16.F32.PACK_AB R37, R48, R37 ;  /* 0x000000253025723e */ /* 0x000fe200000010ff */
[----:B-1----:R-:W-:Y:S01]  /*1330*/  IMAD.WIDE.U32 R42, R36, 0x10, R42 ;  /* 0x00000010242a7825 */ /* 0x002fe200078e002a */
[----:B------:R-:W-:-:S05]  /*1340*/  F2FP.BF16.F32.PACK_AB R36, R46, R47 ;  /* 0x0000002f2e24723e */ /* 0x000fca00000010ff */
[----:B------:R2:W-:Y:S02]  /*1350*/  STG.E.128 desc[UR6][R42.64], R36 ;  /* 0x000000242a007986 */ /* 0x0005e4000c101d06 */
.L_x_1170:
[----:B------:R-:W-:Y:S05]  /*1360*/  BSYNC.RECONVERGENT B0 ;  /* 0x0000000000007941 */ /* 0x000fea0003800200 */
.L_x_1169:
[----:B-12---:R-:W1:Y:S02]  /*1370*/  LDC.64 R36, c[0x0][0x380] ;  /* 0x0000e000ff247b82 */ /* 0x006e640000000a00 */
[----:B-1----:R-:W-:-:S05]  /*1380*/  IMAD R3, R36, 0x4, R3 ;  /* 0x0000000424037824 */ /* 0x002fca00078e0203 */
[----:B------:R-:W-:-:S13]  /*1390*/  ISETP.GE.AND P2, PT, R3, R37, PT ;  /* 0x000000250300720c */ /* 0x000fda0003f46270 */
[----:B------:R-:W-:Y:S05]  /*13a0*/  @!P2 BRA `(.L_x_1171) ;  /* 0xffffffec00c8a947 */ /* 0x000fea000383ffff */
[----:B------:R-:W-:Y:S05]  /*13b0*/  EXIT ;  /* 0x000000000000794d */ /* 0x000fea0003800000 */
.L_x_1168:
[----:B------:R-:W-:Y:S01]  /*13c0*/  HFMA2 R43, -RZ, RZ, 0, 5.9604644775390625e-08 ;  /* 0x00000001ff2b7431 */ /* 0x000fe200000001ff */
[----:B------:R-:W-:Y:S01]  /*13d0*/  BSSY B0, `(.L_x_1172) ;  /* 0x0000007000007945 */ /* 0x000fe20003800000 */
[----:B------:R-:W-:Y:S01]  /*13e0*/  MOV R53, R37 ;  /* 0x0000002500357202 */ /* 0x000fe20000000f00 */
[----:B------:R-:W-:Y:S01]  /*13f0*/  IMAD.MOV.U32 R38, RZ, RZ, -0x1 ;  /* 0xffffffffff267424 */ /* 0x000fe200078e00ff */
[----:B------:R-:W-:-:S07]  /*1400*/  MOV R39, 0x1f ;  /* 0x0000001f00277802 */ /* 0x000fce0000000f00 */
[----:B-----5:R-:W-:Y:S05]  /*1410*/  WARPSYNC.COLLECTIVE R38, `(.L_x_1173) ;  /* 0x0000000026087348 */ /* 0x020fea0003c00000 */
[----:B------:R0:W1:Y:S02]  /*1420*/  SHFL.BFLY P5, R52, R53, R43, R39 ;  /* 0x0c00002b35347389 */ /* 0x00006400000a0027 */
[----:B01---5:R-:W-:Y:S05]  /*1430*/  ENDCOLLECTIVE ;  /* 0x000000000000791b */ /* 0x023fea0003800000 */
.L_x_1173:
[----:B------:R-:W-:Y:S05]  /*1440*/  BSYNC B0 ;  /* 0x0000000000007941 */ /* 0x000fea0003800000 */
.L_x_1172:
[----:B------:R-:W-:Y:S01]  /*1450*/  MOV R38, R52 ;  /* 0x0000003400267202 */ /* 0x000fe20000000f00 */
[----:B------:R-:W-:Y:S02]  /*1460*/  HFMA2 R43, -RZ, RZ, 0, 1.1920928955078125e-07 ;  /* 0x00000002ff2b7431 */ /* 0x000fe400000001ff */
[----:B------:R-:W-:Y:S02]  /*1470*/  IMAD.MOV.U32 R39, RZ, RZ, 0x1f ;  /* 0x0000001fff277424 */ /* 0x000fe400078e00ff */
[----:B------:R-:W-:Y:S01]  /*1480*/  FADD.FTZ R46, R37, R38 ;  /* 0x00000026252e7221 */ /* 0x000fe20000010000 */
[----:B------:R-:W-:-:S04]  /*1490*/  MOV R38, 0xffffffff ;  /* 0xffffffff00267802 */ /* 0x000fc80000000f00 */
[----:B------:R-:W-:-:S07]  /*14a0*/  MOV R53, R46 ;  /* 0x0000002e00357202 */ /* 0x000fce0000000f00 */
[----:B------:R-:W-:Y:S05]  /*14b0*/  WARPSYNC.COLLECTIVE R38, `(.L_x_1174) ;  /* 0x0000000026087348 */ /* 0x000fea0003c00000 */
[----:B------:R0:W1:Y:S02]  /*14c0*/  SHFL.BFLY P5, R52, R53, R43, R39 ;  /* 0x0c00002b35347389 */ /* 0x00006400000a0027 */
[----:B01----:R-:W-:Y:S05]  /*14d0*/  ENDCOLLECTIVE ;  /* 0x000000000000791b */ /* 0x003fea0003800000 */
.L_x_1174:
[----:B------:R-:W-:Y:S01]  /*14e0*/  IMAD.MOV.U32 R43, RZ, RZ, 0x4 ;  /* 0x00000004ff2b7424 */ /* 0x000fe200078e00ff */
[----:B------:R-:W-:-:S05]  /*14f0*/  MOV R47, R52 ;  /* 0x00000034002f7202 */ /* 0x000fca0000000f00 */
[----:B------:R-:W-:-:S05]  /*1500*/  FADD.FTZ R48, R46, R47 ;  /* 0x0000002f2e307221 */ /* 0x000fca0000010000 */
[----:B------:R-:W-:-:S07]  /*1510*/  MOV R53, R48 ;  /* 0x0000003000357202 */ /* 0x000fce0000000f00 */
[----:B------:R-:W-:Y:S05]  /*1520*/  WARPSYNC.COLLECTIVE R38, `(.L_x_1175) ;  /* 0x0000000026087348 */ /* 0x000fea0003c00000 */
[----:B------:R0:W1:Y:S02]  /*1530*/  SHFL.BFLY P5, R52, R53, R43, R39 ;  /* 0x0c00002b35347389 */ /* 0x00006400000a0027 */
[----:B01----:R-:W-:Y:S05]  /*1540*/  ENDCOLLECTIVE ;  /* 0x000000000000791b */ /* 0x003fea0003800000 */
.L_x_1175:
[----:B------:R-:W-:Y:S01]  /*1550*/  HFMA2 R43, -RZ, RZ, 0, 4.76837158203125e-07 ;  /* 0x00000008ff2b7431 */ /* 0x000fe200000001ff */
[----:B------:R-:W-:-:S05]  /*1560*/  MOV R47, R52 ;  /* 0x00000034002f7202 */ /* 0x000fca0000000f00 */
[----:B------:R-:W-:-:S05]  /*1570*/  FADD.FTZ R49, R48, R47 ;  /* 0x0000002f30317221 */ /* 0x000fca0000010000 */
[----:B------:R-:W-:-:S07]  /*1580*/  MOV R53, R49 ;  /* 0x0000003100357202 */ /* 0x000fce0000000f00 */
[----:B------:R-:W-:Y:S05]  /*1590*/  WARPSYNC.COLLECTIVE R38, `(.L_x_1176) ;  /* 0x0000000026087348 */ /* 0x000fea0003c00000 */
[----:B------:R0:W1:Y:S02]  /*15a0*/  SHFL.BFLY P5, R52, R53, R43, R39 ;  /* 0x0c00002b35347389 */ /* 0x00006400000a0027 */
[----:B01----:R-:W-:Y:S05]  /*15b0*/  ENDCOLLECTIVE ;  /* 0x000000000000791b */ /* 0x003fea0003800000 */
.L_x_1176:
[----:B------:R-:W-:Y:S02]  /*15c0*/  HFMA2 R43, -RZ, RZ, 0, 9.5367431640625e-07 ;  /* 0x00000010ff2b7431 */ /* 0x000fe400000001ff */
[----:B------:R-:W-:-:S04]  /*15d0*/  IMAD.MOV.U32 R42, RZ, RZ, R52 ;  /* 0x000000ffff2a7224 */ /* 0x000fc800078e0034 */
[----:B------:R-:W-:Y:S02]  /*15e0*/  FADD.FTZ R50, R49, R42 ;  /* 0x0000002a31327221 */ /* 0x000fe40000010000 */
[----:B------:R-:W0:Y:S03]  /*15f0*/  LDC R42, c[0x0][0x400] ;  /* 0x00010000ff2a7b82 */ /* 0x000e260000000800 */
[----:B------:R-:W-:-:S07]  /*1600*/  MOV R53, R50 ;  /* 0x0000003200357202 */ /* 0x000fce0000000f00 */
[----:B0-----:R-:W-:Y:S05]  /*1610*/  WARPSYNC.COLLECTIVE R38, `(.L_x_1177) ;  /* 0x0000000026087348 */ /* 0x001fea0003c00000 */
[----:B------:R1:W2:Y:S02]  /*1620*/  SHFL.BFLY P5, R52, R53, R43, R39 ;  /* 0x0c00002b35347389 */ /* 0x0002a400000a0027 */
[----:B012---:R-:W-:Y:S05]  /*1630*/  ENDCOLLECTIVE ;  /* 0x000000000000791b */ /* 0x007fea0003800000 */
.L_x_1177:
        /* <DEDUP_REMOVED lines=22> */
[----:B------:R-:W-:-:S05]  /*17a0*/  FSEL R37, R37, RZ, !P2 ;  /* 0x000000ff25257208 */ /* 0x000fca0005000000 */
[----:B------:R-:W-:-:S07]  /*17b0*/  IMAD.MOV.U32 R53, RZ, RZ, R37 ;  /* 0x000000ffff357224 */ /* 0x000fce00078e0025 */
[----:B------:R-:W-:Y:S05]  /*17c0*/  WARPSYNC.COLLECTIVE R38, `(.L_x_1178) ;  /* 0x0000000026087348 */ /* 0x000fea0003c00000 */
[----:B------:R0:W1:Y:S02]  /*17d0*/  SHFL.BFLY P5, R52, R53, R43, R39 ;  /* 0x0c00002b35347389 */ /* 0x00006400000a0027 */
[----:B01----:R-:W-:Y:S05]  /*17e0*/  ENDCOLLECTIVE ;  /* 0x000000000000791b */ /* 0x003fea0003800000 */
.L_x_1178:
[----:B------:R-:W-:Y:S01]  /*17f0*/  HFMA2 R43, -RZ, RZ, 0, 1.1920928955078125e-07 ;  /* 0x00000002ff2b7431 */ /* 0x000fe200000001ff */
[----:B------:R-:W-:-:S05]  /*1800*/  MOV R46, R52 ;  /* 0x00000034002e7202 */ /* 0x000fca0000000f00 */
[----:B------:R-:W-:-:S04]  /*1810*/  FADD.FTZ R46, R37, R46 ;  /* 0x0000002e252e7221 */ /* 0x000fc80000010000 */
[----:B------:R-:W-:-:S07]  /*1820*/  IMAD.MOV.U32 R53, RZ, RZ, R46 ;  /* 0x000000ffff357224 */ /* 0x000fce00078e002e */
[----:B------:R-:W-:Y:S05]  /*1830*/  WARPSYNC.COLLECTIVE R38, `(.L_x_1179) ;  /* 0x0000000026087348 */ /* 0x000fea0003c00000 */
[----:B------:R0:W1:Y:S02]  /*1840*/  SHFL.BFLY P5, R52, R53, R43, R39 ;  /* 0x0c00002b35347389 */ /* 0x00006400000a0027 */
[----:B01----:R-:W-:Y:S05]  /*1850*/  ENDCOLLECTIVE ;  /* 0x000000000000791b */ /* 0x003fea0003800000 */
.L_x_1179:
[----:B------:R-:W-:Y:S01]  /*1860*/  IMAD.MOV.U32 R43, RZ, RZ, 0x4 ;  /* 0x00000004ff2b7424 */ /* 0x000fe200078e00ff */
[----:B------:R-:W-:-:S05]  /*1870*/  MOV R49, R52 ;  /* 0x0000003400317202 */ /* 0x000fca0000000f00 */
[----:B------:R-:W-:-:S05]  /*1880*/  FADD.FTZ R49, R46, R49 ;  /* 0x000000312e317221 */ /* 0x000fca0000010000 */
[----:B------:R-:W-:-:S07]  /*1890*/  MOV R53, R49 ;  /* 0x0000003100357202 */ /* 0x000fce0000000f00 */
[----:B------:R-:W-:Y:S05]  /*18a0*/  WARPSYNC.COLLECTIVE R38, `(.L_x_1180) ;  /* 0x0000000026087348 */ /* 0x000fea0003c00000 */
[----:B------:R0:W1:Y:S02]  /*18b0*/  SHFL.BFLY P5, R52, R53, R43, R39 ;  /* 0x0c00002b35347389 */ /* 0x00006400000a0027 */
[----:B01----:R-:W-:Y:S05]  /*18c0*/  ENDCOLLECTIVE ;  /* 0x000000000000791b */ /* 0x003fea0003800000 */
.L_x_1180:
[----:B------:R-:W-:Y:S01]  /*18d0*/  HFMA2 R43, -RZ, RZ, 0, 4.76837158203125e-07 ;  /* 0x00000008ff2b7431 */ /* 0x000fe200000001ff */
[----:B------:R-:W-:-:S05]  /*18e0*/  MOV R48, R52 ;  /* 0x0000003400307202 */ /* 0x000fca0000000f00 */
[----:B------:R-:W-:-:S05]  /*18f0*/  FADD.FTZ R48, R49, R48 ;  /* 0x0000003031307221 */ /* 0x000fca0000010000 */
[----:B------:R-:W-:-:S07]  /*1900*/  MOV R53, R48 ;  /* 0x0000003000357202 */ /* 0x000fce0000000f00 */
[----:B------:R-:W-:Y:S05]  /*1910*/  WARPSYNC.COLLECTIVE R38, `(.L_x_1181) ;  /* 0x0000000026087348 */ /* 0x000fea0003c00000 */
[----:B------:R0:W1:Y:S02]  /*1920*/  SHFL.BFLY P5, R52, R53, R43, R39 ;  /* 0x0c00002b35347389 */ /* 0x00006400000a0027 */
[----:B01----:R-:W-:Y:S05]  /*1930*/  ENDCOLLECTIVE ;  /* 0x000000000000791b */ /* 0x003fea0003800000 */
.L_x_1181:
[----:B------:R-:W-:Y:S02]  /*1940*/  HFMA2 R43, -RZ, RZ, 0, 9.5367431640625e-07 ;  /* 0x00000010ff2b7431 */ /* 0x000fe400000001ff */
[----:B------:R-:W-:-:S04]  /*1950*/  IMAD.MOV.U32 R51, RZ, RZ, R52 ;  /* 0x000000ffff337224 */ /* 0x000fc800078e0034 */
[----:B------:R-:W-:-:S05]  /*1960*/  FADD.FTZ R51, R48, R51 ;  /* 0x0000003330337221 */ /* 0x000fca0000010000 */
[----:B------:R-:W-:-:S07]  /*1970*/  MOV R53, R51 ;  /* 0x0000003300357202 */ /* 0x000fce0000000f00 */
[----:B------:R-:W-:Y:S05]  /*1980*/  WARPSYNC.COLLECTIVE R38, `(.L_x_1182) ;  /* 0x0000000026087348 */ /* 0x000fea0003c00000 */
[----:B------:R0:W1:Y:S02]  /*1990*/  SHFL.BFLY P5, R52, R53, R43, R39 ;  /* 0x0c00002b35347389 */ /* 0x00006400000a0027 */
[----:B01----:R-:W-:Y:S05]  /*19a0*/  ENDCOLLECTIVE ;  /* 0x000000000000791b */ /* 0x003fea0003800000 */
.L_x_1182:
[----:B------:R-:W-:Y:S01]  /*19b0*/  MOV R50, R52 ;  /* 0x0000003400327202 */ /* 0x000fe20000000f00 */
[----:B------:R-:W-:Y:S06]  /*19c0*/  BRA `(.L_x_1183) ;  /* 0xfffffff400ac7947 */ /* 0x000fec000383ffff */
.L_x_1184:
        /* <DEDUP_REMOVED lines=11> */
.L_x_5933:


//--------------------- .text._ZN10layer_norm31ln_parallel_residual_fwd_kernelINS_13Kernel_traitsIf13__nv_bfloat16S2_S2_fjLj256ELj1ELj4ELj1ELj16ENS_18Kernel_traits_baseILj256EfS2_S2_S2_fjLj128EEEEELb0ELb1ELb1EEEvNS_9FwdParamsE --------------------------
	.section	.text._ZN10layer_norm31ln_parallel_residual_fwd_kernelINS_13Kernel_traitsIf13__nv_bfloat16S2_S2_fjLj256ELj1ELj4ELj1ELj16ENS_18Kernel_traits_baseILj256EfS2_S2_S2_fjLj128EEEEELb0ELb1ELb1EEEvNS_9FwdParamsE,"ax",@progbits
	.align	128
        .global         _ZN10layer_norm31ln_parallel_residual_fwd_kernelINS_13Kernel_traitsIf13__nv_bfloat16S2_S2_fjLj256ELj1ELj4ELj1ELj16ENS_18Kernel_traits_baseILj256EfS2_S2_S2_fjLj128EEEEELb0ELb1ELb1EEEvNS_9FwdParamsE
        .type           _ZN10layer_norm31ln_parallel_residual_fwd_kernelINS_13Kernel_traitsIf13__nv_bfloat16S2_S2_fjLj256ELj1ELj4ELj1ELj16ENS_18Kernel_traits_baseILj256EfS2_S2_S2_fjLj128EEEEELb0ELb1ELb1EEEvNS_9FwdParamsE,@function
        .size           _ZN10layer_norm31ln_parallel_residual_fwd_kernelINS_13Kernel_traitsIf13__nv_bfloat16S2_S2_fjLj256ELj1ELj4ELj1ELj16ENS_18Kernel_traits_baseILj256EfS2_S2_S2_fjLj128EEEEELb0ELb1ELb1EEEvNS_9FwdParamsE,(.L_x_5934 - _ZN10layer_norm31ln_parallel_residual_fwd_kernelINS_13Kernel_traitsIf13__nv_bfloat16S2_S2_fjLj256ELj1ELj4ELj1ELj16ENS_18Kernel_traits_baseILj256EfS2_S2_S2_fjLj128EEEEELb0ELb1ELb1EEEvNS_9FwdParamsE)
        .other          _ZN10layer_norm31ln_parallel_residual_fwd_kernelINS_13Kernel_traitsIf13__nv_bfloat16S2_S2_fjLj256ELj1ELj4ELj1ELj16ENS_18Kernel_traits_baseILj256EfS2_S2_S2_fjLj128EEEEELb0ELb1ELb1EEEvNS_9FwdParamsE,@"STO_CUDA_ENTRY STV_DEFAULT"
_ZN10layer_norm31ln_parallel_residual_fwd_kernelINS_13Kernel_traitsIf13__nv_bfloat16S2_S2_fjLj256ELj1ELj4ELj1ELj16ENS_18Kernel_traits_baseILj256EfS2_S2_S2_fjLj128EEEEELb0ELb1ELb1EEEvNS_9FwdParamsE:
.text._ZN10layer_norm31ln_parallel_residual_fwd_kernelINS_13Kernel_traitsIf13__nv_bfloat16S2_S2_fjLj256ELj1ELj4ELj1ELj16ENS_18Kernel_traits_baseILj256EfS2_S2_S2_fjLj128EEEEELb0ELb1ELb1EEEvNS_9FwdParamsE:
[----:B------:R-:W-:Y:S01]  /*0000*/  LDC R1, c[0x0][0x37c] ;  /* 0x0000df00ff017b82 */ /* 0x000fe20000000800 */
[----:B------:R-:W0:Y:S01]  /*0010*/  LDCU.64 UR4, c[0x0][0x438] ;  /* 0x00008700ff0477ac */ /* 0x000e220008000a00 */
[----:B------:R-:W1:Y:S01]  /*0020*/  S2R R36, SR_TID.X ;  /* 0x0000000000247919 */ /* 0x000e620000002100 */
[----:B------:R-:W-:Y:S02]  /*0030*/  CS2R R6, SRZ ;  /* 0x0000000000067805 */ /* 0x000fe4000001ff00 */
[----:B------:R-:W-:Y:S01]  /*0040*/  CS2R R4, SRZ ;  /* 0x0000000000047805 */ /* 0x000fe2000001ff00 */
[----:B------:R-:W2:Y:S01]  /*0050*/  LDCU.64 UR6, c[0x0][0x358] ;  /* 0x00006b00ff0677ac */ /* 0x000ea20008000a00 */
[----:B------:R-:W-:Y:S02]  /*0060*/  CS2R R8, SRZ ;  /* 0x0000000000087805 */ /* 0x000fe4000001ff00 */
[----:B------:R-:W-:Y:S01]  /*0070*/  CS2R R10, SRZ ;  /* 0x00000000000a7805 */ /* 0x000fe2000001ff00 */
[----:B------:R-:W3:Y:S01]  /*0080*/  LDCU.64 UR8, c[0x0][0x3d0] ;  /* 0x00007a00ff0877ac */ /* 0x000ee20008000a00 */
[----:B0-----:R-:W-:Y:S01]  /*0090*/  ISETP.NE.U32.AND P0, PT, RZ, UR4, PT ;  /* 0x00000004ff007c0c */ /* 0x001fe2000bf05070 */
[----:B------:R-:W0:Y:S03]  /*00a0*/  S2UR UR4, SR_CTAID.X ;  /* 0x00000000000479c3 */ /* 0x000e260000002500 */
[----:B------:R-:W-:Y:S01]  /*00b0*/  ISETP.NE.AND.EX P0, PT, RZ, UR5, PT, P0 ;  /* 0x00000005ff007c0c */ /* 0x000fe2000bf05300 */
[----:B------:R-:W4:Y:S01]  /*00c0*/  LDCU UR5, c[0x0][0x384] ;  /* 0x00007080ff0577ac */ /* 0x000f220008000800 */
[----:B-1----:R-:W-:-:S11]  /*00d0*/  SHF.L.U32 R0, R36, 0x5, RZ ;  /* 0x0000000524007819 */ /* 0x002fd600000006ff */
[----:B------:R-:W1:Y:S01]  /*00e0*/  @P0 LDC.64 R12, c[0x0][0x438] ;  /* 0x00010e00ff0c0b82 */ /* 0x000e620000000a00 */
[----:B------:R-:W-:Y:S02]  /*00f0*/  SHF.R.U32.HI R37, RZ, 0x5, R36 ;  /* 0x00000005ff257819 */ /* 0x000fe40000011624 */
[----:B------:R-:W-:Y:S02]  /*0100*/  LOP3.LUT R36, R36, 0x1f, RZ, 0xc0, !PT ;  /* 0x0000001f24247812 */ /* 0x000fe400078ec0ff */
[----:B------:R-:W-:Y:S01]  /*0110*/  LOP3.LUT R0, R0, 0x3e0, RZ, 0xc0, !PT ;  /* 0x000003e000007812 */ /* 0x000fe200078ec0ff */
[----:B0-----:R-:W-:-:S03]  /*0120*/  USHF.L.U32 UR4, UR4, 0x2, URZ ;  /* 0x0000000204047899 */ /* 0x001fc600080006ff */
[----:B---3--:R-:W-:-:S04]  /*0130*/  IADD3 R2, P2, PT, R0, UR8, RZ ;  /* 0x0000000800027c10 */ /* 0x008fc8000ff5e0ff */
[----:B------:R-:W-:Y:S02]  /*0140*/  IADD3.X R3, PT, PT, RZ, UR9, RZ, P2, !PT ;  /* 0x00000009ff037c10 */ /* 0x000fe400097fe4ff */
[----:B------:R-:W-:-:S04]  /*0150*/  LOP3.LUT R37, R37, UR4, RZ, 0xfc, !PT ;  /* 0x0000000425257c12 */ /* 0x000fc8000f8efcff */
[----:B----4-:R-:W-:Y:S01]  /*0160*/  ISETP.GE.AND P1, PT, R37, UR5, PT ;  /* 0x0000000525007c0c */ /* 0x010fe2000bf26270 */
[----:B-1----:R-:W-:-:S05]  /*0170*/  @P0 IMAD.WIDE.U32 R12, R36, 0x20, R12 ;  /* 0x00000020240c0825 */ /* 0x002fca00078e000c */
[----:B--2---:R0:W5:Y:S04]  /*0180*/  @P0 LDG.E.128 R4, desc[UR6][R12.64] ;  /* 0x000000060c040981 */ /* 0x004168000c1e1d00 */
[----:B------:R0:W5:Y:S03]  /*0190*/  @P0 LDG.E.128 R8, desc[UR6][R12.64+0x10] ;  /* 0x000010060c080981 */ /* 0x000166000c1e1d00 */
[----:B------:R-:W-:Y:S05]  /*01a0*/  @P1 EXIT ;  /* 0x000000000000194d */ /* 0x000fea0003800000 */
[----:B0-----:R0:W5:Y:S01]  /*01b0*/  LDG.E.128 R12, desc[UR6][R2.64] ;  /* 0x00000006020c7981 */ /* 0x001162000c1e1d00 */
[----:B------:R-:W1:Y:S01]  /*01c0*/  LDC.64 R20, c[0x0][0x398] ;  /* 0x0000e600ff147b82 */ /* 0x000e620000000a00 */
[----:B------:R-:W1:Y:S02]  /*01d0*/  LDCU.64 UR8, c[0x0][0x3a0] ;  /* 0x00007400ff0877ac */ /* 0x000e640008000a00 */
[----:B------:R0:W5:Y:S01]  /*01e0*/  LDG.E.128 R16, desc[UR6][R2.64+0x10] ;  /* 0x0000100602107981 */ /* 0x000162000c1e1d00 */
[----:B------:R-:W2:Y:S01]  /*01f0*/  LDCU.U8 UR4, c[0x0][0x410] ;  /* 0x00008200ff0477ac */ /* 0x000ea20008000000 */
[----:B------:R-:W3:Y:S01]  /*0200*/  LDCU UR5, c[0x0][0x388] ;  /* 0x00007100ff0577ac */ /* 0x000ee20008000800 */
[----:B------:R-:W4:Y:S01]  /*0210*/  LDCU UR10, c[0x0][0x448] ;  /* 0x00008900ff0a77ac */ /* 0x000f220008000800 */
[----:B------:R-:W0:Y:S01]  /*0220*/  LDCU.64 UR12, c[0x0][0x3a0] ;  /* 0x00007400ff0c77ac */ /* 0x000e220008000a00 */
[----:B--2---:R-:W-:Y:S02]  /*0230*/  ISETP.NE.AND P3, PT, RZ, UR4, PT ;  /* 0x00000004ff007c0c */ /* 0x004fe4000bf65270 */
[----:B-1----:R-:W-:-:S02]  /*0240*/  LOP3.LUT P0, RZ, R20, UR8, RZ, 0xfc, !PT ;  /* 0x0000000814ff7c12 */ /* 0x002fc4000f80fcff */
[----:B------:R-:W-:Y:S02]  /*0250*/  ISETP.NE.U32.AND P1, PT, R20, RZ, PT ;  /* 0x000000ff1400720c */ /* 0x000fe40003f25070 */
[C---:B------:R-:W-:Y:S02]  /*0260*/  LOP3.LUT P0, RZ, R21.reuse, UR9, RZ, 0xfc, P0 ;  /* 0x0000000915ff7c12 */ /* 0x040fe4000800fcff */
[----:B0--34-:R-:W-:-:S13]  /*0270*/  ISETP.NE.AND.EX P1, PT, R21, RZ, PT, P1 ;  /* 0x000000ff1500720c */ /* 0x019fda0003f25310 */
.L_x_1190:
        /* <DEDUP_REMOVED lines=9> */
[----:B0-----:R-:W-:-:S06]  /*0310*/  IMAD.WIDE.U32 R28, R39, 0x10, R28 ;  /* 0x00000010271c7825 */ /* 0x001fcc00078e001c */
[----:B-----5:R-:W5:Y:S01]  /*0320*/  LDG.E.128 R28, desc[UR6][R28.64] ;  /* 0x000000061c1c7981 */ /* 0x020f62000c1e1d00 */
[----:B-1----:R-:W-:-:S05]  /*0330*/  @P1 IMAD.WIDE.U32 R40, R39, 0x10, R40 ;  /* 0x0000001027281825 */ /* 0x002fca00078e0028 */
[----:B------:R0:W5:Y:S01]  /*0340*/  @P1 LDG.E.128 R20, desc[UR6][R40.64] ;  /* 0x0000000628141981 */ /* 0x000162000c1e1d00 */
[----:B--2---:R-:W-:-:S05]  /*0350*/  @P2 IMAD.WIDE.U32 R42, R39, 0x10, R42 ;  /* 0x00000010272a2825 */ /* 0x004fca00078e002a */
[----:B------:R-:W2:Y:S02]  /*0360*/  @P2 LDG.E.128 R32, desc[UR6][R42.64] ;  /* 0x000000062a202981 */ /* 0x000ea4000c1e1d00 */
[----:B--2---:R-:W-:Y:S02]  /*0370*/  PRMT R2, R35, 0x7632, R2 ;  /* 0x0000763223027816 */ /* 0x004fe40000000002 */
        /* <DEDUP_REMOVED lines=8> */
[----:B------:R-:W-:Y:S02]  /*0400*/  SHF.L.U32 R41, R28, 0x10, RZ ;  /* 0x000000101c297819 */ /* 0x000fe400000006ff */
[C---:B------:R-:W-:Y:S02]  /*0410*/  SHF.L.U32 R28, R20.reuse, 0x10, RZ ;  /* 0x00000010141c7819 */ /* 0x040fe400000006ff */
[----:B------:R-:W-:Y:S02]  /*0420*/  PRMT R27, R20, 0x7632, R27 ;  /* 0x00007632141b7816 */ /* 0x000fe4000000001b */
[----:B------:R-:W-:Y:S01]  /*0430*/  SHF.L.U32 R42, R21, 0x10, RZ ;  /* 0x00000010152a7819 */ /* 0x000fe200000006ff */
[----:B------:R-:W-:Y:S01]  /*0440*/  FADD.FTZ R41, R41, R28 ;  /* 0x0000001c29297221 */ /* 0x000fe20000010000 */
[----:B------:R-:W-:Y:S01]  /*0450*/  PRMT R40, R29, 0x7632, R40 ;  /* 0x000076321d287816 */ /* 0x000fe20000000028 */
[----:B------:R-:W-:Y:S01]  /*0460*/  IMAD.U32 R27, R27, 0x10000, RZ ;  /* 0x000100001b1b7824 */ /* 0x000fe200078e00ff */
[----:B------:R-:W-:Y:S01]  /*0470*/  PRMT R28, R21, 0x7632, R28 ;  /* 0x00007632151c7816 */ /* 0x000fe2000000001c */
[----:B------:R-:W-:Y:S01]  /*0480*/  FADD.FTZ R43, R43, R42 ;  /* 0x0000002a2b2b7221 */ /* 0x000fe20000010000 */
[----:B------:R-:W-:-:S02]  /*0490*/  SHF.L.U32 R26, R26, 0x10, RZ ;  /* 0x000000101a1a7819 */ /* 0x000fc400000006ff */
[C---:B------:R-:W-:Y:S01]  /*04a0*/  PRMT R25, R31.reuse, 0x7632, R25 ;  /* 0x000076321f197816 */ /* 0x040fe20000000019 */
[----:B------:R-:W-:Y:S01]  /*04b0*/  IMAD.U32 R31, R31, 0x10000, RZ ;  /* 0x000100001f1f7824 */ /* 0x000fe200078e00ff */
[----:B------:R-:W-:Y:S01]  /*04c0*/  SHF.L.U32 R42, R23, 0x10, RZ ;  /* 0x00000010172a7819 */ /* 0x000fe200000006ff */
[----:B------:R-:W-:Y:S01]  /*04d0*/  FADD.FTZ R44, R26, R27 ;  /* 0x0000001b1a2c7221 */ /* 0x000fe20000010000 */
[C---:B------:R-:W-:Y:S02]  /*04e0*/  PRMT R24, R30.reuse, 0x7632, R24 ;  /* 0x000076321e187816 */ /* 0x040fe40000000018 */
[----:B------:R-:W-:Y:S01]  /*04f0*/  SHF.L.U32 R45, R30, 0x10, RZ ;  /* 0x000000101e2d7819 */ /* 0x000fe200000006ff */
[----:B------:R-:W-:Y:S01]  /*0500*/  FADD.FTZ R31, R31, R42 ;  /* 0x0000002a1f1f7221 */ /* 0x000fe20000010000 */
[----:B------:R-:W-:Y:S02]  /*0510*/  SHF.L.U32 R40, R40, 0x10, RZ ;  /* 0x0000001028287819 */ /* 0x000fe400000006ff */
[----:B------:R-:W-:-:S02]  /*0520*/  SHF.L.U32 R29, R28, 0x10, RZ ;  /* 0x000000101c1d7819 */ /* 0x000fc400000006ff */
[C---:B------:R-:W-:Y:S02]  /*0530*/  SHF.L.U32 R30, R22.reuse, 0x10, RZ ;  /* 0x00000010161e7819 */ /* 0x040fe400000006ff */
        /* <DEDUP_REMOVED lines=31> */
.L_x_1186:
[C---:B------:R-:W-:Y:S01]  /*0730*/  PRMT R3, R29.reuse, 0x7632, R3 ;  /* 0x000076321d037816 */ /* 0x040fe20000000003 */
        /* <DEDUP_REMOVED lines=9> */
[----:B------:R-:W-:Y:S01]  /*07d0*/  PRMT R25, R30, 0x7632, R25 ;  /* 0x000076321e197816 */ /* 0x000fe20000000019 */
[----:B------:R-:W-:Y:S01]  /*07e0*/  FADD.FTZ R41, R28, R41 ;  /* 0x000000291c297221 */ /* 0x000fe20000010000 */
[----:B------:R-:W-:Y:S02]  /*07f0*/  PRMT R26, R31, 0x7632, R26 ;  /* 0x000076321f1a7816 */ /* 0x000fe4000000001a */
[----:B------:R-:W-:Y:S02]  /*0800*/  PRMT R2, R20, 0x7632, R2 ;  /* 0x0000763214027816 */ /* 0x000fe40000000002 */
[----:B------:R-:W-:Y:S02]  /*0810*/  PRMT R24, R21, 0x7632, R24 ;  /* 0x0000763215187816 */ /* 0x000fe40000000018 */
[----:B------:R-:W-:Y:S01]  /*0820*/  SHF.L.U32 R29, R27, 0x10, RZ ;  /* 0x000000101b1d7819 */ /* 0x000fe200000006ff */
[----:B------:R-:W-:Y:S01]  /*0830*/  IMAD.U32 R3, R2, 0x10000, RZ ;  /* 0x0001000002037824 */ /* 0x000fe200078e00ff */
[----:B------:R-:W-:-:S02]  /*0840*/  SHF.L.U32 R30, R30, 0x10, RZ ;  /* 0x000000101e1e7819 */ /* 0x000fc400000006ff */
[----:B------:R-:W-:Y:S02]  /*0850*/  SHF.L.U32 R27, R25, 0x10, RZ ;  /* 0x00000010191b7819 */ /* 0x000fe400000006ff */
[----:B------:R-:W-:Y:S01]  /*0860*/  SHF.L.U32 R31, R31, 0x10, RZ ;  /* 0x000000101f1f7819 */ /* 0x000fe200000006ff */
[----:B------:R-:W-:Y:S01]  /*0870*/  FADD.FTZ R45, R30, R45 ;  /* 0x0000002d1e2d7221 */ /* 0x000fe20000010000 */
        /* <DEDUP_REMOVED lines=15> */
.L_x_1185:
[----:B------:R-:W-:Y:S05]  /*0970*/  @!P2 BRA `(.L_x_1188) ;  /* 0x000000000084a947 */ /* 0x000fea0003800000 */
[----:B-----5:R-:W-:Y:S01]  /*0980*/  PRMT R25, R29, 0x7632, R25 ;  /* 0x000076321d197816 */ /* 0x020fe20000000019 */
[----:B------:R-:W-:Y:S01]  /*0990*/  IMAD.U32 R26, R33, 0x10000, RZ ;  /* 0x00010000211a7824 */ /* 0x000fe200078e00ff */
[----:B------:R-:W-:Y:S01]  /*09a0*/  SHF.L.U32 R29, R29, 0x10, RZ ;  /* 0x000000101d1d7819 */ /* 0x000fe200000006ff */
[----:B------:R-:W-:Y:S01]  /*09b0*/  IMAD.U32 R3, R3, 0x10000, RZ ;  /* 0x0001000003037824 */ /* 0x000fe200078e00ff */
[----:B------:R-:W-:Y:S01]  /*09c0*/  PRMT R42, R31, 0x7632, R42 ;  /* 0x000076321f2a7816 */ /* 0x000fe2000000002a */
[----:B------:R-:W-:Y:S01]  /*09d0*/  IMAD.U32 R25, R25, 0x10000, RZ ;  /* 0x0001000019197824 */ /* 0x000fe200078e00ff */
[----:B------:R-:W-:Y:S01]  /*09e0*/  PRMT R24, R28, 0x7632, R24 ;  /* 0x000076321c187816 */ /* 0x000fe20000000018 */
[----:B------:R-:W-:Y:S01]  /*09f0*/  FADD.FTZ R43, R29, R26 ;  /* 0x0000001a1d2b7221 */ /* 0x000fe20000010000 */
[C---:B------:R-:W-:Y:S02]  /*0a00*/  PRMT R40, R30.reuse, 0x7632, R40 ;  /* 0x000076321e287816 */ /* 0x040fe40000000028 */
[----:B------:R-:W-:-:S02]  /*0a10*/  SHF.L.U32 R30, R30, 0x10, RZ ;  /* 0x000000101e1e7819 */ /* 0x000fc400000006ff */
[----:B------:R-:W-:Y:S02]  /*0a20*/  SHF.L.U32 R45, R34, 0x10, RZ ;  /* 0x00000010222d7819 */ /* 0x000fe400000006ff */
[----:B------:R-:W-:Y:S02]  /*0a30*/  SHF.L.U32 R27, R0, 0x10, RZ ;  /* 0x00000010001b7819 */ /* 0x000fe400000006ff */
[----:B------:R-:W-:Y:S01]  /*0a40*/  SHF.L.U32 R29, R2, 0x10, RZ ;  /* 0x00000010021d7819 */ /* 0x000fe200000006ff */
[----:B------:R-:W-:Y:S01]  /*0a50*/  FADD.FTZ R45, R30, R45 ;  /* 0x0000002d1e2d7221 */ /* 0x000fe20000010000 */
[----:B------:R-:W-:Y:S02]  /*0a60*/  SHF.L.U32 R42, R42, 0x10, RZ ;  /* 0x000000102a2a7819 */ /* 0x000fe400000006ff */
[----:B------:R-:W-:Y:S02]  /*0a70*/  SHF.L.U32 R28, R28, 0x10, RZ ;  /* 0x000000101c1c7819 */ /* 0x000fe400000006ff */
[----:B------:R-:W-:Y:S01]  /*0a80*/  SHF.L.U32 R41, R32, 0x10, RZ ;  /* 0x0000001020297819 */ /* 0x000fe200000006ff */
[----:B------:R-:W-:Y:S01]  /*0a90*/  FADD.FTZ R30, R42, R29 ;  /* 0x0000001d2a1e7221 */ /* 0x000fe20000010000 */
[----:B------:R-:W-:-:S02]  /*0aa0*/  SHF.L.U32 R31, R31, 0x10, RZ ;  /* 0x000000101f1f7819 */ /* 0x000fc400000006ff */
[----:B------:R-:W-:Y:S01]  /*0ab0*/  SHF.L.U32 R38, R38, 0x10, RZ ;  /* 0x0000001026267819 */ /* 0x000fe200000006ff */
[----:B------:R-:W-:Y:S01]  /*0ac0*/  FADD.FTZ R41, R28, R41 ;  /* 0x000000291c297221 */ /* 0x000fe20000010000 */
[----:B------:R-:W-:Y:S02]  /*0ad0*/  SHF.L.U32 R0, R35, 0x10, RZ ;  /* 0x0000001023007819 */ /* 0x000fe400000006ff */
        /* <DEDUP_REMOVED lines=11> */
.L_x_1188:
[C---:B-----5:R-:W-:Y:S02]  /*0b90*/  PRMT R40, R30.reuse, 0x7632, R40 ;  /* 0x000076321e287816 */ /* 0x060fe40000000028 */
[----:B------:R-:W-:Y:S02]  /*0ba0*/  SHF.L.U32 R45, R30, 0x10, RZ ;  /* 0x000000101e2d7819 */ /* 0x000fe400000006ff */
[C---:B------:R-:W-:Y:S02]  /*0bb0*/  PRMT R44, R28.reuse, 0x7632, R44 ;  /* 0x000076321c2c7816 */ /* 0x040fe4000000002c */
[----:B------:R-:W-:Y:S02]  /*0bc0*/  PRMT R42, R29, 0x7632, R42 ;  /* 0x000076321d2a7816 */ /* 0x000fe4000000002a */
[C---:B------:R-:W-:Y:S01]  /*0bd0*/  PRMT R30, R31.reuse, 0x7632, R30 ;  /* 0x000076321f1e7816 */ /* 0x040fe2000000001e */
[----:B------:R-:W-:Y:S01]  /*0be0*/  IMAD.U32 R31, R31, 0x10000, RZ ;  /* 0x000100001f1f7824 */ /* 0x000fe200078e00ff */
[----:B------:R-:W-:-:S02]  /*0bf0*/  SHF.L.U32 R41, R28, 0x10, RZ ;  /* 0x000000101c297819 */ /* 0x000fc400000006ff */
[----:B------:R-:W-:Y:S02]  /*0c00*/  SHF.L.U32 R43, R29, 0x10, RZ ;  /* 0x000000101d2b7819 */ /* 0x000fe400000006ff */
[----:B------:R-:W-:Y:S02]  /*0c10*/  SHF.L.U32 R44, R44, 0x10, RZ ;  /* 0x000000102c2c7819 */ /* 0x000fe400000006ff */
[----:B------:R-:W-:Y:S02]  /*0c20*/  SHF.L.U32 R42, R42, 0x10, RZ ;  /* 0x000000102a2a7819 */ /* 0x000fe400000006ff */
[----:B------:R-:W-:Y:S02]  /*0c30*/  SHF.L.U32 R40, R40, 0x10, RZ ;  /* 0x0000001028287819 */ /* 0x000fe400000006ff */
[----:B------:R-:W-:-:S07]  /*0c40*/  SHF.L.U32 R30, R30, 0x10, RZ ;  /* 0x000000101e1e7819 */ /* 0x000fce00000006ff */
.L_x_1187:
        /* <DEDUP_REMOVED lines=51> */
.L_x_1202:
[----:B------:R-:W-:Y:S01]  /*0f80*/  FMUL.FTZ R0, R38, R38 ;  /* 0x0000002626007220 */ /* 0x000fe20000410000 */
[----:B-1----:R-:W-:Y:S01]  /*0f90*/  FADD.FTZ R51, R48, R51 ;  /* 0x0000003330337221 */ /* 0x002fe20000010000 */
[----:B------:R-:W-:Y:S01]  /*0fa0*/  FSEL R46, R38, RZ, !P3 ;  /* 0x000000ff262e7208 */ /* 0x000fe20005800000 */
[----:B------:R-:W1:Y:S02]  /*0fb0*/  LDC.64 R28, c[0x0][0x428] ;  /* 0x00010a00ff1c7b82 */ /* 0x000e640000000a00 */
[----:B------:R-:W-:Y:S01]  /*0fc0*/  FSEL R3, R0, RZ, P3 ;  /* 0x000000ff00037208 */ /* 0x000fe20001800000 */
[----:B------:R-:W-:Y:S01]  /*0fd0*/  FFMA.FTZ R2, R51, R2, UR10 ;  /* 0x0000000a33027e23 */ /* 0x000fe20008010002 */
[C---:B------:R-:W-:Y:S01]  /*0fe0*/  FADD.FTZ R47, -R46.reuse, R41 ;  /* 0x000000292e2f7221 */ /* 0x040fe20000010100 */
[C---:B------:R-:W-:Y:S01]  /*0ff0*/  FADD.FTZ R45, -R46.reuse, R45 ;  /* 0x0000002d2e2d7221 */ /* 0x040fe20000010100 */
[----:B------:R-:W-:Y:S01]  /*1000*/  FADD.FTZ R41, -R46, R40 ;  /* 0x000000282e297221 */ /* 0x000fe20000010100 */
[----:B------:R-:W-:Y:S01]  /*1010*/  FADD.FTZ R0, R2, R3 ;  /* 0x0000000302007221 */ /* 0x000fe20000010000 */
[C---:B------:R-:W-:Y:S01]  /*1020*/  FADD.FTZ R49, -R46.reuse, R30 ;  /* 0x0000001e2e317221 */ /* 0x040fe20000010100 */
[----:B------:R-:W2:Y:S01]  /*1030*/  @!P2 LDC.64 R2, c[0x0][0x3c0] ;  /* 0x0000f000ff02ab82 */ /* 0x000ea20000000a00 */
[C---:B------:R-:W-:Y:S01]  /*1040*/  FADD.FTZ R43, -R46.reuse, R43 ;  /* 0x0000002b2e2b7221 */ /* 0x040fe20000010100 */
[C---:B------:R-:W-:Y:S01]  /*1050*/  FADD.FTZ R51, -R46.reuse, R42 ;  /* 0x0000002a2e337221 */ /* 0x040fe20000010100 */
[----:B------:R-:W-:Y:S01]  /*1060*/  FADD.FTZ R31, -R46, R31 ;  /* 0x0000001f2e1f7221 */ /* 0x000fe20000010100 */
[----:B------:R-:W3:Y:S02]  /*1070*/  MUFU.RSQ R0, R0 ;  /* 0x0000000000007308 */ /* 0x000ee40000001400 */
[C---:B---3--:R-:W-:Y:S01]  /*1080*/  FMUL.FTZ R45, R0.reuse, R45 ;  /* 0x0000002d002d7220 */ /* 0x048fe20000410000 */
[C---:B0-----:R-:W-:Y:S01]  /*1090*/  FMUL.FTZ R48, R0.reuse, R41 ;  /* 0x0000002900307220 */ /* 0x041fe20000410000 */
[----:B------:R-:W-:Y:S01]  /*10a0*/  FMUL.FTZ R50, R0, R49 ;  /* 0x0000003100327220 */ /* 0x000fe20000410000 */
[----:B------:R-:W0:Y:S01]  /*10b0*/  @!P2 LDC.64 R40, c[0x0][0x3c8] ;  /* 0x0000f200ff28ab82 */ /* 0x000e220000000a00 */
[----:B------:R-:W-:Y:S01]  /*10c0*/  FFMA.FTZ R30, R16, R45, R8 ;  /* 0x0000002d101e7223 */ /* 0x000fe20000010008 */
[----:B------:R-:W-:Y:S01]  /*10d0*/  FFMA.FTZ R49, R17, R48, R9 ;  /* 0x0000003011317223 */ /* 0x000fe20000010009 */
[----:B------:R-:W-:Y:S01]  /*10e0*/  FADD.FTZ R45, -R46, R44 ;  /* 0x0000002c2e2d7221 */ /* 0x000fe20000010100 */
[C---:B------:R-:W-:Y:S01]  /*10f0*/  FMUL.FTZ R46, R0.reuse, R51 ;  /* 0x00000033002e7220 */ /* 0x040fe20000410000 */
[C---:B------:R-:W-:Y:S01]  /*1100*/  FMUL.FTZ R47, R0.reuse, R47 ;  /* 0x0000002f002f7220 */ /* 0x040fe20000410000 */
[C---:B------:R-:W-:Y:S01]  /*1110*/  FMUL.FTZ R31, R0.reuse, R31 ;  /* 0x0000001f001f7220 */ /* 0x040fe20000410000 */
[----:B------:R-:W-:Y:S01]  /*1120*/  F2FP.BF16.F32.PACK_AB R30, R49, R30 ;  /* 0x0000001e311e723e */ /* 0x000fe200000010ff */
[C---:B------:R-:W-:Y:S01]  /*1130*/  FMUL.FTZ R49, R0.reuse, R43 ;  /* 0x0000002b00317220 */ /* 0x040fe20000410000 */
[----:B------:R-:W-:Y:S01]  /*1140*/  FMUL.FTZ R44, R0, R45 ;  /* 0x0000002d002c7220 */ /* 0x000fe20000410000 */
[----:B------:R-:W3:Y:S01]  /*1150*/  LDC.64 R42, c[0x0][0x380] ;  /* 0x0000e000ff2a7b82 */ /* 0x000ee20000000a00 */
[----:B------:R-:W-:Y:S01]  /*1160*/  FFMA.FTZ R48, R15, R46, R7 ;  /* 0x0000002e0f307223 */ /* 0x000fe20000010007 */
[----:B------:R-:W-:Y:S01]  /*1170*/  FFMA.FTZ R46, R12, R47, R4 ;  /* 0x0000002f0c2e7223 */ /* 0x000fe20000010004 */
[----:B------:R-:W-:Y:S01]  /*1180*/  FFMA.FTZ R31, R18, R31, R10 ;  /* 0x0000001f121f7223 */ /* 0x000fe2000001000a */
[----:B------:R-:W-:Y:S01]  /*1190*/  FFMA.FTZ R50, R19, R50, R11 ;  /* 0x0000003213327223 */ /* 0x000fe2000001000b */
[----:B------:R-:W-:Y:S01]  /*11a0*/  FFMA.FTZ R49, R14, R49, R6 ;  /* 0x000000310e317223 */ /* 0x000fe20000010006 */
[----:B------:R-:W-:Y:S01]  /*11b0*/  FFMA.FTZ R47, R13, R44, R5 ;  /* 0x0000002c0d2f7223 */ /* 0x000fe20000010005 */
[----:B--2---:R-:W-:-:S02]  /*11c0*/  @!P2 IMAD.WIDE R2, R37, 0x4, R2 ;  /* 0x000000042502a825 */ /* 0x004fc400078e0202 */
[----:B------:R-:W-:Y:S02]  /*11d0*/  F2FP.BF16.F32.PACK_AB R31, R50, R31 ;  /* 0x0000001f321f723e */ /* 0x000fe400000010ff */
[----:B-1----:R-:W-:Y:S01]  /*11e0*/  IMAD.WIDE.U32 R44, R39, 0x10, R28 ;  /* 0x00000010272c7825 */ /* 0x002fe200078e001c */
[----:B------:R-:W-:Y:S01]  /*11f0*/  F2FP.BF16.F32.PACK_AB R29, R48, R49 ;  /* 0x00000031301d723e */ /* 0x000fe200000010ff */
[----:B------:R1:W-:Y:S01]  /*1200*/  @!P2 STG.E desc[UR6][R2.64], R38 ;  /* 0x000000260200a986 */ /* 0x0003e2000c101906 */
[----:B------:R-:W-:Y:S01]  /*1210*/  F2FP.BF16.F32.PACK_AB R28, R47, R46 ;  /* 0x0000002e2f1c723e */ /* 0x000fe200000010ff */
[----:B0-----:R-:W-:-:S05]  /*1220*/  @!P2 IMAD.WIDE R40, R37, 0x4, R40 ;  /* 0x000000042528a825 */ /* 0x001fca00078e0228 */
[----:B------:R1:W-:Y:S04]  /*1230*/  @!P2 STG.E desc[UR6][R40.64], R0 ;  /* 0x000000002800a986 */ /* 0x0003e8000c101906 */
[----:B------:R1:W-:Y:S01]  /*1240*/  STG.E.128 desc[UR6][R44.64], R28 ;  /* 0x0000001c2c007986 */ /* 0x0003e2000c101d06 */
[----:B---3--:R-:W-:-:S05]  /*1250*/  IMAD R37, R42, 0x4, R37 ;  /* 0x000000042a257824 */ /* 0x008fca00078e0225 */
[----:B------:R-:W-:-:S13]  /*1260*/  ISETP.GE.AND P2, PT, R37, R43, PT ;  /* 0x0000002b2500720c */ /* 0x000fda0003f46270 */
[----:B-1----:R-:W-:Y:S05]  /*1270*/  @!P2 BRA `(.L_x_1190) ;  /* 0xfffffff00000a947 */ /* 0x002fea000383ffff */
[----:B------:R-:W-:Y:S05]  /*1280*/  EXIT ;  /* 0x000000000000794d */ /* 0x000fea0003800000 */
.L_x_1189:
[----:B------:R-:W-:Y:S01]  /*1290*/  HFMA2 R29, -RZ, RZ, 0, 5.9604644775390625e-08 ;  /* 0x00000001ff1d7431 */ /* 0x000fe200000001ff */
[----:B------:R-:W-:Y:S01]  /*12a0*/  BSSY B0, `(.L_x_1191) ;  /* 0x0000007000007945 */ /* 0x000fe20003800000 */
[----:B------:R-:W-:Y:S02]  /*12b0*/  MOV R50, R0 ;  /* 0x0000000000327202 */ /* 0x000fe40000000f00 */
[----:B------:R-:W-:Y:S02]  /*12c0*/  MOV R28, 0x1f ;  /* 0x0000001f001c7802 */ /* 0x000fe40000000f00 */
[----:B0-----:R-:W-:-:S07]  /*12d0*/  MOV R3, 0xffffffff ;  /* 0xffffffff00037802 */ /* 0x001fce0000000f00 */
[----:B------:R-:W-:Y:S05]  /*12e0*/  WARPSYNC.COLLECTIVE R3, `(.L_x_1192) ;  /* 0x0000000003087348 */ /* 0x000fea0003c00000 */
[----:B------:R0:W1:Y:S02]  /*12f0*/  SHFL.BFLY P4, R51, R50, R29, R28 ;  /* 0x0c00001d32337389 */ /* 0x000064000008001c */
[----:B01----:R-:W-:Y:S05]  /*1300*/  ENDCOLLECTIVE ;  /* 0x000000000000791b */ /* 0x003fea0003800000 */
.L_x_1192:
[----:B------:R-:W-:Y:S05]  /*1310*/  BSYNC B0 ;  /* 0x0000000000007941 */ /* 0x000fea0003800000 */
.L_x_1191:
[----:B------:R-:W-:Y:S02]  /*1320*/  IMAD.MOV.U32 R3, RZ, RZ, R51 ;  /* 0x000000ffff037224 */ /* 0x000fe400078e0033 */
[----:B------:R-:W-:Y:S01]  /*1330*/  HFMA2 R29, -RZ, RZ, 0, 1.1920928955078125e-07 ;  /* 0x00000002ff1d7431 */ /* 0x000fe200000001ff */
[----:B------:R-:W-:Y:S01]  /*1340*/  MOV R28, 0x1f ;  /* 0x0000001f001c7802 */ /* 0x000fe20000000f00 */
[----:B------:R-:W-:Y:S01]  /*1350*/  FADD.FTZ R46, R0, R3 ;  /* 0x00000003002e7221 */ /* 0x000fe20000010000 */
[----:B------:R-:W-:-:S04]  /*1360*/  MOV R3, 0xffffffff ;  /* 0xffffffff00037802 */ /* 0x000fc80000000f00 */
[----:B------:R-:W-:-:S07]  /*1370*/  MOV R50, R46 ;  /* 0x0000002e00327202 */ /* 0x000fce0000000f00 */
[----:B------:R-:W-:Y:S05]  /*1380*/  WARPSYNC.COLLECTIVE R3, `(.L_x_1193) ;  /* 0x0000000003087348 */ /* 0x000fea0003c00000 */
[----:B------:R0:W1:Y:S02]  /*1390*/  SHFL.BFLY P4, R51, R50, R29, R28 ;  /* 0x0c00001d32337389 */ /* 0x000064000008001c */
[----:B01----:R-:W-:Y:S05]  /*13a0*/  ENDCOLLECTIVE ;  /* 0x000000000000791b */ /* 0x003fea0003800000 */
.L_x_1193:
[----:B------:R-:W-:Y:S02]  /*13b0*/  HFMA2 R29, -RZ, RZ, 0, 2.384185791015625e-07 ;  /* 0x00000004ff1d7431 */ /* 0x000fe400000001ff */
[----:B------:R-:W-:-:S04]  /*13c0*/  IMAD.MOV.U32 R47, RZ, RZ, R51 ;  /* 0x000000ffff2f7224 */ /* 0x000fc800078e0033 */
[----:B------:R-:W-:-:S05]  /*13d0*/  FADD.FTZ R47, R46, R47 ;  /* 0x0000002f2e2f7221 */ /* 0x000fca0000010000 */
[----:B------:R-:W-:-:S07]  /*13e0*/  MOV R50, R47 ;  /* 0x0000002f00327202 */ /* 0x000fce0000000f00 */
[----:B------:R-:W-:Y:S05]  /*13f0*/  WARPSYNC.COLLECTIVE R3, `(.L_x_1194) ;  /* 0x0000000003087348 */ /* 0x000fea0003c00000 */
[----:B------:R0:W1:Y:S02]  /*1400*/  SHFL.BFLY P4, R51, R50, R29, R28 ;  /* 0x0c00001d32337389 */ /* 0x000064000008001c */
[----:B01----:R-:W-:Y:S05]  /*1410*/  ENDCOLLECTIVE ;  /* 0x000000000000791b */ /* 0x003fea0003800000 */
.L_x_1194:
[----:B------:R-:W-:Y:S01]  /*1420*/  IMAD.MOV.U32 R29, RZ, RZ, 0x8 ;  /* 0x00000008ff1d7424 */ /* 0x000fe200078e00ff */
[----:B------:R-:W-:-:S05]  /*1430*/  MOV R2, R51 ;  /* 0x0000003300027202 */ /* 0x000fca0000000f00 */
[----:B------:R-:W-:Y:S02]  /*1440*/  FADD.FTZ R48, R47, R2 ;  /* 0x000000022f307221 */ /* 0x000fe40000010000 */
[----:B------:R-:W0:Y:S03]  /*1450*/  LDC R2, c[0x0][0x400] ;  /* 0x00010000ff027b82 */ /* 0x000e260000000800 */
[----:B------:R-:W-:-:S07]  /*1460*/  MOV R50, R48 ;  /* 0x0000003000327202 */ /* 0x000fce0000000f00 */
[----:B0-----:R-:W-:Y:S05]  /*1470*/  WARPSYNC.COLLECTIVE R3, `(.L_x_1195) ;  /* 0x0000000003087348 */ /* 0x001fea0003c00000 */
[----:B------:R1:W2:Y:S02]  /*1480*/  SHFL.BFLY P4, R51, R50, R29, R28 ;  /* 0x0c00001d32337389 */ /* 0x0002a4000008001c */
[----:B012---:R-:W-:Y:S05]  /*1490*/  ENDCOLLECTIVE ;  /* 0x000000000000791b */ /* 0x007fea0003800000 */
.L_x_1195:
[----:B------:R-:W-:Y:S01]  /*14a0*/  HFMA2 R29, -RZ, RZ, 0, 9.5367431640625e-07 ;  /* 0x00000010ff1d7431 */ /* 0x000fe200000001ff */
[----:B------:R-:W-:-:S05]  /*14b0*/  MOV R49, R51 ;  /* 0x0000003300317202 */ /* 0x000fca0000000f00 */
[----:B------:R-:W-:-:S05]  /*14c0*/  FADD.FTZ R49, R48, R49 ;  /* 0x0000003130317221 */ /* 0x000fca0000010000 */
[----:B------:R-:W-:-:S07]  /*14d0*/  MOV R50, R49 ;  /* 0x0000003100327202 */ /* 0x000fce0000000f00 */
[----:B------:R-:W-:Y:S05]  /*14e0*/  WARPSYNC.COLLECTIVE R3, `(.L_x_1196) ;  /* 0x0000000003087348 */ /* 0x000fea0003c00000 */
[----:B------:R0:W1:Y:S02]  /*14f0*/  SHFL.BFLY P4, R51, R50, R29, R28 ;  /* 0x0c00001d32337389 */ /* 0x000064000008001c */
[----:B01----:R-:W-:Y:S05]  /*1500*/  ENDCOLLECTIVE ;  /* 0x000000000000791b */ /* 0x003fea0003800000 */
.L_x_1196:
        /* <DEDUP_REMOVED lines=20> */
[----:B------:R-:W-:-:S03]  /*1650*/  MOV R3, 0xffffffff ;  /* 0xffffffff00037802 */ /* 0x000fc60000000f00 */
[----:B------:R-:W-:-:S07]  /*1660*/  IMAD.MOV.U32 R50, RZ, RZ, R0 ;  /* 0x000000ffff327224 */ /* 0x000fce00078e0000 */
[----:B------:R-:W-:Y:S05]  /*1670*/  WARPSYNC.COLLECTIVE R3, `(.L_x_1197) ;  /* 0x0000000003087348 */ /* 0x000fea0003c00000 */
[----:B------:R0:W1:Y:S02]  /*1680*/  SHFL.BFLY P4, R51, R50, R29, R28 ;  /* 0x0c00001d32337389 */ /* 0x000064000008001c */
[----:B01----:R-:W-:Y:S05]  /*1690*/  ENDCOLLECTIVE ;  /* 0x000000000000791b */ /* 0x003fea0003800000 */
.L_x_1197:
[----:B------:R-:W-:Y:S01]  /*16a0*/  IMAD.MOV.U32 R29, RZ, RZ, 0x2 ;  /* 0x00000002ff1d7424 */ /* 0x000fe200078e00ff */
[----:B------:R-:W-:-:S05]  /*16b0*/  MOV R47, R51 ;  /* 0x00000033002f7202 */ /* 0x000fca0000000f00 */
[----:B------:R-:W-:-:S05]  /*16c0*/  FADD.FTZ R47, R0, R47 ;  /* 0x0000002f002f7221 */ /* 0x000fca0000010000 */
[----:B------:R-:W-:-:S07]  /*16d0*/  MOV R50, R47 ;  /* 0x0000002f00327202 */ /* 0x000fce0000000f00 */
[----:B------:R-:W-:Y:S05]  /*16e0*/  WARPSYNC.COLLECTIVE R3, `(.L_x_1198) ;  /* 0x0000000003087348 */ /* 0x000fea0003c00000 */
[----:B------:R0:W1:Y:S02]  /*16f0*/  SHFL.BFLY P4, R51, R50, R29, R28 ;  /* 0x0c00001d32337389 */ /* 0x000064000008001c */
[----:B01----:R-:W-:Y:S05]  /*1700*/  ENDCOLLECTIVE ;  /* 0x000000000000791b */ /* 0x003fea0003800000 */
.L_x_1198:
[----:B------:R-:W-:Y:S01]  /*1710*/  HFMA2 R29, -RZ, RZ, 0, 2.384185791015625e-07 ;  /* 0x00000004ff1d7431 */ /* 0x000fe200000001ff */
[----:B------:R-:W-:-:S05]  /*1720*/  MOV R46, R51 ;  /* 0x00000033002e7202 */ /* 0x000fca0000000f00 */
[----:B------:R-:W-:-:S05]  /*1730*/  FADD.FTZ R46, R47, R46 ;  /* 0x0000002e2f2e7221 */ /* 0x000fca0000010000 */
[----:B------:R-:W-:-:S07]  /*1740*/  MOV R50, R46 ;  /* 0x0000002e00327202 */ /* 0x000fce0000000f00 */
[----:B------:R-:W-:Y:S05]  /*1750*/  WARPSYNC.COLLECTIVE R3, `(.L_x_1199) ;  /* 0x0000000003087348 */ /* 0x000fea0003c00000 */
[----:B------:R0:W1:Y:S02]  /*1760*/  SHFL.BFLY P4, R51, R50, R29, R28 ;  /* 0x0c00001d32337389 */ /* 0x000064000008001c */
[----:B01----:R-:W-:Y:S05]  /*1770*/  ENDCOLLECTIVE ;  /* 0x000000000000791b */ /* 0x003fea0003800000 */
.L_x_1199:
[----:B------:R-:W-:Y:S01]  /*1780*/  HFMA2 R29, -RZ, RZ, 0, 4.76837158203125e-07 ;  /* 0x00000008ff1d7431 */ /* 0x000fe200000001ff */
[----:B------:R-:W-:-:S05]  /*1790*/  MOV R49, R51 ;  /* 0x0000003300317202 */ /* 0x000fca0000000f00 */
[----:B------:R-:W-:-:S04]  /*17a0*/  FADD.FTZ R49, R46, R49 ;  /* 0x000000312e317221 */ /* 0x000fc80000010000 */
[----:B------:R-:W-:-:S07]  /*17b0*/  IMAD.MOV.U32 R50, RZ, RZ, R49 ;  /* 0x000000ffff327224 */ /* 0x000fce00078e0031 */
[----:B------:R-:W-:Y:S05]  /*17c0*/  WARPSYNC.COLLECTIVE R3, `(.L_x_1200) ;  /* 0x0000000003087348 */ /* 0x000fea0003c00000 */
[----:B------:R0:W1:Y:S02]  /*17d0*/  SHFL.BFLY P4, R51, R50, R29, R28 ;  /* 0x0c00001d32337389 */ /* 0x000064000008001c */
[----:B01----:R-:W-:Y:S05]  /*17e0*/  ENDCOLLECTIVE ;  /* 0x000000000000791b */ /* 0x003fea0003800000 */
.L_x_1200:
[----:B------:R-:W-:Y:S01]  /*17f0*/  HFMA2 R29, -RZ, RZ, 0, 9.5367431640625e-07 ;  /* 0x00000010ff1d7431 */ /* 0x000fe200000001ff */
[----:B------:R-:W-:-:S05]  /*1800*/  MOV R48, R51 ;  /* 0x0000003300307202 */ /* 0x000fca0000000f00 */
[----:B------:R-:W-:-:S05]  /*1810*/  FADD.FTZ R48, R49, R48 ;  /* 0x0000003031307221 */ /* 0x000fca0000010000 */
[----:B------:R-:W-:-:S07]  /*1820*/  MOV R50, R48 ;  /* 0x0000003000327202 */ /* 0x000fce0000000f00 */
[----:B------:R-:W-:Y:S05]  /*1830*/  WARPSYNC.COLLECTIVE R3, `(.L_x_1201) ;  /* 0x0000000003087348 */ /* 0x000fea0003c00000 */
[----:B------:R0:W1:Y:S02]  /*1840*/  SHFL.BFLY P4, R51, R50, R29, R28 ;  /* 0x0c00001d32337389 */ /* 0x000064000008001c */
[----:B01----:R-:W-:Y:S05]  /*1850*/  ENDCOLLECTIVE ;  /* 0x000000000000791b */ /* 0x003fea0003800000 */
.L_x_1201:
[----:B------:R-:W-:Y:S05]  /*1860*/  BRA `(.L_x_1202) ;  /* 0xfffffff400c47947 */ /* 0x000fea000383ffff */
.L_x_1203:
        /* <DEDUP_REMOVED lines=9> */
.L_x_5934:


//--------------------- .text._ZN10layer_norm31ln_parallel_residual_fwd_kernelINS_13Kernel_traitsIf13__nv_bfloat16S2_S2_fjLj256ELj1ELj4ELj1ELj16ENS_18Kernel_traits_baseILj256EfS2_S2_S2_fjLj128EEEEELb1ELb0ELb0EEEvNS_9FwdParamsE --------------------------
	.section	.text._ZN10layer_norm31ln_parallel_residual_fwd_kernelINS_13Kernel_traitsIf13__nv_bfloat16S2_S2_fjLj256ELj1ELj4ELj1ELj16ENS_18Kernel_traits_baseILj256EfS2_S2_S2_fjLj128EEEEELb1ELb0ELb0EEEvNS_9FwdParamsE,"ax",@progbits
	.align	128
        .global         _ZN10layer_norm31ln_parallel_residual_fwd_kernelINS_13Kernel_traitsIf13__nv_bfloat16S2_S2_fjLj256ELj1ELj4ELj1ELj16ENS_18Kernel_traits_baseILj256EfS2_S2_S2_fjLj128EEEEELb1ELb0ELb0EEEvNS_9FwdParamsE
        .type           _ZN10layer_norm31ln_parallel_residual_fwd_kernelINS_13Kernel_traitsIf13__nv_bfloat16S2_S2_fjLj256ELj1ELj4ELj1ELj16ENS_18Kernel_traits_baseILj256EfS2_S2_S2_fjLj128EEEEELb1ELb0ELb0EEEvNS_9FwdParamsE,@function
        .size           _ZN10layer_norm31ln_parallel_residual_fwd_kernelINS_13Kernel_traitsIf13__nv_bfloat16S2_S2_fjLj256ELj1ELj4ELj1ELj16ENS_18Kernel_traits_baseILj256EfS2_S2_S2_fjLj128EEEEELb1ELb0ELb0EEEvNS_9FwdParamsE,(.L_x_5935 - _ZN10layer_norm31ln_parallel_residual_fwd_kernelINS_13Kernel_traitsIf13__nv_bfloat16S2_S2_fjLj256ELj1ELj4ELj1ELj16ENS_18Kernel_traits_baseILj256EfS2_S2_S2_fjLj128EEEEELb1ELb0ELb0EEEvNS_9FwdParamsE)
        .other          _ZN10layer_norm31ln_parallel_residual_fwd_kernelINS_13Kernel_traitsIf13__nv_bfloat16S2_S2_fjLj256ELj1ELj4ELj1ELj16ENS_18Kernel_traits_baseILj256EfS2_S2_S2_fjLj128EEEEELb1ELb0ELb0EEEvNS_9FwdParamsE,@"STO_CUDA_ENTRY STV_DEFAULT"
_ZN10layer_norm31ln_parallel_residual_fwd_kernelINS_13Kernel_traitsIf13__nv_bfloat16S2_S2_fjLj256ELj1ELj4ELj1ELj16ENS_18Kernel_traits_baseILj256EfS2_S2_S2_fjLj128EEEEELb1ELb0ELb0EEEvNS_9FwdParamsE:
.text._ZN10layer_norm31ln_parallel_residual_fwd_kernelINS_13Kernel_traitsIf13__nv_bfloat16S2_S2_fjLj256ELj1ELj4ELj1ELj16ENS_18Kernel_traits_baseILj256EfS2_S2_S2_fjLj128EEEEELb1ELb0ELb0EEEvNS_9FwdParamsE:
        /* <DEDUP_REMOVED lines=18> */
[----:B0-----:R-:W-:Y:S01]  /*0120*/  LOP3.LUT R0, R5, 0x1f, RZ, 0xc0, !PT ;  /* 0x0000001f05007812 */ /* 0x001fe200078ec0ff */
[----:B----4-:R-:W-:Y:S01]  /*0130*/  USHF.L.U32 UR4, UR5, 0x2, URZ ;  /* 0x0000000205047899 */ /* 0x010fe200080006ff */
[----:B--2---:R-:W-:Y:S02]  /*0140*/  @P3 R2UR UR6, R2 ;  /* 0x00000000020632ca */ /* 0x004fe400000e0000 */
[----:B------:R-:W-:Y:S02]  /*0150*/  @P3 R2UR UR7, R3 ;  /* 0x00000000030732ca */ /* 0x000fe400000e0000 */
[----:B------:R-:W-:Y:S02]  /*0160*/  LEA.HI R2, R4, R11, RZ, 0x3 ;  /* 0x0000000b04027211 */ /* 0x000fe400078f18ff */
[----:B------:R-:W-:Y:S02]  /*0170*/  LOP3.LUT R3, RZ, R0, RZ, 0x33, !PT ;  /* 0x00000000ff037212 */ /* 0x000fe400078e33ff */
[----:B------:R-:W-:-:S02]  /*0180*/  SHF.R.U32.HI R4, RZ, 0x5, R5 ;  /* 0x00000005ff047819 */ /* 0x000fc40000011605 */
[----:B------:R-:W-:Y:S01]  /*0190*/  LEA.HI.SX32 R2, R2, R3, 0x1d ;  /* 0x0000000302027211 */ /* 0x000fe200078feaff */
[----:B---3--:R-:W-:Y:S01]  /*01a0*/  IMAD R3, R10, UR5, R5 ;  /* 0x000000050a037c24 */ /* 0x008fe2000f8e0205 */
[----:B------:R-:W-:Y:S01]  /*01b0*/  LOP3.LUT R4, R4, UR4, RZ, 0xfc, !PT ;  /* 0x0000000404047c12 */ /* 0x000fe2000f8efcff */
[----:B------:R-:W-:Y:S01]  /*01c0*/  UIADD3 UR14, UPT, UPT, UR6, -0x61c88647, URZ ;  /* 0x9e3779b9060e7890 */ /* 0x000fe2000fffe0ff */
[----:B------:R-:W-:Y:S01]  /*01d0*/  ISETP.GT.U32.AND P2, PT, R2, -0x21, PT ;  /* 0xffffffdf0200780c */ /* 0x000fe20003f44070 */
[----:B------:R-:W-:Y:S02]  /*01e0*/  UIADD3 UR15, UPT, UPT, UR7, -0x4498517b, URZ ;  /* 0xbb67ae85070f7890 */ /* 0x000fe4000fffe0ff */
[----:B------:R-:W-:Y:S02]  /*01f0*/  UIADD3 UR16, UPT, UPT, UR6, 0x3c6ef372, URZ ;  /* 0x3c6ef37206107890 */ /* 0x000fe4000fffe0ff */
[----:B------:R-:W-:Y:S02]  /*0200*/  UIADD3 UR17, UPT, UPT, UR7, 0x76cf5d0a, URZ ;  /* 0x76cf5d0a07117890 */ /* 0x000fe4000fffe0ff */
[----:B------:R-:W-:-:S02]  /*0210*/  UIADD3 UR18, UPT, UPT, UR6, -0x255992d5, URZ ;  /* 0xdaa66d2b06127890 */ /* 0x000fc4000fffe0ff */
[----:B------:R-:W-:Y:S02]  /*0220*/  UIADD3 UR19, UPT, UPT, UR7, 0x32370b8f, URZ ;  /* 0x32370b8f07137890 */ /* 0x000fe4000fffe0ff */
[----:B------:R-:W-:Y:S02]  /*0230*/  UIADD3 UR20, UPT, UPT, UR6, 0x78dde6e4, URZ ;  /* 0x78dde6e406147890 */ /* 0x000fe4000fffe0ff */
[----:B-1----:R-:W-:Y:S10]  /*0240*/  @P2 BRA `(.L_x_1205) ;  /* 0x0000000000782947 */ /* 0x002ff40003800000 */
        /* <DEDUP_REMOVED lines=21> */
[----:B------:R0:W5:Y:S04]  /*03a0*/  LDG.E.128 R24, desc[UR8][R14.64] ;  /* 0x000000080e187981 */ /* 0x000168000c1e1d00 */
[----:B------:R0:W5:Y:S03]  /*03b0*/  LDG.E.128 R20, desc[UR8][R14.64+0x10] ;  /* 0x000010080e147981 */ /* 0x000166000c1e1d00 */
[----:B------:R-:W2:Y:S01]  /*03c0*/  @P1 LDC.64 R16, c[0x0][0x440] ;  /* 0x00011000ff101b82 */ /* 0x000ea20000000a00 */
[----:B-1----:R-:W-:-:S05]  /*03d0*/  @P0 IMAD.WIDE.U32 R12, R0, 0x20, R12 ;  /* 0x00000020000c0825 */ /* 0x002fca00078e000c */
[----:B------:R0:W5:Y:S01]  /*03e0*/  @P0 LDG.E.128 R48, desc[UR8][R12.64] ;  /* 0x000000080c300981 */ /* 0x000162000c1e1d00 */
[----:B--2---:R-:W-:-:S03]  /*03f0*/  @P1 IMAD.WIDE.U32 R16, R0, 0x20, R16 ;  /* 0x0000002000101825 */ /* 0x004fc600078e0010 */
[----:B------:R0:W5:Y:S04]  /*0400*/  @P0 LDG.E.128 R44, desc[UR8][R12.64+0x10] ;  /* 0x000010080c2c0981 */ /* 0x000168000c1e1d00 */
[----:B------:R0:W5:Y:S04]  /*0410*/  @P1 LDG.E.128 R40, desc[UR8][R16.64] ;  /* 0x0000000810281981 */ /* 0x000168000c1e1d00 */
[----:B------:R0:W5:Y:S02]  /*0420*/  @P1 LDG.E.128 R36, desc[UR8][R16.64+0x10] ;  /* 0x0000100810241981 */ /* 0x000164000c1e1d00 */
.L_x_1205:
[----:B------:R-:W-:Y:S05]  /*0430*/  BSYNC.RECONVERGENT B0 ;  /* 0x0000000000007941 */ /* 0x000fea0003800200 */
.L_x_1204:
        /* <DEDUP_REMOVED lines=19> */
[----:B------:R-:W1:Y:S01]  /*0570*/  LDCU.U8 UR4, c[0x0][0x410] ;  /* 0x00008200ff0477ac */ /* 0x000e620008000000 */
[----:B------:R-:W-:Y:S01]  /*0580*/  BSSY B1, `(.L_x_1206) ;  /* 0x0000664000017945 */ /* 0x000fe20003800000 */
[----:B------:R-:W-:Y:S01]  /*0590*/  LOP3.LUT R79, R8, 0x3, RZ, 0xc0, !PT ;  /* 0x00000003084f7812 */ /* 0x000fe200078ec0ff */
[----:B------:R-:W-:Y:S01]  /*05a0*/  IMAD.HI.U32 R7, R3, -0x326172a9, RZ ;  /* 0xcd9e8d5703077827 */ /* 0x000fe200078e00ff */
[----:B------:R-:W-:Y:S01]  /*05b0*/  LOP3.LUT R9, R9, UR7, RZ, 0x3c, !PT ;  /* 0x0000000709097c12 */ /* 0x000fe2000f8e3cff */
[----:B------:R-:W2:Y:S02]  /*05c0*/  LDCU UR32, c[0x0][0x388] ;  /* 0x00007100ff2077ac */ /* 0x000ea40008000800 */
[----:B0-----:R-:W-:Y:S01]  /*05d0*/  IMAD R11, R3, -0x326172a9, RZ ;  /* 0xcd9e8d57030b7824 */ /* 0x001fe200078e02ff */
[----:B------:R-:W-:Y:S01]  /*05e0*/  LOP3.LUT R7, R6, UR6, R7, 0x96, !PT ;  /* 0x0000000606077c12 */ /* 0x000fe2000f8e9607 */
[----:B------:R-:W-:Y:S01]  /*05f0*/  IMAD.HI.U32 R10, R9, -0x326172a9, RZ ;  /* 0xcd9e8d57090a7827 */ /* 0x000fe200078e00ff */
[----:B------:R-:W0:Y:S03]  /*0600*/  LDCU UR5, c[0x0][0x448] ;  /* 0x00008900ff0577ac */ /* 0x000e260008000800 */
[----:B------:R-:W-:Y:S01]  /*0610*/  IMAD R13, R5, -0x2daee0ad, RZ ;  /* 0xd2511f53050d7824 */ /* 0x000fe200078e02ff */
[----:B------:R-:W-:Y:S01]  /*0620*/  LOP3.LUT R10, R11, UR14, R10, 0x96, !PT ;  /* 0x0000000e0b0a7c12 */ /* 0x000fe2000f8e960a */
[----:B------:R-:W-:Y:S01]  /*0630*/  IMAD.HI.U32 R12, R7, -0x2daee0ad, RZ ;  /* 0xd2511f53070c7827 */ /* 0x000fe200078e00ff */
[----:B------:R-:W3:Y:S03]  /*0640*/  LDCU.64 UR10, c[0x0][0x398] ;  /* 0x00007300ff0a77ac */ /* 0x000ee60008000a00 */
[----:B------:R-:W-:Y:S01]  /*0650*/  IMAD R14, R9, -0x326172a9, RZ ;  /* 0xcd9e8d57090e7824 */ /* 0x000fe200078e02ff */
[----:B------:R-:W-:Y:S01]  /*0660*/  LOP3.LUT R12, R13, UR15, R12, 0x96, !PT ;  /* 0x0000000f0d0c7c12 */ /* 0x000fe2000f8e960c */
[----:B------:R-:W-:Y:S01]  /*0670*/  IMAD R16, R7, -0x2daee0ad, RZ ;  /* 0xd2511f5307107824 */ /* 0x000fe200078e02ff */
[----:B------:R-:W4:Y:S01]  /*0680*/  LDCU.64 UR12, c[0x0][0x3a0] ;  /* 0x00007400ff0c77ac */ /* 0x000f220008000a00 */
[----:B------:R-:W-:Y:S01]  /*0690*/  IMAD.HI.U32 R9, R10, -0x2daee0ad, RZ ;  /* 0xd2511f530a097827 */ /* 0x000fe200078e00ff */
[----:B-1----:R-:W-:-:S03]  /*06a0*/  UISETP.NE.AND UP0, UPT, UR4, URZ, UPT ;  /* 0x000000ff0400728c */ /* 0x002fc6000bf05270 */
        /* <DEDUP_REMOVED lines=47> */
[----:B0-234-:R-:W-:-:S07]  /*09a0*/  IMAD R74, R9, -0x326172a9, RZ ;  /* 0xcd9e8d57094a7824 */ /* 0x01dfce00078e02ff */
.L_x_1308:
        /* <DEDUP_REMOVED lines=32> */
.L_x_1211:
        /* <DEDUP_REMOVED lines=13> */
.L_x_1213:
[----:B------:R-:W-:Y:S05]  /*0c80*/  BSYNC.RECONVERGENT B3 ;  /* 0x0000000000037941 */ /* 0x000fea0003800200 */
.L_x_1212:
        /* <DEDUP_REMOVED lines=42> */
.L_x_1210:
[----:B------:R-:W-:Y:S05]  /*0f30*/  BSYNC.RECONVERGENT B2 ;  /* 0x0000000000027941 */ /* 0x000fea0003800200 */
.L_x_1209:
[----:B------:R-:W0:Y:S01]  /*0f40*/  LDC R75, c[0x0][0x408] ;  /* 0x00010200ff4b7b82 */ /* 0x000e220000000800 */
[----:B------:R-:W-:Y:S01]  /*0f50*/  I2FP.F32.U32 R58, R57 ;  /* 0x00000039003a7245 */ /* 0x000fe20000201000 */
[----:B------:R-:W-:-:S06]  /*0f60*/  HFMA2 R57, -RZ, RZ, 0.1171875, 0 ;  /* 0x2f800000ff397431 */ /* 0x000fcc00000001ff */
[----:B------:R-:W1:Y:S01]  /*0f70*/  LDC R76, c[0x0][0x404] ;  /* 0x00010100ff4c7b82 */ /* 0x000e620000000800 */
[----:B------:R-:W-:Y:S01]  /*0f80*/  FFMA.FTZ R59, R58, R57, 1.1641532182693481445e-10 ;  /* 0x2f0000003a3b7423 */ /* 0x000fe20000010039 */
[C---:B-----5:R-:W-:Y:S01]  /*0f90*/  IMAD.U32 R58, R52.reuse, 0x10000, RZ ;  /* 0x00010000343a7824 */ /* 0x060fe200078e00ff */
[----:B------:R-:W-:-:S03]  /*0fa0*/  PRMT R52, R52, 0x7632, R52 ;  /* 0x0000763234347816 */ /* 0x000fc60000000034 */
        /* <DEDUP_REMOVED lines=21> */
.L_x_1217:
        /* <DEDUP_REMOVED lines=13> */
.L_x_1219:
[----:B------:R-:W-:Y:S05]  /*11d0*/  BSYNC.RECONVERGENT B3 ;  /* 0x0000000000037941 */ /* 0x000fea0003800200 */
.L_x_1218:
        /* <DEDUP_REMOVED lines=42> */
[----:B------:R-:W-:-:S07]  /*1480*/  IMAD.MOV.U32 R58, RZ, RZ, R8 ;  /* 0x000000ffff3a7224 */ /* 0x000fce00078e0008 */
.L_x_1216:
[----:B------:R-:W-:Y:S05]  /*1490*/  BSYNC.RECONVERGENT B2 ;  /* 0x0000000000027941 */ /* 0x000fea0003800200 */
.L_x_1215:
[----:B------:R-:W-:Y:S01]  /*14a0*/  I2FP.F32.U32 R8, R58 ;  /* 0x0000003a00087245 */ /* 0x000fe20000201000 */
[----:B------:R-:W-:Y:S02]  /*14b0*/  IMAD.U32 R58, R16, 0x10000, RZ ;  /* 0x00010000103a7824 */ /* 0x000fe400078e00ff */
[----:B------:R-:W-:Y:S01]  /*14c0*/  @P1 IMAD.MOV.U32 R65, RZ, RZ, R9 ;  /* 0x000000ffff411224 */ /* 0x000fe200078e0009 */
[----:B------:R-:W-:Y:S01]  /*14d0*/  @!P1 MOV R65, R9 ;  /* 0x0000000900419202 */ /* 0x000fe20000000f00 */
[----:B------:R-:W-:Y:S01]  /*14e0*/  FFMA.FTZ R59, R8, R57, 1.1641532182693481445e-10 ;  /* 0x2f000000083b7423 */ /* 0x000fe20000010039 */
[----:B------:R-:W-:Y:S01]  /*14f0*/  FMUL.FTZ R58, R58, R75 ;  /* 0x0000004b3a3a7220 */ /* 0x000fe20000410000 */
[----:B------:R-:W-:Y:S01]  /*1500*/  @P1 MOV R8, R67 ;  /* 0x0000004300081202 */ /* 0x000fe20000000f00 */
[----:B------:R-:W-:Y:S02]  /*1510*/  @!P1 IMAD.MOV.U32 R8, RZ, RZ, R67 ;  /* 0x000000ffff089224 */ /* 0x000fe400078e0043 */
[----:B------:R-:W-:Y:S01]  /*1520*/  FSETP.GTU.FTZ.AND P2, PT, R59, R76, PT ;  /* 0x0000004c3b00720b */ /* 0x000fe20003f5c000 */
[----:B------:R-:W-:-:S03]  /*1530*/  @P1 IMAD.U32 R59, R12, 0x10000, RZ ;  /* 0x000100000c3b1824 */ /* 0x000fc600078e00ff */
[----:B------:R-:W-:Y:S02]  /*1540*/  FSEL R69, R58, RZ, !P2 ;  /* 0x000000ff3a457208 */ /* 0x000fe40005000000 */
[----:B------:R-:W-:-:S03]  /*1550*/  SEL R9, RZ, 0x1, P2 ;  /* 0x00000001ff097807 */ /* 0x000fc60001000000 */
[----:B------:R-:W-:-:S04]  /*1560*/  @P1 FADD.FTZ R58, R69, R66 ;  /* 0x00000042453a1221 */ /* 0x000fc80000010000 */
[----:B------:R-:W-:-:S04]  /*1570*/  @P1 FADD.FTZ R66, R58, R59 ;  /* 0x0000003b3a421221 */ /* 0x000fc80000010000 */
[----:B------:R-:W-:Y:S01]  /*1580*/  @!P1 FADD.FTZ R66, R69, R66 ;  /* 0x0000004245429221 */ /* 0x000fe20000010000 */
[----:B------:R-:W-:Y:S06]  /*1590*/  BRA `(.L_x_1220) ;  /* 0x0000000000087947 */ /* 0x000fec0003800000 */
.L_x_1214:
[----:B------:R-:W-:-:S04]  /*15a0*/  @P1 IMAD.U32 R59, R12, 0x10000, RZ ;  /* 0x000100000c3b1824 */ /* 0x000fc800078e00ff */
[----:B------:R-:W-:-:S07]  /*15b0*/  @P1 FADD.FTZ R66, R59, R66 ;  /* 0x000000423b421221 */ /* 0x000fce0000010000 */
.L_x_1220:
        /* <DEDUP_REMOVED lines=13> */
.L_x_1223:
        /* <DEDUP_REMOVED lines=13> */
.L_x_1225:
[----:B------:R-:W-:Y:S05]  /*1760*/  BSYNC.RECONVERGENT B3 ;  /* 0x0000000000037941 */ /* 0x000fea0003800200 */
.L_x_1224:
        /* <DEDUP_REMOVED lines=41> */
[----:B------:R-:W-:Y:S02]  /*1a00*/  IMAD.MOV.U32 R8, RZ, RZ, R58 ;  /* 0x000000ffff087224 */ /* 0x000fe400078e003a */
[----:B------:R-:W-:-:S07]  /*1a10*/  HFMA2 R58, -RZ, RZ, 0, 0 ;  /* 0x00000000ff3a7431 */ /* 0x000fce00000001ff */
.L_x_1222:
[----:B------:R-:W-:Y:S05]  /*1a20*/  BSYNC.RECONVERGENT B2 ;  /* 0x0000000000027941 */ /* 0x000fea0003800200 */
.L_x_1221:
        /* <DEDUP_REMOVED lines=24> */
.L_x_1229:
        /* <DEDUP_REMOVED lines=13> */
.L_x_1231:
[----:B------:R-:W-:Y:S05]  /*1c80*/  BSYNC.RECONVERGENT B3 ;  /* 0x0000000000037941 */ /* 0x000fea0003800200 */
.L_x_1230:
        /* <DEDUP_REMOVED lines=43> */
.L_x_1228:
[----:B------:R-:W-:Y:S05]  /*1f40*/  BSYNC.RECONVERGENT B2 ;  /* 0x0000000000027941 */ /* 0x000fea0003800200 */
.L_x_1227:
[----:B------:R-:W-:Y:S01]  /*1f50*/  I2FP.F32.U32 R8, R52 ;  /* 0x0000003400087245 */ /* 0x000fe20000201000 */
[----:B------:R-:W-:Y:S01]  /*1f60*/  @P1 IMAD.MOV.U32 R58, RZ, RZ, R10 ;  /* 0x000000ffff3a1224 */ /* 0x000fe200078e000a */
[----:B------:R-:W-:Y:S02]  /*1f70*/  PRMT R52, R16, 0x7632, R52 ;  /* 0x0000763210347816 */ /* 0x000fe40000000034 */
[----:B------:R-:W-:Y:S01]  /*1f80*/  @!P1 MOV R58, R10 ;  /* 0x0000000a003a9202 */ /* 0x000fe20000000f00 */
[----:B------:R-:W-:Y:S01]  /*1f90*/  FFMA.FTZ R59, R8, R57, 1.1641532182693481445e-10 ;  /* 0x2f000000083b7423 */ /* 0x000fe20000010039 */
[----:B------:R-:W-:Y:S01]  /*1fa0*/  @P1 PRMT R8, R12, 0x7632, R8 ;  /* 0x000076320c081816 */ /* 0x000fe20000000008 */
[----:B------:R-:W-:-:S03]  /*1fb0*/  IMAD.U32 R52, R52, 0x10000, RZ ;  /* 0x0001000034347824 */ /* 0x000fc600078e00ff */
[----:B------:R-:W-:Y:S01]  /*1fc0*/  FSETP.GTU.FTZ.AND P2, PT, R59, R76, PT ;  /* 0x0000004c3b00720b */ /* 0x000fe20003f5c000 */
[----:B------:R-:W-:Y:S01]  /*1fd0*/  FMUL.FTZ R52, R52, R75 ;  /* 0x0000004b34347220 */ /* 0x000fe20000410000 */
[----:B------:R-:W-:Y:S01]  /*1fe0*/  @P1 IMAD.U32 R59, R8, 0x10000, RZ ;  /* 0x00010000083b1824 */ /* 0x000fe200078e00ff */
[----:B------:R-:W-:Y:S01]  /*1ff0*/  @P1 MOV R8, R67 ;  /* 0x0000004300081202 */ /* 0x000fe20000000f00 */
[----:B------:R-:W-:Y:S01]  /*2000*/  @!P1 IMAD.MOV.U32 R8, RZ, RZ, R67 ;  /* 0x000000ffff089224 */ /* 0x000fe200078e0043 */
[----:B------:R-:W-:Y:S02]  /*2010*/  SEL R10, RZ, 0x1, P2 ;  /* 0x00000001ff0a7807 */ /* 0x000fe40001000000 */
[----:B------:R-:W-:-:S05]  /*2020*/  FSEL R68, R52, RZ, !P2 ;  /* 0x000000ff34447208 */ /* 0x000fca0005000000 */
[----:B------:R-:W-:-:S04]  /*2030*/  @P1 FADD.FTZ R52, R68, R65 ;  /* 0x0000004144341221 */ /* 0x000fc80000010000 */
[----:B------:R-:W-:-:S04]  /*2040*/  @P1 FADD.FTZ R65, R52, R59 ;  /* 0x0000003b34411221 */ /* 0x000fc80000010000 */
[----:B------:R-:W-:Y:S01]  /*2050*/  @!P1 FADD.FTZ R65, R68, R65 ;  /* 0x0000004144419221 */ /* 0x000fe20000010000 */
[----:B------:R-:W-:Y:S06]  /*2060*/  BRA `(.L_x_1232) ;  /* 0x00000000000c7947 */ /* 0x000fec0003800000 */
.L_x_1226:
[----:B------:R-:W-:-:S05]  /*2070*/  @P1 PRMT R52, R12, 0x7632, R52 ;  /* 0x000076320c341816 */ /* 0x000fca0000000034 */
[----:B------:R-:W-:-:S04]  /*2080*/  @P1 IMAD.U32 R52, R52, 0x10000, RZ ;  /* 0x0001000034341824 */ /* 0x000fc800078e00ff */
[----:B------:R-:W-:-:S07]  /*2090*/  @P1 FADD.FTZ R65, R52, R65 ;  /* 0x0000004134411221 */ /* 0x000fce0000010000 */
.L_x_1232:
        /* <DEDUP_REMOVED lines=13> */
.L_x_1235:
        /* <DEDUP_REMOVED lines=13> */
.L_x_1237:
[----:B------:R-:W-:Y:S05]  /*2240*/  BSYNC.RECONVERGENT B3 ;  /* 0x0000000000037941 */ /* 0x000fea0003800200 */
.L_x_1236:
        /* <DEDUP_REMOVED lines=42> */
[----:B------:R-:W-:-:S07]  /*24f0*/  IMAD.MOV.U32 R8, RZ, RZ, R58 ;  /* 0x000000ffff087224 */ /* 0x000fce00078e003a */
.L_x_1234:
[----:B------:R-:W-:Y:S05]  /*2500*/  BSYNC.RECONVERGENT B2 ;  /* 0x0000000000027941 */ /* 0x000fea0003800200 */
.L_x_1233:
[----:B------:R-:W-:Y:S02]  /*2510*/  I2FP.F32.U32 R58, R59 ;  /* 0x0000003b003a7245 */ /* 0x000fe40000201000 */
[----:B------:R-:W-:-:S03]  /*2520*/  PRMT R67, R53, 0x7632, R67 ;  /* 0x0000763235437816 */ /* 0x000fc60000000043 */
[----:B------:R-:W-:Y:S01]  /*2530*/  FFMA.FTZ R59, R58, R57, 1.1641532182693481445e-10 ;  /* 0x2f0000003a3b7423 */ /* 0x000fe20000010039 */
[----:B------:R-:W-:-:S04]  /*2540*/  IMAD.U32 R58, R53, 0x10000, RZ ;  /* 0x00010000353a7824 */ /* 0x000fc800078e00ff */
[----:B------:R-:W-:Y:S01]  /*2550*/  FMUL.FTZ R58, R58, R75 ;  /* 0x0000004b3a3a7220 */ /* 0x000fe20000410000 */
        /* <DEDUP_REMOVED lines=20> */
.L_x_1241:
        /* <DEDUP_REMOVED lines=13> */
.L_x_1243:
[----:B------:R-:W-:Y:S05]  /*2770*/  BSYNC.RECONVERGENT B3 ;  /* 0x0000000000037941 */ /* 0x000fea0003800200 */
.L_x_1242:
        /* <DEDUP_REMOVED lines=43> */
.L_x_1240:
[----:B------:R-:W-:Y:S05]  /*2a30*/  BSYNC.RECONVERGENT B2 ;  /* 0x0000000000027941 */ /* 0x000fea0003800200 */
.L_x_1239:
[----:B------:R-:W-:Y:S01]  /*2a40*/  I2FP.F32.U32 R8, R53 ;  /* 0x0000003500087245 */ /* 0x000fe20000201000 */
[----:B------:R-:W-:Y:S02]  /*2a50*/  IMAD.U32 R52, R17, 0x10000, RZ ;  /* 0x0001000011347824 */ /* 0x000fe400078e00ff */
[----:B------:R-:W-:Y:S02]  /*2a60*/  @P1 IMAD.U32 R72, R13, 0x10000, RZ ;  /* 0x000100000d481824 */ /* 0x000fe400078e00ff */
[----:B------:R-:W-:Y:S01]  /*2a70*/  FFMA.FTZ R53, R8, R57, 1.1641532182693481445e-10 ;  /* 0x2f00000008357423 */ /* 0x000fe20000010039 */
[----:B------:R-:W-:Y:S01]  /*2a80*/  FMUL.FTZ R52, R52, R75 ;  /* 0x0000004b34347220 */ /* 0x000fe20000410000 */
[----:B------:R-:W-:Y:S01]  /*2a90*/  @P1 MOV R8, R58 ;  /* 0x0000003a00081202 */ /* 0x000fe20000000f00 */
[----:B------:R-:W-:Y:S02]  /*2aa0*/  @!P1 IMAD.MOV.U32 R8, RZ, RZ, R58 ;  /* 0x000000ffff089224 */ /* 0x000fe400078e003a */
[----:B------:R-:W-:-:S04]  /*2ab0*/  FSETP.GTU.FTZ.AND P2, PT, R53, R76, PT ;  /* 0x0000004c3500720b */ /* 0x000fc80003f5c000 */
[----:B------:R-:W-:Y:S01]  /*2ac0*/  FSEL R59, R52, RZ, !P2 ;  /* 0x000000ff343b7208 */ /* 0x000fe20005000000 */
[----:B------:R-:W-:Y:S01]  /*2ad0*/  @P1 IMAD.MOV.U32 R52, RZ, RZ, R11 ;  /* 0x000000ffff341224 */ /* 0x000fe200078e000b */
[----:B------:R-:W-:Y:S02]  /*2ae0*/  @!P1 MOV R52, R11 ;  /* 0x0000000b00349202 */ /* 0x000fe40000000f00 */
[----:B------:R-:W-:Y:S01]  /*2af0*/  SEL R11, RZ, 0x1, P2 ;  /* 0x00000001ff0b7807 */ /* 0x000fe20001000000 */
[----:B------:R-:W-:-:S04]  /*2b00*/  @P1 FADD.FTZ R53, R59, R68 ;  /* 0x000000443b351221 */ /* 0x000fc80000010000 */
[----:B------:R-:W-:-:S04]  /*2b10*/  @P1 FADD.FTZ R68, R53, R72 ;  /* 0x0000004835441221 */ /* 0x000fc80000010000 */
[----:B------:R-:W-:Y:S01]  /*2b20*/  @!P1 FADD.FTZ R68, R59, R68 ;  /* 0x000000443b449221 */ /* 0x000fe20000010000 */
[----:B------:R-:W-:Y:S06]  /*2b30*/  BRA `(.L_x_1244) ;  /* 0x0000000000087947 */ /* 0x000fec0003800000 */
.L_x_1238:
[----:B------:R-:W-:-:S04]  /*2b40*/  @P1 IMAD.U32 R53, R13, 0x10000, RZ ;  /* 0x000100000d351824 */ /* 0x000fc800078e00ff */
[----:B------:R-:W-:-:S07]  /*2b50*/  @P1 FADD.FTZ R68, R53, R68 ;  /* 0x0000004435441221 */ /* 0x000fce0000010000 */
.L_x_1244:
        /* <DEDUP_REMOVED lines=13> */
.L_x_1247:
        /* <DEDUP_REMOVED lines=13> */
.L_x_1249:
[----:B------:R-:W-:Y:S05]  /*2d00*/  BSYNC.RECONVERGENT B3 ;  /* 0x0000000000037941 */ /* 0x000fea0003800200 */
.L_x_1248:
        /* <DEDUP_REMOVED lines=41> */
[----:B------:R-:W-:Y:S02]  /*2fa0*/  IMAD.MOV.U32 R58, RZ, RZ, R8 ;  /* 0x000000ffff3a7224 */ /* 0x000fe400078e0008 */
[----:B------:R-:W-:-:S07]  /*2fb0*/  IMAD.MOV.U32 R8, RZ, RZ, R52 ;  /* 0x000000ffff087224 */ /* 0x000fce00078e0034 */
.L_x_1246:
[----:B------:R-:W-:Y:S05]  /*2fc0*/  BSYNC.RECONVERGENT B2 ;  /* 0x0000000000027941 */ /* 0x000fea0003800200 */
.L_x_1245:
[----:B------:R-:W-:-:S05]  /*2fd0*/  I2FP.F32.U32 R52, R58 ;  /* 0x0000003a00347245 */ /* 0x000fca0000201000 */
        /* <DEDUP_REMOVED lines=23> */
.L_x_1253:
        /* <DEDUP_REMOVED lines=8> */
[----:B------:R-:W-:Y:S01]  /*31d0*/  @!P2 MOV R6, RZ ;  /* 0x000000ff0006a202 */ /* 0x000fe20000000f00 */
[----:B------:R-:W-:-:S03]  /*31e0*/  @!P2 VIADD R52, R7, 0x1 ;  /* 0x000000010734a836 */ /* 0x000fc60000000000 */
[----:B------:R-:W-:-:S13]  /*31f0*/  ISETP.NE.AND P3, PT, R3, RZ, !P2 ;  /* 0x000000ff0300720c */ /* 0x000fda0005765270 */
[----:B------:R-:W-:-:S05]  /*3200*/  @P3 IADD3 R52, PT, PT, R7, RZ, RZ ;  /* 0x000000ff07343210 */ /* 0x000fca0007ffe0ff */
[----:B------:R-:W-:-:S07]  /*3210*/  @!P2 IMAD.MOV.U32 R7, RZ, RZ, R52 ;  /* 0x000000ffff07a224 */ /* 0x000fce00078e0034 */
.L_x_1255:
[----:B------:R-:W-:Y:S05]  /*3220*/  BSYNC.RECONVERGENT B3 ;  /* 0x0000000000037941 */ /* 0x000fea0003800200 */
.L_x_1254:
        /* <DEDUP_REMOVED lines=43> */
.L_x_1252:
[----:B------:R-:W-:Y:S05]  /*34e0*/  BSYNC.RECONVERGENT B2 ;  /* 0x0000000000027941 */ /* 0x000fea0003800200 */
.L_x_1251:
[----:B------:R-:W-:Y:S02]  /*34f0*/  PRMT R53, R17, 0x7632, R53 ;  /* 0x0000763211357816 */ /* 0x000fe40000000035 */
[----:B------:R-:W-:-:S03]  /*3500*/  I2FP.F32.U32 R8, R58 ;  /* 0x0000003a00087245 */ /* 0x000fc60000201000 */
[----:B------:R-:W-:Y:S02]  /*3510*/  IMAD.U32 R58, R53, 0x10000, RZ ;  /* 0x00010000353a7824 */ /* 0x000fe400078e00ff */
[----:B------:R-:W-:Y:S01]  /*3520*/  FFMA.FTZ R53, R8, R57, 1.1641532182693481445e-10 ;  /* 0x2f00000008357423 */ /* 0x000fe20000010039 */
[----:B------:R-:W-:Y:S01]  /*3530*/  @P1 PRMT R8, R13, 0x7632, R8 ;  /* 0x000076320d081816 */ /* 0x000fe20000000008 */
[----:B------:R-:W-:-:S03]  /*3540*/  FMUL.FTZ R58, R58, R75 ;  /* 0x0000004b3a3a7220 */ /* 0x000fc60000410000 */
[----:B------:R-:W-:Y:S02]  /*3550*/  FSETP.GTU.FTZ.AND P2, PT, R53, R76, PT ;  /* 0x0000004c3500720b */ /* 0x000fe40003f5c000 */
[----:B------:R-:W-:Y:S01]  /*3560*/  @P1 SHF.L.U32 R69, R8, 0x10, RZ ;  /* 0x0000001008451819 */ /* 0x000fe200000006ff */
[--C-:B------:R-:W-:Y:S01]  /*3570*/  @P1 IMAD.MOV.U32 R8, RZ, RZ, R59.reuse ;  /* 0x000000ffff081224 */ /* 0x100fe200078e003b */
[----:B------:R-:W-:Y:S01]  /*3580*/  FSEL R60, R58, RZ, !P2 ;  /* 0x000000ff3a3c7208 */ /* 0x000fe20005000000 */
[----:B------:R-:W-:Y:S01]  /*3590*/  @!P1 IMAD.MOV.U32 R8, RZ, RZ, R59 ;  /* 0x000000ffff089224 */ /* 0x000fe200078e003b */
[-C--:B------:R-:W-:Y:S02]  /*35a0*/  @P1 MOV R53, R52.reuse ;  /* 0x0000003400351202 */ /* 0x080fe40000000f00 */
[----:B------:R-:W-:Y:S01]  /*35b0*/  @!P1 MOV R53, R52 ;  /* 0x0000003400359202 */ /* 0x000fe20000000f00 */
[----:B------:R-:W-:-:S04]  /*35c0*/  @P1 FADD.FTZ R58, R60, R67 ;  /* 0x000000433c3a1221 */ /* 0x000fc80000010000 */
[----:B------:R-:W-:-:S04]  /*35d0*/  @P1 FADD.FTZ R67, R58, R69 ;  /* 0x000000453a431221 */ /* 0x000fc80000010000 */
[----:B------:R-:W-:Y:S01]  /*35e0*/  @!P1 FADD.FTZ R67, R60, R67 ;  /* 0x000000433c439221 */ /* 0x000fe20000010000 */
[----:B------:R-:W-:Y:S01]  /*35f0*/  SEL R60, RZ, 0x1, P2 ;  /* 0x00000001ff3c7807 */ /* 0x000fe20001000000 */
[----:B------:R-:W-:Y:S06]  /*3600*/  BRA `(.L_x_1256) ;  /* 0x00000000000c7947 */ /* 0x000fec0003800000 */
.L_x_1250:
[----:B------:R-:W-:-:S05]  /*3610*/  @P1 PRMT R52, R13, 0x7632, R52 ;  /* 0x000076320d341816 */ /* 0x000fca0000000034 */
[----:B------:R-:W-:-:S04]  /*3620*/  @P1 IMAD.U32 R52, R52, 0x10000, RZ ;  /* 0x0001000034341824 */ /* 0x000fc800078e00ff */
[----:B------:R-:W-:-:S07]  /*3630*/  @P1 FADD.FTZ R67, R52, R67 ;  /* 0x0000004334431221 */ /* 0x000fce0000010000 */
.L_x_1256:
        /* <DEDUP_REMOVED lines=13> */
.L_x_1259:
        /* <DEDUP_REMOVED lines=13> */
.L_x_1261:
[----:B------:R-:W-:Y:S05]  /*37e0*/  BSYNC.RECONVERGENT B3 ;  /* 0x0000000000037941 */ /* 0x000fea0003800200 */
.L_x_1260:
        /* <DEDUP_REMOVED lines=43> */
.L_x_1258:
[----:B------:R-:W-:Y:S05]  /*3aa0*/  BSYNC.RECONVERGENT B2 ;  /* 0x0000000000027941 */ /* 0x000fea0003800200 */
.L_x_1257:
[----:B------:R-:W-:-:S05]  /*3ab0*/  I2FP.F32.U32 R58, R58 ;  /* 0x0000003a003a7245 */ /* 0x000fca0000201000 */
[----:B------:R-:W-:Y:S01]  /*3ac0*/  FFMA.FTZ R53, R58, R57, 1.1641532182693481445e-10 ;  /* 0x2f0000003a357423 */ /* 0x000fe20000010039 */
[C---:B------:R-:W-:Y:S01]  /*3ad0*/  IMAD.U32 R58, R54.reuse, 0x10000, RZ ;  /* 0x00010000363a7824 */ /* 0x040fe200078e00ff */
[----:B------:R-:W-:-:S03]  /*3ae0*/  PRMT R54, R54, 0x7632, R54 ;  /* 0x0000763236367816 */ /* 0x000fc60000000036 */
[----:B------:R-:W-:Y:S01]  /*3af0*/  FMUL.FTZ R58, R58, R75 ;  /* 0x0000004b3a3a7220 */ /* 0x000fe20000410000 */
        /* <DEDUP_REMOVED lines=19> */
.L_x_1265:
        /* <DEDUP_REMOVED lines=13> */
.L_x_1267:
[----:B------:R-:W-:Y:S05]  /*3d00*/  BSYNC.RECONVERGENT B3 ;  /* 0x0000000000037941 */ /* 0x000fea0003800200 */
.L_x_1266:
        /* <DEDUP_REMOVED lines=43> */
.L_x_1264:
[----:B------:R-:W-:Y:S05]  /*3fc0*/  BSYNC.RECONVERGENT B2 ;  /* 0x0000000000027941 */ /* 0x000fea0003800200 */
.L_x_1263:
[----:B------:R-:W-:Y:S01]  /*3fd0*/  I2FP.F32.U32 R8, R58 ;  /* 0x0000003a00087245 */ /* 0x000fe20000201000 */
[----:B------:R-:W-:Y:S01]  /*3fe0*/  @P1 IMAD.U32 R73, R14, 0x10000, RZ ;  /* 0x000100000e491824 */ /* 0x000fe200078e00ff */
[----:B------:R-:W-:-:S03]  /*3ff0*/  SHF.L.U32 R52, R18, 0x10, RZ ;  /* 0x0000001012347819 */ /* 0x000fc600000006ff */
[----:B------:R-:W-:Y:S01]  /*4000*/  FFMA.FTZ R61, R8, R57, 1.1641532182693481445e-10 ;  /* 0x2f000000083d7423 */ /* 0x000fe20000010039 */
[----:B------:R-:W-:Y:S01]  /*4010*/  @P1 MOV R8, R59 ;  /* 0x0000003b00081202 */ /* 0x000fe20000000f00 */
[----:B------:R-:W-:Y:S01]  /*4020*/  FMUL.FTZ R52, R52, R75 ;  /* 0x0000004b34347220 */ /* 0x000fe20000410000 */
[----:B------:R-:W-:Y:S02]  /*4030*/  @!P1 MOV R8, R59 ;  /* 0x0000003b00089202 */ /* 0x000fe40000000f00 */
        /* <DEDUP_REMOVED lines=9> */
.L_x_1262:
[----:B------:R-:W-:-:S05]  /*40d0*/  @P1 SHF.L.U32 R58, R14, 0x10, RZ ;  /* 0x000000100e3a1819 */ /* 0x000fca00000006ff */
[----:B------:R-:W-:-:S07]  /*40e0*/  @P1 FADD.FTZ R69, R58, R69 ;  /* 0x000000453a451221 */ /* 0x000fce0000010000 */
.L_x_1268:
        /* <DEDUP_REMOVED lines=13> */
.L_x_1271:
        /* <DEDUP_REMOVED lines=13> */
.L_x_1273:
[----:B------:R-:W-:Y:S05]  /*4290*/  BSYNC.RECONVERGENT B3 ;  /* 0x0000000000037941 */ /* 0x000fea0003800200 */
.L_x_1272:
        /* <DEDUP_REMOVED lines=43> */
.L_x_1270:
[----:B------:R-:W-:Y:S05]  /*4550*/  BSYNC.RECONVERGENT B2 ;  /* 0x0000000000027941 */ /* 0x000fea0003800200 */
.L_x_1269:
        /* <DEDUP_REMOVED lines=23> */
.L_x_1277:
        /* <DEDUP_REMOVED lines=13> */
.L_x_1279:
[----:B------:R-:W-:Y:S05]  /*47a0*/  BSYNC.RECONVERGENT B3 ;  /* 0x0000000000037941 */ /* 0x000fea0003800200 */
.L_x_1278:
        /* <DEDUP_REMOVED lines=43> */
.L_x_1276:
[----:B------:R-:W-:Y:S05]  /*4a60*/  BSYNC.RECONVERGENT B2 ;  /* 0x0000000000027941 */ /* 0x000fea0003800200 */
.L_x_1275:
        /* <DEDUP_REMOVED lines=12> */
[----:B------:R-:W-:Y:S01]  /*4b30*/  SEL R62, RZ, 0x1, P4 ;  /* 0x00000001ff3e7807 */ /* 0x000fe20002000000 */
[----:B------:R-:W-:Y:S01]  /*4b40*/  @P1 FADD.FTZ R54, R73, R72 ;  /* 0x0000004849361221 */ /* 0x000fe20000010000 */
[----:B------:R-:W-:-:S03]  /*4b50*/  @!P1 MOV R53, R52 ;  /* 0x0000003400359202 */ /* 0x000fc60000000f00 */
[----:B------:R-:W-:-:S04]  /*4b60*/  @P1 FADD.FTZ R72, R54, R59 ;  /* 0x0000003b36481221 */ /* 0x000fc80000010000 */
[----:B------:R-:W-:Y:S01]  /*4b70*/  @!P1 FADD.FTZ R72, R73, R72 ;  /* 0x0000004849489221 */ /* 0x000fe20000010000 */
[----:B------:R-:W-:Y:S06]  /*4b80*/  BRA `(.L_x_1280) ;  /* 0x00000000000c7947 */ /* 0x000fec0003800000 */
.L_x_1274:
[----:B------:R-:W-:-:S05]  /*4b90*/  @P1 PRMT R52, R14, 0x7632, R52 ;  /* 0x000076320e341816 */ /* 0x000fca0000000034 */
[----:B------:R-:W-:-:S04]  /*4ba0*/  @P1 IMAD.U32 R59, R52, 0x10000, RZ ;  /* 0x00010000343b1824 */ /* 0x000fc800078e00ff */
[----:B------:R-:W-:-:S07]  /*4bb0*/  @P1 FADD.FTZ R72, R59, R72 ;  /* 0x000000483b481221 */ /* 0x000fce0000010000 */
.L_x_1280:
        /* <DEDUP_REMOVED lines=13> */
.L_x_1283:
        /* <DEDUP_REMOVED lines=13> */
.L_x_1285:
[----:B------:R-:W-:Y:S05]  /*4d60*/  BSYNC.RECONVERGENT B3 ;  /* 0x0000000000037941 */ /* 0x000fea0003800200 */
.L_x_1284:
        /* <DEDUP_REMOVED lines=43> */
.L_x_1282:
[----:B------:R-:W-:Y:S05]  /*5020*/  BSYNC.RECONVERGENT B2 ;  /* 0x0000000000027941 */ /* 0x000fea0003800200 */
.L_x_1281:
        /* <DEDUP_REMOVED lines=24> */
.L_x_1289:
        /* <DEDUP_REMOVED lines=13> */
.L_x_1291:
[----:B------:R-:W-:Y:S05]  /*5280*/  BSYNC.RECONVERGENT B3 ;  /* 0x0000000000037941 */ /* 0x000fea0003800200 */
.L_x_1290:
        /* <DEDUP_REMOVED lines=43> */
.L_x_1288:
[----:B------:R-:W-:Y:S05]  /*5540*/  BSYNC.RECONVERGENT B2 ;  /* 0x0000000000027941 */ /* 0x000fea0003800200 */
.L_x_1287:
[----:B------:R-:W-:Y:S02]  /*5550*/  I2FP.F32.U32 R8, R54 ;  /* 0x0000003600087245 */ /* 0x000fe40000201000 */
[----:B------:R-:W-:-:S03]  /*5560*/  SHF.L.U32 R52, R19, 0x10, RZ ;  /* 0x0000001013347819 */ /* 0x000fc600000006ff */
[----:B------:R-:W-:Y:S01]  /*5570*/  FFMA.FTZ R59, R8, R57, 1.1641532182693481445e-10 ;  /* 0x2f000000083b7423 */ /* 0x000fe20000010039 */
[----:B------:R-:W-:Y:S01]  /*5580*/  @P1 MOV R8, R55 ;  /* 0x0000003700081202 */ /* 0x000fe20000000f00 */
[----:B------:R-:W-:Y:S01]  /*5590*/  FMUL.FTZ R52, R52, R75 ;  /* 0x0000004b34347220 */ /* 0x000fe20000410000 */
[----:B------:R-:W-:Y:S02]  /*55a0*/  @!P1 MOV R8, R55 ;  /* 0x0000003700089202 */ /* 0x000fe40000000f00 */
[----:B------:R-:W-:Y:S01]  /*55b0*/  FSETP.GTU.FTZ.AND P5, PT, R59, R76, PT ;  /* 0x0000004c3b00720b */ /* 0x000fe20003fbc000 */
[----:B------:R-:W-:-:S03]  /*55c0*/  @P1 IMAD.U32 R59, R15, 0x10000, RZ ;  /* 0x000100000f3b1824 */ /* 0x000fc600078e00ff */
        /* <DEDUP_REMOVED lines=8> */
.L_x_1286:
[----:B------:R-:W-:-:S05]  /*5650*/  @P1 SHF.L.U32 R54, R15, 0x10, RZ ;  /* 0x000000100f361819 */ /* 0x000fca00000006ff */
[----:B------:R-:W-:-:S07]  /*5660*/  @P1 FADD.FTZ R73, R54, R73 ;  /* 0x0000004936491221 */ /* 0x000fce0000010000 */
.L_x_1292:
        /* <DEDUP_REMOVED lines=13> */
.L_x_1295:
        /* <DEDUP_REMOVED lines=13> */
.L_x_1297:
[----:B------:R-:W-:Y:S05]  /*5810*/  BSYNC.RECONVERGENT B3 ;  /* 0x0000000000037941 */ /* 0x000fea0003800200 */
.L_x_1296:
        /* <DEDUP_REMOVED lines=43> */
.L_x_1294:
[----:B------:R-:W-:Y:S05]  /*5ad0*/  BSYNC.RECONVERGENT B2 ;  /* 0x0000000000027941 */ /* 0x000fea0003800200 */
.L_x_1293:
        /* <DEDUP_REMOVED lines=23> */
.L_x_1301:
        /* <DEDUP_REMOVED lines=15> */
.L_x_1303:
[----:B------:R-:W-:Y:S05]  /*5d40*/  BSYNC.RECONVERGENT B3 ;  /* 0x0000000000037941 */ /* 0x000fea0003800200 */
.L_x_1302:
        /* <DEDUP_REMOVED lines=43> */
.L_x_1300:
[----:B------:R-:W-:Y:S05]  /*6000*/  BSYNC.RECONVERGENT B2 ;  /* 0x0000000000027941 */ /* 0x000fea0003800200 */
.L_x_1299:
[----:B------:R-:W-:Y:S02]  /*6010*/  I2FP.F32.U32 R8, R53 ;  /* 0x0000003500087245 */ /* 0x000fe40000201000 */
[----:B------:R-:W-:Y:S02]  /*6020*/  PRMT R53, R19, 0x7632, R53 ;  /* 0x0000763213357816 */ /* 0x000fe40000000035 */
[-C--:B------:R-:W-:Y:S01]  /*6030*/  @P1 MOV R79, R52.reuse ;  /* 0x00000034004f1202 */ /* 0x080fe20000000f00 */
[----:B------:R-:W-:Y:S01]  /*6040*/  FFMA.FTZ R57, R8, R57, 1.1641532182693481445e-10 ;  /* 0x2f00000008397423 */ /* 0x000fe20000010039 */
[----:B------:R-:W-:Y:S01]  /*6050*/  @P1 PRMT R8, R15, 0x7632, R8 ;  /* 0x000076320f081816 */ /* 0x000fe20000000008 */
[----:B------:R-:W-:Y:S01]  /*6060*/  IMAD.U32 R58, R53, 0x10000, RZ ;  /* 0x00010000353a7824 */ /* 0x000fe200078e00ff */
[----:B------:R-:W-:Y:S02]  /*6070*/  @!P1 MOV R79, R52 ;  /* 0x00000034004f9202 */ /* 0x000fe40000000f00 */
[----:B------:R-:W-:Y:S01]  /*6080*/  FSETP.GTU.FTZ.AND P6, PT, R57, R76, PT ;  /* 0x0000004c3900720b */ /* 0x000fe20003fdc000 */
[----:B------:R-:W-:-:S03]  /*6090*/  FMUL.FTZ R58, R58, R75 ;  /* 0x0000004b3a3a7220 */ /* 0x000fc60000410000 */
[----:B------:R-:W-:Y:S02]  /*60a0*/  SEL R64, RZ, 0x1, P6 ;  /* 0x00000001ff407807 */ /* 0x000fe40003000000 */
[----:B------:R-:W-:Y:S02]  /*60b0*/  FSEL R55, R58, RZ, !P6 ;  /* 0x000000ff3a377208 */ /* 0x000fe40007000000 */
[----:B------:R-:W-:Y:S01]  /*60c0*/  @P1 SHF.L.U32 R58, R8, 0x10, RZ ;  /* 0x00000010083a1819 */ /* 0x000fe200000006ff */
[----:B------:R-:W-:Y:S02]  /*60d0*/  @P1 IMAD.MOV.U32 R8, RZ, RZ, R54 ;  /* 0x000000ffff081224 */ /* 0x000fe400078e0036 */
[----:B------:R-:W-:Y:S01]  /*60e0*/  @P1 FADD.FTZ R53, R55, R82 ;  /* 0x0000005237351221 */ /* 0x000fe20000010000 */
[----:B------:R-:W-:-:S03]  /*60f0*/  @!P1 IMAD.MOV.U32 R8, RZ, RZ, R54 ;  /* 0x000000ffff089224 */ /* 0x000fc600078e0036 */
[----:B------:R-:W-:-:S04]  /*6100*/  @P1 FADD.FTZ R82, R53, R58 ;  /* 0x0000003a35521221 */ /* 0x000fc80000010000 */
[----:B------:R-:W-:Y:S01]  /*6110*/  @!P1 FADD.FTZ R82, R55, R82 ;  /* 0x0000005237529221 */ /* 0x000fe20000010000 */
[----:B------:R-:W-:Y:S06]  /*6120*/  BRA `(.L_x_1304) ;  /* 0x00000000000c7947 */ /* 0x000fec0003800000 */
.L_x_1298:
[----:B------:R-:W-:-:S05]  /*6130*/  @P1 PRMT R52, R15, 0x7632, R52 ;  /* 0x000076320f341816 */ /* 0x000fca0000000034 */
[----:B------:R-:W-:-:S04]  /*6140*/  @P1 IMAD.U32 R53, R52, 0x10000, RZ ;  /* 0x0001000034351824 */ /* 0x000fc800078e00ff */
[----:B------:R-:W-:-:S07]  /*6150*/  @P1 FADD.FTZ R82, R53, R82 ;  /* 0x0000005235521221 */ /* 0x000fce0000010000 */
.L_x_1304:
[----:B------:R-:W-:Y:S01]  /*6160*/  ISETP.NE.AND P1, PT, R77, RZ, PT ;  /* 0x000000ff4d00720c */ /* 0x000fe20003f25270 */
[----:B------:R-:W0:Y:S01]  /*6170*/  LDC.64 R58, c[0x0][0x3b0] ;  /* 0x0000ec00ff3a7b82 */ /* 0x000e220000000a00 */
[----:B------:R-:W-:Y:S02]  /*6180*/  SEL R52, RZ, 0x10000, P4 ;  /* 0x00010000ff347807 */ /* 0x000fe40002000000 */
[----:B------:R-:W-:Y:S02]  /*6190*/  ISETP.NE.AND P4, PT, R81, RZ, PT ;  /* 0x000000ff5100720c */ /* 0x000fe40003f85270 */
[----:B------:R-:W-:Y:S02]  /*61a0*/  SEL R53, RZ, 0x1000000, P5 ;  /* 0x01000000ff357807 */ /* 0x000fe40002800000 */
[----:B------:R-:W-:Y:S01]  /*61b0*/  SEL R81, RZ, 0x100, P3 ;  /* 0x00000100ff517807 */ /* 0x000fe20001800000 */
[----:B------:R-:W1:Y:S01]  /*61c0*/  LDC.64 R76, c[0x0][0x3a8] ;  /* 0x0000ea00ff4c7b82 */ /* 0x000e620000000a00 */
[----:B------:R-:W-:-:S02]  /*61d0*/  ISETP.NE.AND P6, PT, R78, RZ, PT ;  /* 0x000000ff4e00720c */ /* 0x000fc40003fc5270 */
[----:B------:R-:W-:Y:S02]  /*61e0*/  ISETP.NE.AND P5, PT, R80, RZ, PT ;  /* 0x000000ff5000720c */ /* 0x000fe40003fa5270 */
[----:B------:R-:W-:Y:S02]  /*61f0*/  LOP3.LUT R81, R81, R53, R52, 0xfe, !PT ;  /* 0x0000003551517212 */ /* 0x000fe400078efe34 */
[----:B------:R-:W-:Y:S02]  /*6200*/  SEL R53, RZ, 0x1000000, P4 ;  /* 0x01000000ff357807 */ /* 0x000fe40002000000 */
[----:B------:R-:W-:Y:S02]  /*6210*/  SEL R52, RZ, 0x10000, P5 ;  /* 0x00010000ff347807 */ /* 0x000fe40002800000 */
[----:B------:R-:W-:Y:S02]  /*6220*/  SEL R57, RZ, 0x100, P6 ;  /* 0x00000100ff397807 */ /* 0x000fe40003000000 */
[----:B------:R-:W-:-:S02]  /*6230*/  SEL R80, RZ, 0x1, P2 ;  /* 0x00000001ff507807 */ /* 0x000fc40001000000 */
[----:B------:R-:W-:Y:S01]  /*6240*/  LOP3.LUT R57, R57, R53, R52, 0xfe, !PT ;  /* 0x0000003539397212 */ /* 0x000fe200078efe34 */
[C---:B0-----:R-:W-:Y:S01]  /*6250*/  IMAD.WIDE.U32 R58, R56.reuse, 0x8, R58 ;  /* 0x00000008383a7825 */ /* 0x041fe200078e003a */
[----:B------:R-:W-:Y:S02]  /*6260*/  SEL R78, RZ, 0x1, P1 ;  /* 0x00000001ff4e7807 */ /* 0x000fe40000800000 */
[----:B------:R-:W-:Y:S02]  /*6270*/  LOP3.LUT R81, R81, R80, RZ, 0xfc, !PT ;  /* 0x0000005051517212 */ /* 0x000fe400078efcff */
[----:B------:R-:W-:Y:S02]  /*6280*/  F2FP.BF16.F32.PACK_AB R52, R65, R66 ;  /* 0x000000424134723e */ /* 0x000fe400000010ff */
[----:B------:R-:W-:Y:S01]  /*6290*/  F2FP.BF16.F32.PACK_AB R53, R67, R68 ;  /* 0x000000444335723e */ /* 0x000fe200000010ff */
[----:B-1----:R-:W-:Y:S01]  /*62a0*/  IMAD.WIDE.U32 R76, R56, 0x10, R76 ;  /* 0x00000010384c7825 */ /* 0x002fe200078e004c */
[----:B------:R-:W-:-:S02]  /*62b0*/  F2FP.BF16.F32.PACK_AB R54, R72, R69 ;  /* 0x000000454836723e */ /* 0x000fc400000010ff */
[----:B------:R-:W-:Y:S02]  /*62c0*/  F2FP.BF16.F32.PACK_AB R55, R82, R73 ;  /* 0x000000495237723e */ /* 0x000fe400000010ff */
        /* <DEDUP_REMOVED lines=20> */
.L_x_1208:
[----:B------:R-:W-:Y:S05]  /*6410*/  BSYNC.RECONVERGENT B0 ;  /* 0x0000000000007941 */ /* 0x000fea0003800200 */
.L_x_1207:
        /* <DEDUP_REMOVED lines=54> */
.L_x_1320:
        /* <DEDUP_REMOVED lines=15> */
[----:B------:R-:W-:-:S04]  /*6870*/  PLOP3.LUT P0, PT, PT, PT, UP0, 0x40, 0x4 ;  /* 0x000000000004781c */ /* 0x000fc80003f0e808 */
[----:B-1----:R-:W-:-:S05]  /*6880*/  FSEL R57, R57, RZ, P0 ;  /* 0x000000ff39397208 */ /* 0x002fca0000000000 */
[--C-:B0-----:R-:W-:Y:S01]  /*6890*/  FADD.FTZ R76, R69, -R57.reuse ;  /* 0x80000039454c7221 */ /* 0x101fe20000010000 */
        /* <DEDUP_REMOVED lines=9> */
[----:B------:R-:W0:Y:S01]  /*6930*/  LDC.64 R76, c[0x0][0x428] ;  /* 0x00010a00ff4c7b82 */ /* 0x000e220000000a00 */
[C---:B------:R-:W-:Y:S01]  /*6940*/  FMUL.FTZ R57, R59.reuse, R52 ;  /* 0x000000343b397220 */ /* 0x040fe20000410000 */
[C---:B------:R-:W-:Y:S01]  /*6950*/  FMUL.FTZ R58, R59.reuse, R58 ;  /* 0x0000003a3b3a7220 */ /* 0x040fe20000410000 */
[C---:B------:R-:W-:Y:S01]  /*6960*/  FMUL.FTZ R86, R59.reuse, R86 ;  /* 0x000000563b567220 */ /* 0x040fe20000410000 */
[C---:B------:R-:W-:Y:S01]  /*6970*/  FMUL.FTZ R83, R59.reuse, R54 ;  /* 0x000000363b537220 */ /* 0x040fe20000410000 */
[C---:B------:R-:W-:Y:S01]  /*6980*/  FMUL.FTZ R78, R59.reuse, R78 ;  /* 0x0000004e3b4e7220 */ /* 0x040fe20000410000 */
[----:B------:R-:W-:Y:S01]  /*6990*/  FMUL.FTZ R84, R59, R84 ;  /* 0x000000543b547220 */ /* 0x000fe20000410000 */
[-C--:B------:R-:W-:Y:S01]  /*69a0*/  FFMA.FTZ R55, R30, R53.reuse, R46 ;  /* 0x000000351e377223 */ /* 0x080fe2000001002e */
[----:B------:R-:W1:Y:S01]  /*69b0*/  LDC.64 R80, c[0x0][0x430] ;  /* 0x00010c00ff507b82 */ /* 0x000e620000000a00 */
[----:B------:R-:W-:Y:S01]  /*69c0*/  FFMA.FTZ R59, R22, R53, R38 ;  /* 0x00000035163b7223 */ /* 0x000fe20000010026 */
[----:B------:R-:W-:Y:S01]  /*69d0*/  FFMA.FTZ R54, R31, R86, R47 ;  /* 0x000000561f367223 */ /* 0x000fe2000001002f */
[----:B------:R-:W-:Y:S01]  /*69e0*/  FFMA.FTZ R52, R32, R57, R48 ;  /* 0x0000003920347223 */ /* 0x000fe20000010030 */
[----:B------:R-:W-:Y:S01]  /*69f0*/  FFMA.FTZ R53, R33, R58, R49 ;  /* 0x0000003a21357223 */ /* 0x000fe20000010031 */
[----:B------:R-:W-:Y:S01]  /*6a00*/  FFMA.FTZ R86, R23, R86, R39 ;  /* 0x0000005617567223 */ /* 0x000fe20000010027 */
[----:B------:R-:W-:Y:S01]  /*6a10*/  FFMA.FTZ R75, R28, R85, R44 ;  /* 0x000000551c4b7223 */ /* 0x000fe2000001002c */
[----:B------:R-:W-:Y:S01]  /*6a20*/  F2FP.BF16.F32.PACK_AB R55, R54, R55 ;  /* 0x000000373637723e */ /* 0x000fe200000010ff */
[----:B------:R-:W-:Y:S01]  /*6a30*/  FFMA.FTZ R54, R35, R78, R51 ;  /* 0x0000004e23367223 */ /* 0x000fe20000010033 */
[----:B------:R-:W-:Y:S01]  /*6a40*/  F2FP.BF16.F32.PACK_AB R52, R53, R52 ;  /* 0x000000343534723e */ /* 0x000fe200000010ff */
[----:B------:R-:W-:Y:S01]  /*6a50*/  FFMA.FTZ R53, R34, R83, R50 ;  /* 0x0000005322357223 */ /* 0x000fe20000010032 */
[----:B------:R-:W-:Y:S01]  /*6a60*/  F2FP.BF16.F32.PACK_AB R59, R86, R59 ;  /* 0x0000003b563b723e */ /* 0x000fe200000010ff */
[----:B------:R-:W-:Y:S01]  /*6a70*/  FFMA.FTZ R86, R29, R84, R45 ;  /* 0x000000541d567223 */ /* 0x000fe2000001002d */
[----:B------:R-:W-:-:S02]  /*6a80*/  FFMA.FTZ R85, R20, R85, R36 ;  /* 0x0000005514557223 */ /* 0x000fc40000010024 */
[----:B------:R-:W-:Y:S01]  /*6a90*/  F2FP.BF16.F32.PACK_AB R53, R54, R53 ;  /* 0x000000353635723e */ /* 0x000fe200000010ff */
[----:B0-----:R-:W-:Y:S01]  /*6aa0*/  IMAD.WIDE.U32 R76, R56, 0x10, R76 ;  /* 0x00000010384c7825 */ /* 0x001fe200078e004c */
[----:B------:R-:W-:-:S03]  /*6ab0*/  F2FP.BF16.F32.PACK_AB R54, R86, R75 ;  /* 0x0000004b5636723e */ /* 0x000fc600000010ff */
[----:B------:R-:W-:Y:S01]  /*6ac0*/  FFMA.FTZ R86, R21, R84, R37 ;  /* 0x0000005415567223 */ /* 0x000fe20000010025 */
[----:B------:R-:W-:Y:S01]  /*6ad0*/  FFMA.FTZ R75, R24, R57, R40 ;  /* 0x00000039184b7223 */ /* 0x000fe20000010028 */
[----:B------:R-:W-:Y:S01]  /*6ae0*/  FFMA.FTZ R84, R27, R78, R43 ;  /* 0x0000004e1b547223 */ /* 0x000fe2000001002b */
[----:B------:R-:W-:Y:S01]  /*6af0*/  FFMA.FTZ R57, R26, R83, R42 ;  /* 0x000000531a397223 */ /* 0x000fe2000001002a */
[----:B------:R-:W-:Y:S01]  /*6b00*/  FFMA.FTZ R78, R25, R58, R41 ;  /* 0x0000003a194e7223 */ /* 0x000fe20000010029 */
[----:B------:R-:W-:Y:S01]  /*6b10*/  F2FP.BF16.F32.PACK_AB R58, R86, R85 ;  /* 0x00000055563a723e */ /* 0x000fe200000010ff */
[----:B-1----:R-:W-:Y:S01]  /*6b20*/  IMAD.WIDE.U32 R80, R56, 0x10, R80 ;  /* 0x0000001038507825 */ /* 0x002fe200078e0050 */
[----:B------:R2:W-:Y:S01]  /*6b30*/  STG.E.128 desc[UR8][R76.64], R52 ;  /* 0x000000344c007986 */ /* 0x0005e2000c101d08 */
[----:B------:R-:W-:Y:S02]  /*6b40*/  F2FP.BF16.F32.PACK_AB R57, R84, R57 ;  /* 0x000000395439723e */ /* 0x000fe400000010ff */
[----:B------:R-:W-:-:S05]  /*6b50*/  F2FP.BF16.F32.PACK_AB R56, R78, R75 ;  /* 0x0000004b4e38723e */ /* 0x000fca00000010ff */
[----:B------:R2:W-:Y:S02]  /*6b60*/  STG.E.128 desc[UR8][R80.64], R56 ;  /* 0x0000003850007986 */ /* 0x0005e4000c101d08 */
.L_x_1307:
[----:B------:R-:W-:Y:S05]  /*6b70*/  BSYNC.RECONVERGENT B0 ;  /* 0x0000000000007941 */ /* 0x000fea0003800200 */
.L_x_1306:
[----:B-12---:R-:W1:Y:S02]  /*6b80*/  LDC.64 R52, c[0x0][0x380] ;  /* 0x0000e000ff347b82 */ /* 0x006e640000000a00 */
[----:B-1----:R-:W-:-:S04]  /*6b90*/  LEA R4, R52, R4, 0x2 ;  /* 0x0000000434047211 */ /* 0x002fc800078e10ff */
[----:B------:R-:W-:-:S13]  /*6ba0*/  ISETP.GE.AND P0, PT, R4, R53, PT ;  /* 0x000000350400720c */ /* 0x000fda0003f06270 */
[----:B------:R-:W-:Y:S05]  /*6bb0*/  @!P0 BRA `(.L_x_1308) ;  /* 0xffffff9c007c8947 */ /* 0x000fea000383ffff */
[----:B------:R-:W-:Y:S05]  /*6bc0*/  BSYNC B1 ;  /* 0x0000000000017941 */ /* 0x000fea0003800000 */
.L_x_1206:
[----:B------:R-:W-:Y:S05]  /*6bd0*/  EXIT ;  /* 0x000000000000794d */ /* 0x000fea0003800000 */
.L_x_1305:
        /* <DEDUP_REMOVED lines=8> */
.L_x_1310:
[----:B------:R-:W-:Y:S05]  /*6c60*/  BSYNC B0 ;  /* 0x0000000000007941 */ /* 0x000fea0003800000 */
.L_x_1309:
        /* <DEDUP_REMOVED lines=10> */
.L_x_1311:
[----:B------:R-:W-:Y:S01]  /*6d10*/  HFMA2 R81, -RZ, RZ, 0, 2.384185791015625e-07 ;  /* 0x00000004ff517431 */ /* 0x000fe200000001ff */
[----:B------:R-:W-:-:S05]  /*6d20*/  MOV R55, R78 ;  /* 0x0000004e00377202 */ /* 0x000fca0000000f00 */
[----:B------:R-:W-:-:S04]  /*6d30*/  FADD.FTZ R55, R54, R55 ;  /* 0x0000003736377221 */ /* 0x000fc80000010000 */
[----:B------:R-:W-:-:S07]  /*6d40*/  IMAD.MOV.U32 R80, RZ, RZ, R55 ;  /* 0x000000ffff507224 */ /* 0x000fce00078e0037 */
[----:B------:R-:W-:Y:S05]  /*6d50*/  WARPSYNC.COLLECTIVE R77, `(.L_x_1312) ;  /* 0x000000004d087348 */ /* 0x000fea0003c00000 */
[----:B------:R0:W1:Y:S02]  /*6d60*/  SHFL.BFLY P3, R78, R80, R81, R84 ;  /* 0x0c000051504e7389 */ /* 0x0000640000060054 */
[----:B01----:R-:W-:Y:S05]  /*6d70*/  ENDCOLLECTIVE ;  /* 0x000000000000791b */ /* 0x003fea0003800000 */
.L_x_1312:
[----:B------:R-:W-:Y:S02]  /*6d80*/  IMAD.MOV.U32 R81, RZ, RZ, 0x8 ;  /* 0x00000008ff517424 */ /* 0x000fe400078e00ff */
[----:B------:R-:W-:-:S04]  /*6d90*/  IMAD.MOV.U32 R52, RZ, RZ, R78 ;  /* 0x000000ffff347224 */ /* 0x000fc800078e004e */
[----:B------:R-:W-:-:S05]  /*6da0*/  FADD.FTZ R59, R55, R52 ;  /* 0x00000034373b7221 */ /* 0x000fca0000010000 */
[----:B------:R-:W-:-:S07]  /*6db0*/  MOV R80, R59 ;  /* 0x0000003b00507202 */ /* 0x000fce0000000f00 */
[----:B------:R-:W-:Y:S05]  /*6dc0*/  WARPSYNC.COLLECTIVE R77, `(.L_x_1313) ;  /* 0x000000004d087348 */ /* 0x000fea0003c00000 */
[----:B------:R0:W1:Y:S02]  /*6dd0*/  SHFL.BFLY P3, R78, R80, R81, R84 ;  /* 0x0c000051504e7389 */ /* 0x0000640000060054 */
[----:B01----:R-:W-:Y:S05]  /*6de0*/  ENDCOLLECTIVE ;  /* 0x000000000000791b */ /* 0x003fea0003800000 */
.L_x_1313:
[----:B------:R-:W-:Y:S01]  /*6df0*/  HFMA2 R81, -RZ, RZ, 0, 9.5367431640625e-07 ;  /* 0x00000010ff517431 */ /* 0x000fe200000001ff */
[----:B------:R-:W-:-:S05]  /*6e00*/  MOV R52, R78 ;  /* 0x0000004e00347202 */ /* 0x000fca0000000f00 */
[----:B------:R-:W-:-:S04]  /*6e10*/  FADD.FTZ R75, R59, R52 ;  /* 0x000000343b4b7221 */ /* 0x000fc80000010000 */
[----:B------:R-:W-:-:S07]  /*6e20*/  IMAD.MOV.U32 R80, RZ, RZ, R75 ;  /* 0x000000ffff507224 */ /* 0x000fce00078e004b */
[----:B------:R-:W-:Y:S05]  /*6e30*/  WARPSYNC.COLLECTIVE R77, `(.L_x_1314) ;  /* 0x000000004d087348 */ /* 0x000fea0003c00000 */
[----:B------:R0:W1:Y:S02]  /*6e40*/  SHFL.BFLY P3, R78, R80, R81, R84 ;  /* 0x0c000051504e7389 */ /* 0x0000640000060054 */
[----:B01----:R-:W-:Y:S05]  /*6e50*/  ENDCOLLECTIVE ;  /* 0x000000000000791b */ /* 0x003fea0003800000 */
.L_x_1314:
        /* <DEDUP_REMOVED lines=26> */
.L_x_1315:
[----:B------:R-:W-:Y:S01]  /*7000*/  HFMA2 R81, -RZ, RZ, 0, 1.1920928955078125e-07 ;  /* 0x00000002ff517431 */ /* 0x000fe200000001ff */
[----:B------:R-:W-:-:S05]  /*7010*/  MOV R53, R78 ;  /* 0x0000004e00357202 */ /* 0x000fca0000000f00 */
[----:B------:R-:W-:-:S04]  /*7020*/  FADD.FTZ R53, R52, R53 ;  /* 0x0000003534357221 */ /* 0x000fc80000010000 */
[----:B------:R-:W-:-:S07]  /*7030*/  IMAD.MOV.U32 R80, RZ, RZ, R53 ;  /* 0x000000ffff507224 */ /* 0x000fce00078e0035 */
[----:B------:R-:W-:Y:S05]  /*7040*/  WARPSYNC.COLLECTIVE R77, `(.L_x_1316) ;  /* 0x000000004d087348 */ /* 0x000fea0003c00000 */
[----:B------:R0:W1:Y:S02]  /*7050*/  SHFL.BFLY P3, R78, R80, R81, R84 ;  /* 0x0c000051504e7389 */ /* 0x0000640000060054 */
[----:B01----:R-:W-:Y:S05]  /*7060*/  ENDCOLLECTIVE ;  /* 0x000000000000791b */ /* 0x003fea0003800000 */
.L_x_1316:
[----:B------:R-:W-:Y:S02]  /*7070*/  IMAD.MOV.U32 R81, RZ, RZ, 0x4 ;  /* 0x00000004ff517424 */ /* 0x000fe400078e00ff */
[----:B------:R-:W-:-:S04]  /*7080*/  IMAD.MOV.U32 R54, RZ, RZ, R78 ;  /* 0x000000ffff367224 */ /* 0x000fc800078e004e */
[----:B------:R-:W-:-:S05]  /*7090*/  FADD.FTZ R54, R53, R54 ;  /* 0x0000003635367221 */ /* 0x000fca0000010000 */
[----:B------:R-:W-:-:S07]  /*70a0*/  MOV R80, R54 ;  /* 0x0000003600507202 */ /* 0x000fce0000000f00 */
[----:B------:R-:W-:Y:S05]  /*70b0*/  WARPSYNC.COLLECTIVE R77, `(.L_x_1317) ;  /* 0x000000004d087348 */ /* 0x000fea0003c00000 */
[----:B------:R0:W1:Y:S02]  /*70c0*/  SHFL.BFLY P3, R78, R80, R81, R84 ;  /* 0x0c000051504e7389 */ /* 0x0000640000060054 */
[----:B01----:R-:W-:Y:S05]  /*70d0*/  ENDCOLLECTIVE ;  /* 0x000000000000791b */ /* 0x003fea0003800000 */
.L_x_1317:
[----:B------:R-:W-:Y:S01]  /*70e0*/  HFMA2 R81, -RZ, RZ, 0, 4.76837158203125e-07 ;  /* 0x00000008ff517431 */ /* 0x000fe200000001ff */
[----:B------:R-:W-:-:S05]  /*70f0*/  MOV R55, R78 ;  /* 0x0000004e00377202 */ /* 0x000fca0000000f00 */
[----:B------:R-:W-:-:S04]  /*7100*/  FADD.FTZ R55, R54, R55 ;  /* 0x0000003736377221 */ /* 0x000fc80000010000 */
[----:B------:R-:W-:-:S07]  /*7110*/  IMAD.MOV.U32 R80, RZ, RZ, R55 ;  /* 0x000000ffff507224 */ /* 0x000fce00078e0037 */
[----:B------:R-:W-:Y:S05]  /*7120*/  WARPSYNC.COLLECTIVE R77, `(.L_x_1318) ;  /* 0x000000004d087348 */ /* 0x000fea0003c00000 */
[----:B------:R0:W1:Y:S02]  /*7130*/  SHFL.BFLY P3, R78, R80, R81, R84 ;  /* 0x0c000051504e7389 */ /* 0x0000640000060054 */
[----:B01----:R-:W-:Y:S05]  /*7140*/  ENDCOLLECTIVE ;  /* 0x000000000000791b */ /* 0x003fea0003800000 */
.L_x_1318:
[----:B------:R-:W-:Y:S02]  /*7150*/  IMAD.MOV.U32 R81, RZ, RZ, 0x10 ;  /* 0x00000010ff517424 */ /* 0x000fe400078e00ff */
[----:B------:R-:W-:-:S04]  /*7160*/  IMAD.MOV.U32 R76, RZ, RZ, R78 ;  /* 0x000000ffff4c7224 */ /* 0x000fc800078e004e */
[----:B------:R-:W-:-:S05]  /*7170*/  FADD.FTZ R76, R55, R76 ;  /* 0x0000004c374c7221 */ /* 0x000fca0000010000 */
[----:B------:R-:W-:-:S07]  /*7180*/  MOV R80, R76 ;  /* 0x0000004c00507202 */ /* 0x000fce0000000f00 */
[----:B------:R-:W-:Y:S05]  /*7190*/  WARPSYNC.COLLECTIVE R77, `(.L_x_1319) ;  /* 0x000000004d087348 */ /* 0x000fea0003c00000 */
[----:B------:R0:W1:Y:S02]  /*71a0*/  SHFL.BFLY P3, R78, R80, R81, R84 ;  /* 0x0c000051504e7389 */ /* 0x0000640000060054 */
[----:B01----:R-:W-:Y:S05]  /*71b0*/  ENDCOLLECTIVE ;  /* 0x000000000000791b */ /* 0x003fea0003800000 */
.L_x_1319:
[----:B------:R-:W-:Y:S01]  /*71c0*/  MOV R59, R78 ;  /* 0x0000004e003b7202 */ /* 0x000fe20000000f00 */
[----:B------:R-:W-:Y:S06]  /*71d0*/  BRA `(.L_x_1320) ;  /* 0xfffffff400687947 */ /* 0x000fec000383ffff */
.L_x_1321:
        /* <DEDUP_REMOVED lines=10> */
.L_x_5935:


//--------------------- .text._ZN10layer_norm31ln_parallel_residual_fwd_kernelINS_13Kernel_traitsIf13__nv_bfloat16S2_S2_fjLj256ELj1ELj4ELj1ELj16ENS_18Kernel_traits_baseILj256EfS2_S2_S2_fjLj128EEEEELb1ELb0ELb1EEEvNS_9FwdParamsE --------------------------
	.section	.text._ZN10layer_norm31ln_parallel_residual_fwd_kernelINS_13Kernel_traitsIf13__nv_bfloat16S2_S2_fjLj256ELj1ELj4ELj1ELj16ENS_18Kernel_traits_baseILj256EfS2_S2_S2_fjLj128EEEEELb1ELb0ELb1EEEvNS_9FwdParamsE,"ax",@progbits
	.align	128
        .global         _ZN10layer_norm31ln_parallel_residual_fwd_kernelINS_13Kernel_traitsIf13__nv_bfloat16S2_S2_fjLj256ELj1ELj4ELj1ELj16ENS_18Kernel_traits_baseILj256EfS2_S2_S2_fjLj128EEEEELb1ELb0ELb1EEEvNS_9FwdParamsE
        .type           _ZN10layer_norm31ln_parallel_residual_fwd_kernelINS_13Kernel_traitsIf13__nv_bfloat16S2_S2_fjLj256ELj1ELj4ELj1ELj16ENS_18Kernel_traits_baseILj256EfS2_S2_S2_fjLj128EEEEELb1ELb0ELb1EEEvNS_9FwdParamsE,@function
        .size           _ZN10layer_norm31ln_parallel_residual_fwd_kernelINS_13Kernel_traitsIf13__nv_bfloat16S2_S2_fjLj256ELj1ELj4ELj1ELj16ENS_18Kernel_traits_baseILj256EfS2_S2_S2_fjLj128EEEEELb1ELb0ELb1EEEvNS_9FwdParamsE,(.L_x_5936 - _ZN10layer_norm31ln_parallel_residual_fwd_kernelINS_13Kernel_traitsIf13__nv_bfloat16S2_S2_fjLj256ELj1ELj4ELj1ELj16ENS_18Kernel_traits_baseILj256EfS2_S2_S2_fjLj128EEEEELb1ELb0ELb1EEEvNS_9FwdParamsE)
        .other          _ZN10layer_norm31ln_parallel_residual_fwd_kernelINS_13Kernel_traitsIf13__nv_bfloat16S2_S2_fjLj256ELj1ELj4ELj1ELj16ENS_18Kernel_traits_baseILj256EfS2_S2_S2_fjLj128EEEEELb1ELb0ELb1EEEvNS_9FwdParamsE,@"STO_CUDA_ENTRY STV_DEFAULT"
_ZN10layer_norm31ln_parallel_residual_fwd_kernelINS_13Kernel_traitsIf13__nv_bfloat16S2_S2_fjLj256ELj1ELj4ELj1ELj16ENS_18Kernel_traits_baseILj256EfS2_S2_S2_fjLj128EEEEELb1ELb0ELb1EEEvNS_9FwdParamsE:
.text._ZN10layer_norm31ln_parallel_residual_fwd_kernelINS_13Kernel_traitsIf13__nv_bfloat16S2_S2_fjLj256ELj1ELj4ELj1ELj16ENS_18Kernel_traits_baseILj256EfS2_S2_S2_fjLj128EEEEELb1ELb0ELb1EEEvNS_9FwdParamsE:
[----:B------:R-:W-:Y:S01]  /*0000*/  LDC R1, c[0x0][0x37c] ;  /* 0x0000df00ff017b82 */ /* 0x000fe20000000800 */
[----:B------:R-:W0:Y:S01]  /*0010*/  LDCU.U8 UR4, c[0x0][0x464] ;  /* 0x00008c80ff0477ac */ /* 0x000e220008000000 */
[----:B------:R-:W1:Y:S01]  /*0020*/  LDCU.64 UR10, c[0x0][0x440] ;  /* 0x00008800ff0a77ac */ /* 0x000e620008000a00 */
[----:B------:R-:W2:Y:S01]  /*0030*/  LDCU.64 UR6, c[0x0][0x450] ;  /* 0x00008a00ff0677ac */ /* 0x000ea20008000a00 */
[----:B------:R-:W3:Y:S01]  /*0040*/  LDCU.64 UR8, c[0x0][0x358] ;  /* 0x00006b00ff0877ac */ /* 0x000ee20008000a00 */
[----:B0-----:R-:W-:Y:S01]  /*0050*/  ISETP.NE.AND P2, PT, RZ, UR4, PT ;  /* 0x00000004ff007c0c */ /* 0x001fe2000bf45270 */
[----:B------:R-:W0:Y:S01]  /*0060*/  LDCU.64 UR4, c[0x0][0x438] ;  /* 0x00008700ff0477ac */ /* 0x000e220008000a00 */
[----:B-1----:R-:W-:Y:S01]  /*0070*/  ISETP.NE.U32.AND P1, PT, RZ, UR10, PT ;  /* 0x0000000aff007c0c */ /* 0x002fe2000bf25070 */
[----:B------:R-:W1:Y:S01]  /*0080*/  S2R R0, SR_TID.X ;  /* 0x0000000000007919 */ /* 0x000e620000002100 */
[----:B------:R-:W4:Y:S08]  /*0090*/  LDC R3, c[0x0][0x360] ;  /* 0x0000d800ff037b82 */ /* 0x000f300000000800 */
[----:B------:R-:W4:Y:S01]  /*00a0*/  LDC R6, c[0x0][0x458] ;  /* 0x00011600ff067b82 */ /* 0x000f220000000800 */
[----:B------:R-:W-:Y:S01]  /*00b0*/  ISETP.NE.AND.EX P1, PT, RZ, UR11, PT, P1 ;  /* 0x0000000bff007c0c */ /* 0x000fe2000bf25310 */
[----:B--2---:R-:W-:-:S06]  /*00c0*/  IMAD.U32 R4, RZ, RZ, UR6 ;  /* 0x00000006ff047e24 */ /* 0x004fcc000f8e00ff */
[----:B------:R-:W4:Y:S01]  /*00d0*/  LDC R7, c[0x0][0x45c] ;  /* 0x00011700ff077b82 */ /* 0x000f220000000800 */
[----:B0-----:R-:W-:Y:S01]  /*00e0*/  ISETP.NE.U32.AND P0, PT, RZ, UR4, PT ;  /* 0x00000004ff007c0c */ /* 0x001fe2000bf05070 */
[----:B------:R-:W-:Y:S01]  /*00f0*/  IMAD.U32 R5, RZ, RZ, UR7 ;  /* 0x00000007ff057e24 */ /* 0x000fe2000f8e00ff */
[----:B------:R-:W-:Y:S02]  /*0100*/  CS2R R48, SRZ ;  /* 0x0000000000307805 */ /* 0x000fe4000001ff00 */
[----:B------:R-:W-:Y:S02]  /*0110*/  CS2R R50, SRZ ;  /* 0x0000000000327805 */ /* 0x000fe4000001ff00 */
[----:B------:R-:W-:Y:S02]  /*0120*/  ISETP.NE.AND.EX P0, PT, RZ, UR5, PT, P0 ;  /* 0x00000005ff007c0c */ /* 0x000fe4000bf05300 */
[----:B------:R-:W-:Y:S02]  /*0130*/  CS2R R44, SRZ ;  /* 0x00000000002c7805 */ /* 0x000fe4000001ff00 */
[----:B------:R-:W-:Y:S01]  /*0140*/  CS2R R46, SRZ ;  /* 0x00000000002e7805 */ /* 0x000fe2000001ff00 */
[----:B------:R-:W0:Y:S01]  /*0150*/  S2UR UR5, SR_CTAID.X ;  /* 0x00000000000579c3 */ /* 0x000e220000002500 */
[----:B---3--:R-:W2:Y:S01]  /*0160*/  @P2 LDG.E.64 R4, desc[UR8][R4.64] ;  /* 0x0000000804042981 */ /* 0x008ea2000c1e1b00 */
[----:B------:R-:W-:-:S02]  /*0170*/  CS2R R40, SRZ ;  /* 0x0000000000287805 */ /* 0x000fc4000001ff00 */
[----:B------:R-:W-:Y:S02]  /*0180*/  CS2R R42, SRZ ;  /* 0x00000000002a7805 */ /* 0x000fe4000001ff00 */
[----:B------:R-:W-:Y:S02]  /*0190*/  CS2R R36, SRZ ;  /* 0x0000000000247805 */ /* 0x000fe4000001ff00 */
[----:B------:R-:W-:Y:S01]  /*01a0*/  CS2R R38, SRZ ;  /* 0x0000000000267805 */ /* 0x000fe2000001ff00 */
[----:B------:R-:W3:Y:S01]  /*01b0*/  LDCU UR10, c[0x0][0x384] ;  /* 0x00007080ff0a77ac */ /* 0x000ee20008000800 */
[----:B------:R-:W3:Y:S08]  /*01c0*/  @P1 LDC.64 R12, c[0x0][0x440] ;  /* 0x00011000ff0c1b82 */ /* 0x000ef00000000a00 */
[----:B------:R-:W3:Y:S01]  /*01d0*/  @P0 LDC.64 R10, c[0x0][0x438] ;  /* 0x00010e00ff0a0b82 */ /* 0x000ee20000000a00 */
[--C-:B-1----:R-:W-:Y:S01]  /*01e0*/  SHF.R.U32.HI R2, RZ, 0x5, R0.reuse ;  /* 0x00000005ff027819 */ /* 0x102fe20000011600 */
[----:B----4-:R1:W5:Y:S01]  /*01f0*/  @P2 LDG.E.64 R8, desc[UR8][R6.64] ;  /* 0x0000000806082981 */ /* 0x010362000c1e1b00 */
[----:B0-----:R-:W-:Y:S01]  /*0200*/  IMAD R3, R3, UR5, R0 ;  /* 0x0000000503037c24 */ /* 0x001fe2000f8e0200 */
[----:B------:R-:W-:Y:S01]  /*0210*/  LOP3.LUT R0, R0, 0x1f, RZ, 0xc0, !PT ;  /* 0x0000001f00007812 */ /* 0x000fe200078ec0ff */
[----:B------:R-:W-:-:S04]  /*0220*/  USHF.L.U32 UR4, UR5, 0x2, URZ ;  /* 0x0000000205047899 */ /* 0x000fc800080006ff */
[----:B---3--:R-:W-:Y:S02]  /*0230*/  @P1 IMAD.WIDE.U32 R12, R0, 0x20, R12 ;  /* 0x00000020000c1825 */ /* 0x008fe400078e000c */
[----:B------:R-:W-:-:S03]  /*0240*/  LOP3.LUT R2, R2, UR4, RZ, 0xfc, !PT ;  /* 0x0000000402027c12 */ /* 0x000fc6000f8efcff */
[----:B------:R1:W5:Y:S01]  /*0250*/  @P1 LDG.E.128 R40, desc[UR8][R12.64] ;  /* 0x000000080c281981 */ /* 0x000362000c1e1d00 */
[----:B------:R-:W-:Y:S01]  /*0260*/  ISETP.GE.AND P3, PT, R2, UR10, PT ;  /* 0x0000000a02007c0c */ /* 0x000fe2000bf66270 */
[----:B------:R-:W-:Y:S02]  /*0270*/  @P0 IMAD.WIDE.U32 R10, R0, 0x20, R10 ;  /* 0x00000020000a0825 */ /* 0x000fe400078e000a */
[----:B------:R1:W5:Y:S04]  /*0280*/  @P1 LDG.E.128 R36, desc[UR8][R12.64+0x10] ;  /* 0x000010080c241981 */ /* 0x000368000c1e1d00 */
[----:B------:R1:W5:Y:S04]  /*0290*/  @P0 LDG.E.128 R48, desc[UR8][R10.64] ;  /* 0x000000080a300981 */ /* 0x000368000c1e1d00 */
[----:B------:R1:W5:Y:S01]  /*02a0*/  @P0 LDG.E.128 R44, desc[UR8][R10.64+0x10] ;  /* 0x000010080a2c0981 */ /* 0x000362000c1e1d00 */
[----:B--2---:R-:W-:-:S02]  /*02b0*/  @P2 R2UR UR6, R4 ;  /* 0x00000000040622ca */ /* 0x004fc400000e0000 */
[----:B------:R-:W-:Y:S01]  /*02c0*/  @P2 R2UR UR7, R5 ;  /* 0x00000000050722ca */ /* 0x000fe200000e0000 */
[----:B-1----:R-:W-:-:S14]  /*02d0*/  @P3 EXIT ;  /* 0x000000000000394d */ /* 0x002fdc0003800000 */
[----:B------:R-:W0:Y:S08]  /*02e0*/  @P2 LDC R5, c[0x0][0x460] ;  /* 0x00011800ff052b82 */ /* 0x000e300000000800 */
[----:B------:R-:W1:Y:S08]  /*02f0*/  LDC.64 R10, c[0x0][0x3d0] ;  /* 0x0000f400ff0a7b82 */ /* 0x000e700000000a00 */
[----:B------:R-:W2:Y:S01]  /*0300*/  LDC.64 R12, c[0x0][0x3d8] ;  /* 0x0000f600ff0c7b82 */ /* 0x000ea20000000a00 */
[----:B------:R-:W-:-:S02]  /*0310*/  UIADD3 UR13, UPT, UPT, UR6, -0x61c88647, URZ ;  /* 0x9e3779b9060d7890 */ /* 0x000fc4000fffe0ff */
[----:B------:R-:W-:Y:S02]  /*0320*/  UIADD3 UR14, UPT, UPT, UR7, -0x4498517b, URZ ;  /* 0xbb67ae85070e7890 */ /* 0x000fe4000fffe0ff */
[----:B------:R-:W-:Y:S02]  /*0330*/  UIADD3 UR15, UPT, UPT, UR6, 0x3c6ef372, URZ ;  /* 0x3c6ef372060f7890 */ /* 0x000fe4000fffe0ff */
[----:B------:R-:W-:Y:S01]  /*0340*/  UIADD3 UR16, UPT, UPT, UR7, 0x76cf5d0a, URZ ;  /* 0x76cf5d0a07107890 */ /* 0x000fe2000fffe0ff */
[----:B0----5:R-:W-:Y:S01]  /*0350*/  @P2 IADD3 R6, P0, PT, R8, R5, RZ ;  /* 0x0000000508062210 */ /* 0x021fe20007f1e0ff */
[----:B------:R-:W-:Y:S02]  /*0360*/  UIADD3 UR17, UPT, UPT, UR6, -0x255992d5, URZ ;  /* 0xdaa66d2b06117890 */ /* 0x000fe4000fffe0ff */
[----:B------:R-:W-:Y:S01]  /*0370*/  UIADD3 UR18, UPT, UPT, UR7, 0x32370b8f, URZ ;  /* 0x32370b8f07127890 */ /* 0x000fe2000fffe0ff */
[----:B------:R-:W-:Y:S01]  /*0380*/  @P2 IADD3.X R7, PT, PT, RZ, R9, RZ, P0, !PT ;  /* 0x00000009ff072210 */ /* 0x000fe200007fe4ff */
[----:B------:R-:W-:-:S02]  /*0390*/  UIADD3 UR19, UPT, UPT, UR6, 0x78dde6e4, URZ ;  /* 0x78dde6e406137890 */ /* 0x000fc4000fffe0ff */
[----:B------:R-:W-:Y:S01]  /*03a0*/  UIADD3 UR20, UPT, UPT, UR7, -0x126145ec, URZ ;  /* 0xed9eba1407147890 */ /* 0x000fe2000fffe0ff */
[--C-:B------:R-:W-:Y:S01]  /*03b0*/  SHF.R.U64 R4, R6, 0x2, R7.reuse ;  /* 0x0000000206047819 */ /* 0x100fe20000001207 */
[----:B------:R-:W-:Y:S01]  /*03c0*/  IMAD.HI.U32 R8, R3, -0x326172a9, RZ ;  /* 0xcd9e8d5703087827 */ /* 0x000fe200078e00ff */
[----:B------:R-:W-:Y:S01]  /*03d0*/  SHF.R.U32.HI R5, RZ, 0x2, R7 ;  /* 0x00000002ff057819 */ /* 0x000fe20000011607 */
[----:B------:R-:W-:Y:S02]  /*03e0*/  UIADD3 UR21, UPT, UPT, UR6, 0x1715609d, URZ ;  /* 0x1715609d06157890 */ /* 0x000fe4000fffe0ff */
[----:B------:R-:W-:Y:S01]  /*03f0*/  IMAD.HI.U32 R7, R4, -0x2daee0ad, RZ ;  /* 0xd2511f5304077827 */ /* 0x000fe200078e00ff */
[----:B------:R-:W-:Y:S01]  /*0400*/  LOP3.LUT R8, R5, UR6, R8, 0x96, !PT ;  /* 0x0000000605087c12 */ /* 0x000fe2000f8e9608 */
[----:B------:R-:W-:Y:S02]  /*0410*/  UIADD3 UR22, UPT, UPT, UR7, -0x56f99767, URZ ;  /* 0xa906689907167890 */ /* 0x000fe4000fffe0ff */
[----:B-1----:R-:W-:Y:S01]  /*0420*/  IMAD.WIDE.U32 R10, R0, 0x20, R10 ;  /* 0x00000020000a7825 */ /* 0x002fe200078e000a */
[----:B------:R-:W-:Y:S01]  /*0430*/  LOP3.LUT R7, R7, UR7, RZ, 0x3c, !PT ;  /* 0x0000000707077c12 */ /* 0x000fe2000f8e3cff */
[----:B------:R-:W-:-:S02]  /*0440*/  UIADD3 UR23, UPT, UPT, UR6, -0x4ab325aa, URZ ;  /* 0xb54cda5606177890 */ /* 0x000fc4000fffe0ff */
[----:B--2---:R-:W-:Y:S01]  /*0450*/  IMAD.WIDE.U32 R12, R0, 0x20, R12 ;  /* 0x00000020000c7825 */ /* 0x004fe200078e000c */
[----:B------:R-:W5:Y:S01]  /*0460*/  LDG.E.128 R32, desc[UR8][R10.64] ;  /* 0x000000080a207981 */ /* 0x000f62000c1e1d00 */
[----:B------:R-:W-:Y:S02]  /*0470*/  UIADD3 UR24, UPT, UPT, UR7, 0x646e171e, URZ ;  /* 0x646e171e07187890 */ /* 0x000fe4000fffe0ff */
[----:B------:R-:W-:Y:S01]  /*0480*/  IMAD.HI.U32 R9, R7, -0x326172a9, RZ ;  /* 0xcd9e8d5707097827 */ /* 0x000fe200078e00ff */
[----:B------:R0:W5:Y:S01]  /*0490*/  LDG.E.128 R28, desc[UR8][R10.64+0x10] ;  /* 0x000010080a1c7981 */ /* 0x000162000c1e1d00 */
[----:B------:R-:W1:Y:S03]  /*04a0*/  LDCU.64 UR4, c[0x0][0x398] ;  /* 0x00007300ff0477ac */ /* 0x000e660008000a00 */
[----:B------:R-:W5:Y:S01]  /*04b0*/  LDG.E.128 R24, desc[UR8][R12.64] ;  /* 0x000000080c187981 */ /* 0x000f62000c1e1d00 */
[----:B------:R-:W-:-:S02]  /*04c0*/  UIADD3 UR25, UPT, UPT, UR6, 0x5384540f, URZ ;  /* 0x5384540f06197890 */ /* 0x000fc4000fffe0ff */
[----:B------:R-:W-:Y:S01]  /*04d0*/  UIADD3 UR26, UPT, UPT, UR7, 0x1fd5c5a3, URZ ;  /* 0x1fd5c5a3071a7890 */ /* 0x000fe2000fffe0ff */
[----:B------:R2:W5:Y:S01]  /*04e0*/  LDG.E.128 R20, desc[UR8][R12.64+0x10] ;  /* 0x000010080c147981 */ /* 0x000562000c1e1d00 */
[----:B------:R-:W-:Y:S01]  /*04f0*/  UIADD3 UR27, UPT, UPT, UR6, -0xe443238, URZ ;  /* 0xf1bbcdc8061b7890 */ /* 0x000fe2000fffe0ff */
[----:B0-----:R-:W-:Y:S01]  /*0500*/  IMAD.HI.U32 R11, R8, -0x2daee0ad, RZ ;  /* 0xd2511f53080b7827 */ /* 0x001fe200078e00ff */
[----:B------:R-:W-:Y:S01]  /*0510*/  UIADD3 UR28, UPT, UPT, UR7, -0x24c28bd8, URZ ;  /* 0xdb3d7428071c7890 */ /* 0x000fe2000fffe0ff */
[----:B------:R-:W-:Y:S01]  /*0520*/  BSSY B0, `(.L_x_1322) ;  /* 0x0000658000007945 */ /* 0x000fe20003800000 */
[----:B------:R-:W-:Y:S01]  /*0530*/  UIADD3 UR29, UPT, UPT, UR6, -0x700cb87f, URZ ;  /* 0x8ff34781061d7890 */ /* 0x000fe2000fffe0ff */
[----:B------:R-:W-:Y:S01]  /*0540*/  IMAD R10, R3, -0x326172a9, RZ ;  /* 0xcd9e8d57030a7824 */ /* 0x000fe200078e02ff */
[----:B------:R-:W-:Y:S01]  /*0550*/  UIADD3 UR30, UPT, UPT, UR7, -0x695add53, URZ ;  /* 0x96a522ad071e7890 */ /* 0x000fe2000fffe0ff */
[----:B------:R-:W-:Y:S01]  /*0560*/  LOP3.LUT R69, R6, 0x3, RZ, 0xc0, !PT ;  /* 0x0000000306457812 */ /* 0x000fe200078ec0ff */
[----:B------:R-:W0:Y:S01]  /*0570*/  LDCU UR12, c[0x0][0x448] ;  /* 0x00008900ff0c77ac */ /* 0x000e220008000800 */
[----:B--2---:R-:W-:Y:S01]  /*0580*/  IMAD R12, R4, -0x2daee0ad, RZ ;  /* 0xd2511f53040c7824 */ /* 0x004fe200078e02ff */
[----:B------:R-:W-:Y:S01]  /*0590*/  LOP3.LUT R9, R10, UR13, R9, 0x96, !PT ;  /* 0x0000000d0a097c12 */ /* 0x000fe2000f8e9609 */
[----:B------:R-:W-:Y:S01]  /*05a0*/  IMAD R10, R7, -0x326172a9, RZ ;  /* 0xcd9e8d57070a7824 */ /* 0x000fe200078e02ff */
[----:B-1----:R-:W-:Y:S01]  /*05b0*/  UISETP.NE.U32.AND UP0, UPT, UR4, URZ, UPT ;  /* 0x000000ff0400728c */ /* 0x002fe2000bf05070 */
[----:B------:R-:W-:Y:S01]  /*05c0*/  IMAD R13, R8, -0x2daee0ad, RZ ;  /* 0xd2511f53080d7824 */ /* 0x000fe200078e02ff */
[----:B------:R-:W-:Y:S01]  /*05d0*/  LOP3.LUT R11, R12, UR14, R11, 0x96, !PT ;  /* 0x0000000e0c0b7c12 */ /* 0x000fe2000f8e960b */
[----:B------:R-:W-:Y:S01]  /*05e0*/  IMAD.HI.U32 R8, R9, -0x2daee0ad, RZ ;  /* 0xd2511f5309087827 */ /* 0x000fe200078e00ff */
[----:B------:R-:W1:Y:S03]  /*05f0*/  LDCU.U8 UR4, c[0x0][0x410] ;  /* 0x00008200ff0477ac */ /* 0x000e660008000000 */
[----:B------:R-:W-:Y:S01]  /*0600*/  IMAD.HI.U32 R7, R11, -0x326172a9, RZ ;  /* 0xcd9e8d570b077827 */ /* 0x000fe200078e00ff */
[----:B------:R-:W-:Y:S01]  /*0610*/  LOP3.LUT R8, R13, UR16, R8, 0x96, !PT ;  /* 0x000000100d087c12 */ /* 0x000fe2000f8e9608 */
[----:B------:R-:W-:-:S02]  /*0620*/  UISETP.NE.AND.EX UP0, UPT, UR5, URZ, UPT, UP0 ;  /* 0x000000ff0500728c */ /* 0x000fc4000bf05300 */
[----:B------:R-:W-:Y:S01]  /*0630*/  IMAD R13, R9, -0x2daee0ad, RZ ;  /* 0xd2511f53090d7824 */ /* 0x000fe200078e02ff */
[----:B------:R-:W-:Y:S01]  /*0640*/  LOP3.LUT R7, R10, UR15, R7, 0x96, !PT ;  /* 0x0000000f0a077c12 */ /* 0x000fe2000f8e9607 */
[----:B------:R-:W-:Y:S01]  /*0650*/  IMAD R10, R11, -0x326172a9, RZ ;  /* 0xcd9e8d570b0a7824 */ /* 0x000fe200078e02ff */
[----:B------:R-:W2:Y:S01]  /*0660*/  LDCU UR5, c[0x0][0x388] ;  /* 0x00007100ff0577ac */ /* 0x000ea20008000800 */
[----:B------:R-:W-:Y:S01]  /*0670*/  IMAD.HI.U32 R9, R8, -0x326172a9, RZ ;  /* 0xcd9e8d5708097827 */ /* 0x000fe200078e00ff */
[----:B------:R-:W-:Y:S01]  /*0680*/  PLOP3.LUT P0, PT, PT, PT, UP0, 0x80, 0x8 ;  /* 0x000000000008781c */ /* 0x000fe20003f0f008 */
[----:B------:R-:W3:Y:S02]  /*0690*/  LDCU.64 UR32, c[0x0][0x398] ;  /* 0x00007300ff2077ac */ /* 0x000ee40008000a00 */
[----:B------:R-:W-:Y:S01]  /*06a0*/  IMAD.HI.U32 R12, R7, -0x2daee0ad, RZ ;  /* 0xd2511f53070c7827 */ /* 0x000fe200078e00ff */
[----:B------:R-:W-:Y:S01]  /*06b0*/  LOP3.LUT R9, R10, UR17, R9, 0x96, !PT ;  /* 0x000000110a097c12 */ /* 0x000fe2000f8e9609 */
[----:B------:R-:W4:Y:S02]  /*06c0*/  LDCU.64 UR10, c[0x0][0x3a0] ;  /* 0x00007400ff0a77ac */ /* 0x000f240008000a00 */
[----:B------:R-:W-:Y:S01]  /*06d0*/  IMAD R11, R8, -0x326172a9, RZ ;  /* 0xcd9e8d57080b7824 */ /* 0x000fe200078e02ff */
[----:B------:R-:W-:Y:S01]  /*06e0*/  LOP3.LUT R12, R13, UR18, R12, 0x96, !PT ;  /* 0x000000120d0c7c12 */ /* 0x000fe2000f8e960c */
[----:B------:R-:W-:Y:S01]  /*06f0*/  IMAD R10, R7, -0x2daee0ad, RZ ;  /* 0xd2511f53070a7824 */ /* 0x000fe200078e02ff */
[----:B-1----:R-:W-:Y:S01]  /*0700*/  UISETP.NE.AND UP1, UPT, UR4, URZ, UPT ;  /* 0x000000ff0400728c */ /* 0x002fe2000bf25270 */
        /* <DEDUP_REMOVED lines=37> */
.L_x_1429:
        /* <DEDUP_REMOVED lines=9> */
[----:B0-----:R-:W-:-:S04]  /*09f0*/  IMAD.WIDE.U32 R52, R56, 0x10, R52 ;  /* 0x0000001038347825 */ /* 0x001fc800078e0034 */
[----:B-1----:R-:W-:-:S05]  /*0a00*/  @P0 IMAD.WIDE.U32 R58, R56, 0x10, R58 ;  /* 0x00000010383a0825 */ /* 0x002fca00078e003a */
[----:B-----5:R0:W5:Y:S01]  /*0a10*/  @P0 LDG.E.128 R16, desc[UR8][R58.64] ;  /* 0x000000083a100981 */ /* 0x020162000c1e1d00 */
[----:B--2---:R-:W-:-:S03]  /*0a20*/  @P1 IMAD.WIDE.U32 R64, R56, 0x10, R54 ;  /* 0x0000001038401825 */ /* 0x004fc600078e0036 */
[----:B------:R-:W5:Y:S04]  /*0a30*/  LDG.E.128 R52, desc[UR8][R52.64] ;  /* 0x0000000834347981 */ /* 0x000f68000c1e1d00 */
        /* <DEDUP_REMOVED lines=14> */
.L_x_1325:
        /* <DEDUP_REMOVED lines=13> */
.L_x_1327:
[----:B------:R-:W-:Y:S05]  /*0bf0*/  BSYNC.RECONVERGENT B2 ;  /* 0x0000000000027941 */ /* 0x000fea0003800200 */
.L_x_1326:
        /* <DEDUP_REMOVED lines=42> */
.L_x_1324:
[----:B------:R-:W-:Y:S05]  /*0ea0*/  BSYNC.RECONVERGENT B1 ;  /* 0x0000000000017941 */ /* 0x000fea0003800200 */
.L_x_1323:
[----:B------:R-:W0:Y:S01]  /*0eb0*/  LDC R73, c[0x0][0x408] ;  /* 0x00010200ff497b82 */ /* 0x000e220000000800 */
[----:B------:R-:W-:Y:S01]  /*0ec0*/  HFMA2 R72, -RZ, RZ, 0.1171875, 0 ;  /* 0x2f800000ff487431 */ /* 0x000fe200000001ff */
[----:B------:R-:W-:Y:S01]  /*0ed0*/  I2FP.F32.U32 R59, R66 ;  /* 0x00000042003b7245 */ /* 0x000fe20000201000 */
[C---:B-----5:R-:W-:Y:S01]  /*0ee0*/  IMAD.U32 R58, R52.reuse, 0x10000, RZ ;  /* 0x00010000343a7824 */ /* 0x060fe200078e00ff */
[----:B------:R-:W-:Y:S01]  /*0ef0*/  BSSY.RECONVERGENT B1, `(.L_x_1328) ;  /* 0x0000063000017945 */ /* 0x000fe20003800200 */
[----:B------:R-:W-:-:S03]  /*0f00*/  PRMT R52, R52, 0x7632, R52 ;  /* 0x0000763234347816 */ /* 0x000fc60000000034 */
        /* <DEDUP_REMOVED lines=23> */
.L_x_1332:
        /* <DEDUP_REMOVED lines=13> */
.L_x_1334:
[----:B------:R-:W-:Y:S05]  /*1150*/  BSYNC.RECONVERGENT B3 ;  /* 0x0000000000037941 */ /* 0x000fea0003800200 */
.L_x_1333:
        /* <DEDUP_REMOVED lines=41> */
.L_x_1331:
[----:B------:R-:W-:Y:S05]  /*13f0*/  BSYNC.RECONVERGENT B2 ;  /* 0x0000000000027941 */ /* 0x000fea0003800200 */
.L_x_1330:
[----:B------:R-:W-:Y:S01]  /*1400*/  I2FP.F32.U32 R57, R59 ;  /* 0x0000003b00397245 */ /* 0x000fe20000201000 */
[----:B------:R-:W-:Y:S01]  /*1410*/  IMAD.U32 R6, R16, 0x10000, RZ ;  /* 0x0001000010067824 */ /* 0x000fe200078e00ff */
[----:B------:R-:W-:-:S03]  /*1420*/  @P1 SHF.L.U32 R66, R12, 0x10, RZ ;  /* 0x000000100c421819 */ /* 0x000fc600000006ff */
[----:B------:R-:W-:Y:S01]  /*1430*/  FFMA.FTZ R57, R57, R72, 1.1641532182693481445e-10 ;  /* 0x2f00000039397423 */ /* 0x000fe20000010048 */
[----:B------:R-:W-:-:S04]  /*1440*/  FMUL.FTZ R6, R6, R73 ;  /* 0x0000004906067220 */ /* 0x000fc80000410000 */
[----:B------:R-:W-:Y:S01]  /*1450*/  FSETP.GTU.FTZ.AND P2, PT, R57, R74, PT ;  /* 0x0000004a3900720b */ /* 0x000fe20003f5c000 */
[--C-:B------:R-:W-:Y:S02]  /*1460*/  @P1 IMAD.MOV.U32 R57, RZ, RZ, R8.reuse ;  /* 0x000000ffff391224 */ /* 0x100fe400078e0008 */
[----:B------:R-:W-:Y:S01]  /*1470*/  @!P1 IMAD.MOV.U32 R57, RZ, RZ, R8 ;  /* 0x000000ffff399224 */ /* 0x000fe200078e0008 */
        /* <DEDUP_REMOVED lines=8> */
.L_x_1329:
[----:B------:R-:W-:-:S04]  /*1500*/  @P1 IMAD.U32 R59, R12, 0x10000, RZ ;  /* 0x000100000c3b1824 */ /* 0x000fc800078e00ff */
[----:B------:R-:W-:-:S07]  /*1510*/  @P1 FADD.FTZ R58, R58, R59 ;  /* 0x0000003b3a3a1221 */ /* 0x000fce0000010000 */
.L_x_1335:
[----:B------:R-:W-:Y:S05]  /*1520*/  BSYNC.RECONVERGENT B1 ;  /* 0x0000000000017941 */ /* 0x000fea0003800200 */
.L_x_1328:
        /* <DEDUP_REMOVED lines=13> */
.L_x_1338:
        /* <DEDUP_REMOVED lines=13> */
.L_x_1340:
[----:B------:R-:W-:Y:S05]  /*16d0*/  BSYNC.RECONVERGENT B2 ;  /* 0x0000000000027941 */ /* 0x000fea0003800200 */
.L_x_1339:
        /* <DEDUP_REMOVED lines=41> */
[----:B------:R-:W-:-:S07]  /*1970*/  IMAD.MOV.U32 R6, RZ, RZ, R64 ;  /* 0x000000ffff067224 */ /* 0x000fce00078e0040 */
.L_x_1337:
[----:B------:R-:W-:Y:S05]  /*1980*/  BSYNC.RECONVERGENT B1 ;  /* 0x0000000000017941 */ /* 0x000fea0003800200 */
.L_x_1336:
[----:B------:R-:W-:Y:S01]  /*1990*/  I2FP.F32.U32 R57, R65 ;  /* 0x0000004100397245 */ /* 0x000fe20000201000 */
[----:B------:R-:W-:Y:S01]  /*19a0*/  IMAD.U32 R52, R52, 0x10000, RZ ;  /* 0x0001000034347824 */ /* 0x000fe200078e00ff */
        /* <DEDUP_REMOVED lines=23> */
.L_x_1345:
        /* <DEDUP_REMOVED lines=13> */
.L_x_1347:
[----:B------:R-:W-:Y:S05]  /*1bf0*/  BSYNC.RECONVERGENT B3 ;  /* 0x0000000000037941 */ /* 0x000fea0003800200 */
.L_x_1346:
        /* <DEDUP_REMOVED lines=41> */
.L_x_1344:
[----:B------:R-:W-:Y:S05]  /*1e90*/  BSYNC.RECONVERGENT B2 ;  /* 0x0000000000027941 */ /* 0x000fea0003800200 */
.L_x_1343:
[----:B------:R-:W-:Y:S02]  /*1ea0*/  I2FP.F32.U32 R59, R52 ;  /* 0x00000034003b7245 */ /* 0x000fe40000201000 */
[----:B------:R-:W-:Y:S02]  /*1eb0*/  PRMT R6, R16, 0x7632, R6 ;  /* 0x0000763210067816 */ /* 0x000fe40000000006 */
[----:B------:R-:W-:Y:S01]  /*1ec0*/  @P1 PRMT R52, R12, 0x7632, R52 ;  /* 0x000076320c341816 */ /* 0x000fe20000000034 */
[----:B------:R-:W-:Y:S02]  /*1ed0*/  FFMA.FTZ R59, R59, R72, 1.1641532182693481445e-10 ;  /* 0x2f0000003b3b7423 */ /* 0x000fe40000010048 */
[----:B------:R-:W-:Y:S01]  /*1ee0*/  IMAD.U32 R6, R6, 0x10000, RZ ;  /* 0x0001000006067824 */ /* 0x000fe200078e00ff */
[----:B------:R-:W-:Y:S02]  /*1ef0*/  @P1 SHF.L.U32 R65, R52, 0x10, RZ ;  /* 0x0000001034411819 */ /* 0x000fe400000006ff */
[----:B------:R-:W-:Y:S01]  /*1f00*/  FSETP.GTU.FTZ.AND P2, PT, R59, R74, PT ;  /* 0x0000004a3b00720b */ /* 0x000fe20003f5c000 */
[----:B------:R-:W-:Y:S01]  /*1f10*/  FMUL.FTZ R6, R6, R73 ;  /* 0x0000004906067220 */ /* 0x000fe20000410000 */
[----:B------:R-:W-:-:S02]  /*1f20*/  @P1 IMAD.MOV.U32 R59, RZ, RZ, R9 ;  /* 0x000000ffff3b1224 */ /* 0x000fc400078e0009 */
[----:B------:R-:W-:Y:S01]  /*1f30*/  @!P1 IMAD.MOV.U32 R59, RZ, RZ, R9 ;  /* 0x000000ffff3b9224 */ /* 0x000fe200078e0009 */
[----:B------:R-:W-:Y:S02]  /*1f40*/  SEL R9, RZ, 0x1, P2 ;  /* 0x00000001ff097807 */ /* 0x000fe40001000000 */
[----:B------:R-:W-:Y:S01]  /*1f50*/  FSEL R66, R6, RZ, !P2 ;  /* 0x000000ff06427208 */ /* 0x000fe20005000000 */
[----:B------:R-:W-:Y:S01]  /*1f60*/  @P1 IMAD.MOV.U32 R6, RZ, RZ, R64 ;  /* 0x000000ffff061224 */ /* 0x000fe200078e0040 */
[----:B------:R-:W-:-:S03]  /*1f70*/  @!P1 MOV R6, R64 ;  /* 0x0000004000069202 */ /* 0x000fc60000000f00 */
[----:B------:R-:W-:-:S04]  /*1f80*/  @P1 FADD.FTZ R52, R57, R66 ;  /* 0x0000004239341221 */ /* 0x000fc80000010000 */
[----:B------:R-:W-:-:S04]  /*1f90*/  @P1 FADD.FTZ R57, R52, R65 ;  /* 0x0000004134391221 */ /* 0x000fc80000010000 */
[----:B------:R-:W-:Y:S01]  /*1fa0*/  @!P1 FADD.FTZ R57, R57, R66 ;  /* 0x0000004239399221 */ /* 0x000fe20000010000 */
[----:B------:R-:W-:Y:S06]  /*1fb0*/  BRA `(.L_x_1348) ;  /* 0x00000000000c7947 */ /* 0x000fec0003800000 */
.L_x_1342:
[----:B------:R-:W-:-:S05]  /*1fc0*/  @P1 PRMT R52, R12, 0x7632, R52 ;  /* 0x000076320c341816 */ /* 0x000fca0000000034 */
[----:B------:R-:W-:-:S04]  /*1fd0*/  @P1 IMAD.U32 R52, R52, 0x10000, RZ ;  /* 0x0001000034341824 */ /* 0x000fc800078e00ff */
[----:B------:R-:W-:-:S07]  /*1fe0*/  @P1 FADD.FTZ R57, R57, R52 ;  /* 0x0000003439391221 */ /* 0x000fce0000010000 */
.L_x_1348:
[----:B------:R-:W-:Y:S05]  /*1ff0*/  BSYNC.RECONVERGENT B1 ;  /* 0x0000000000017941 */ /* 0x000fea0003800200 */
.L_x_1341:
        /* <DEDUP_REMOVED lines=13> */
.L_x_1351:
        /* <DEDUP_REMOVED lines=13> */
.L_x_1353:
[----:B------:R-:W-:Y:S05]  /*21a0*/  BSYNC.RECONVERGENT B2 ;  /* 0x0000000000027941 */ /* 0x000fea0003800200 */
.L_x_1352:
        /* <DEDUP_REMOVED lines=42> */
.L_x_1350:
[----:B------:R-:W-:Y:S05]  /*2450*/  BSYNC.RECONVERGENT B1 ;  /* 0x0000000000017941 */ /* 0x000fea0003800200 */
.L_x_1349:
[----:B------:R-:W-:Y:S01]  /*2460*/  I2FP.F32.U32 R59, R65 ;  /* 0x00000041003b7245 */ /* 0x000fe20000201000 */
[----:B------:R-:W-:Y:S01]  /*2470*/  IMAD.U32 R64, R53, 0x10000, RZ ;  /* 0x0001000035407824 */ /* 0x000fe200078e00ff */
[----:B------:R-:W-:Y:S03]  /*2480*/  BSSY.RECONVERGENT B1, `(.L_x_1354) ;  /* 0x0000063000017945 */ /* 0x000fe60003800200 */
[----:B------:R-:W-:Y:S01]  /*2490*/  FFMA.FTZ R59, R59, R72, 1.1641532182693481445e-10 ;  /* 0x2f0000003b3b7423 */ /* 0x000fe20000010048 */
[----:B------:R-:W-:-:S04]  /*24a0*/  FMUL.FTZ R64, R64, R73 ;  /* 0x0000004940407220 */ /* 0x000fc80000410000 */
[----:B------:R-:W-:Y:S02]  /*24b0*/  FSETP.GTU.FTZ.AND P2, PT, R59, R74, PT ;  /* 0x0000004a3b00720b */ /* 0x000fe40003f5c000 */
[----:B------:R-:W-:Y:S02]  /*24c0*/  PRMT R59, R53, 0x7632, R59 ;  /* 0x00007632353b7816 */ /* 0x000fe4000000003b */
        /* <DEDUP_REMOVED lines=19> */
.L_x_1358:
        /* <DEDUP_REMOVED lines=13> */
.L_x_1360:
[----:B------:R-:W-:Y:S05]  /*26d0*/  BSYNC.RECONVERGENT B3 ;  /* 0x0000000000037941 */ /* 0x000fea0003800200 */
.L_x_1359:
        /* <DEDUP_REMOVED lines=42> */
.L_x_1357:
[----:B------:R-:W-:Y:S05]  /*2980*/  BSYNC.RECONVERGENT B2 ;  /* 0x0000000000027941 */ /* 0x000fea0003800200 */
.L_x_1356:
[----:B------:R-:W-:Y:S01]  /*2990*/  I2FP.F32.U32 R53, R53 ;  /* 0x0000003500357245 */ /* 0x000fe20000201000 */
[----:B------:R-:W-:Y:S01]  /*29a0*/  @P1 IMAD.U32 R66, R13, 0x10000, RZ ;  /* 0x000100000d421824 */ /* 0x000fe200078e00ff */
[----:B------:R-:W-:Y:S01]  /*29b0*/  SHF.L.U32 R6, R17, 0x10, RZ ;  /* 0x0000001011067819 */ /* 0x000fe200000006ff */
[--C-:B------:R-:W-:Y:S02]  /*29c0*/  @P1 IMAD.MOV.U32 R52, RZ, RZ, R10.reuse ;  /* 0x000000ffff341224 */ /* 0x100fe400078e000a */
[----:B------:R-:W-:Y:S01]  /*29d0*/  FFMA.FTZ R53, R53, R72, 1.1641532182693481445e-10 ;  /* 0x2f00000035357423 */ /* 0x000fe20000010048 */
[----:B------:R-:W-:Y:S02]  /*29e0*/  @!P1 IMAD.MOV.U32 R52, RZ, RZ, R10 ;  /* 0x000000ffff349224 */ /* 0x000fe400078e000a */
[----:B------:R-:W-:Y:S02]  /*29f0*/  FMUL.FTZ R6, R6, R73 ;  /* 0x0000004906067220 */ /* 0x000fe40000410000 */
        /* <DEDUP_REMOVED lines=9> */
.L_x_1355:
[----:B------:R-:W-:-:S05]  /*2a90*/  @P1 SHF.L.U32 R53, R13, 0x10, RZ ;  /* 0x000000100d351819 */ /* 0x000fca00000006ff */
[----:B------:R-:W-:-:S07]  /*2aa0*/  @P1 FADD.FTZ R64, R64, R53 ;  /* 0x0000003540401221 */ /* 0x000fce0000010000 */
.L_x_1361:
[----:B------:R-:W-:Y:S05]  /*2ab0*/  BSYNC.RECONVERGENT B1 ;  /* 0x0000000000017941 */ /* 0x000fea0003800200 */
.L_x_1354:
        /* <DEDUP_REMOVED lines=13> */
.L_x_1364:
        /* <DEDUP_REMOVED lines=13> */
.L_x_1366:
[----:B------:R-:W-:Y:S05]  /*2c60*/  BSYNC.RECONVERGENT B2 ;  /* 0x0000000000027941 */ /* 0x000fea0003800200 */
.L_x_1365:
        /* <DEDUP_REMOVED lines=42> */
.L_x_1363:
[----:B------:R-:W-:Y:S05]  /*2f10*/  BSYNC.RECONVERGENT B1 ;  /* 0x0000000000017941 */ /* 0x000fea0003800200 */
.L_x_1362:
        /* <DEDUP_REMOVED lines=25> */
.L_x_1371:
        /* <DEDUP_REMOVED lines=13> */
.L_x_1373:
[----:B------:R-:W-:Y:S05]  /*3180*/  BSYNC.RECONVERGENT B3 ;  /* 0x0000000000037941 */ /* 0x000fea0003800200 */
.L_x_1372:
        /* <DEDUP_REMOVED lines=42> */
.L_x_1370:
[----:B------:R-:W-:Y:S05]  /*3430*/  BSYNC.RECONVERGENT B2 ;  /* 0x0000000000027941 */ /* 0x000fea0003800200 */
.L_x_1369:
        /* <DEDUP_REMOVED lines=8> */
[----:B------:R-:W-:-:S02]  /*34c0*/  @P1 MOV R53, R11 ;  /* 0x0000000b00351202 */ /* 0x000fc40000000f00 */
[----:B------:R-:W-:Y:S02]  /*34d0*/  @!P1 MOV R53, R11 ;  /* 0x0000000b00359202 */ /* 0x000fe40000000f00 */
        /* <DEDUP_REMOVED lines=8> */
.L_x_1368:
[----:B------:R-:W-:-:S05]  /*3560*/  @P1 PRMT R52, R13, 0x7632, R52 ;  /* 0x000076320d341816 */ /* 0x000fca0000000034 */
[----:B------:R-:W-:-:S04]  /*3570*/  @P1 IMAD.U32 R52, R52, 0x10000, RZ ;  /* 0x0001000034341824 */ /* 0x000fc800078e00ff */
[----:B------:R-:W-:-:S07]  /*3580*/  @P1 FADD.FTZ R59, R59, R52 ;  /* 0x000000343b3b1221 */ /* 0x000fce0000010000 */
.L_x_1374:
[----:B------:R-:W-:Y:S05]  /*3590*/  BSYNC.RECONVERGENT B1 ;  /* 0x0000000000017941 */ /* 0x000fea0003800200 */
.L_x_1367:
        /* <DEDUP_REMOVED lines=13> */
.L_x_1377:
        /* <DEDUP_REMOVED lines=13> */
.L_x_1379:
[----:B------:R-:W-:Y:S05]  /*3740*/  BSYNC.RECONVERGENT B2 ;  /* 0x0000000000027941 */ /* 0x000fea0003800200 */
.L_x_1378:
        /* <DEDUP_REMOVED lines=42> */
.L_x_1376:
[----:B------:R-:W-:Y:S05]  /*39f0*/  BSYNC.RECONVERGENT B1 ;  /* 0x0000000000017941 */ /* 0x000fea0003800200 */
.L_x_1375:
[----:B------:R-:W-:Y:S01]  /*3a00*/  I2FP.F32.U32 R53, R65 ;  /* 0x0000004100357245 */ /* 0x000fe20000201000 */
[----:B------:R-:W-:Y:S01]  /*3a10*/  BSSY.RECONVERGENT B1, `(.L_x_1380) ;  /* 0x0000063000017945 */ /* 0x000fe20003800200 */
        /* <DEDUP_REMOVED lines=23> */
.L_x_1384:
        /* <DEDUP_REMOVED lines=13> */
.L_x_1386:
[----:B------:R-:W-:Y:S05]  /*3c60*/  BSYNC.RECONVERGENT B3 ;  /* 0x0000000000037941 */ /* 0x000fea0003800200 */
.L_x_1385:
        /* <DEDUP_REMOVED lines=42> */
.L_x_1383:
[----:B------:R-:W-:Y:S05]  /*3f10*/  BSYNC.RECONVERGENT B2 ;  /* 0x0000000000027941 */ /* 0x000fea0003800200 */
.L_x_1382:
        /* <DEDUP_REMOVED lines=16> */
.L_x_1381:
[----:B------:R-:W-:-:S05]  /*4020*/  @P1 SHF.L.U32 R66, R14, 0x10, RZ ;  /* 0x000000100e421819 */ /* 0x000fca00000006ff */
[----:B------:R-:W-:-:S07]  /*4030*/  @P1 FADD.FTZ R65, R65, R66 ;  /* 0x0000004241411221 */ /* 0x000fce0000010000 */
.L_x_1387:
[----:B------:R-:W-:Y:S05]  /*4040*/  BSYNC.RECONVERGENT B1 ;  /* 0x0000000000017941 */ /* 0x000fea0003800200 */
.L_x_1380:
        /* <DEDUP_REMOVED lines=13> */
.L_x_1390:
        /* <DEDUP_REMOVED lines=13> */
.L_x_1392:
[----:B------:R-:W-:Y:S05]  /*41f0*/  BSYNC.RECONVERGENT B2 ;  /* 0x0000000000027941 */ /* 0x000fea0003800200 */
.L_x_1391:
        /* <DEDUP_REMOVED lines=39> */
[----:B------:R-:W-:Y:S01]  /*4470*/  IMAD.MOV.U32 R6, RZ, RZ, R52 ;  /* 0x000000ffff067224 */ /* 0x000fe200078e0034 */
[----:B------:R-:W-:Y:S01]  /*4480*/  LOP3.LUT R68, R68, UR30, R53, 0x96, !PT ;  /* 0x0000001e44447c12 */ /* 0x000fe2000f8e9635 */
[----:B------:R-:W-:-:S07]  /*4490*/  HFMA2 R53, -RZ, RZ, 0, 0 ;  /* 0x00000000ff357431 */ /* 0x000fce00000001ff */
.L_x_1389:
[----:B------:R-:W-:Y:S05]  /*44a0*/  BSYNC.RECONVERGENT B1 ;  /* 0x0000000000017941 */ /* 0x000fea0003800200 */
.L_x_1388:
[----:B------:R-:W-:Y:S01]  /*44b0*/  I2FP.F32.U32 R67, R66 ;  /* 0x0000004200437245 */ /* 0x000fe20000201000 */
[----:B------:R-:W-:Y:S01]  /*44c0*/  IMAD.U32 R54, R54, 0x10000, RZ ;  /* 0x0001000036367824 */ /* 0x000fe200078e00ff */
        /* <DEDUP_REMOVED lines=22> */
.L_x_1397:
        /* <DEDUP_REMOVED lines=13> */
.L_x_1399:
[----:B------:R-:W-:Y:S05]  /*4700*/  BSYNC.RECONVERGENT B3 ;  /* 0x0000000000037941 */ /* 0x000fea0003800200 */
.L_x_1398:
        /* <DEDUP_REMOVED lines=40> */
[----:B------:R-:W-:Y:S01]  /*4990*/  HFMA2 R52, -RZ, RZ, 0, 0 ;  /* 0x00000000ff347431 */ /* 0x000fe200000001ff */
[----:B------:R-:W-:-:S07]  /*49a0*/  LOP3.LUT R68, R68, UR30, R53, 0x96, !PT ;  /* 0x0000001e44447c12 */ /* 0x000fce000f8e9635 */
.L_x_1396:
[----:B------:R-:W-:Y:S05]  /*49b0*/  BSYNC.RECONVERGENT B2 ;  /* 0x0000000000027941 */ /* 0x000fea0003800200 */
.L_x_1395:
        /* <DEDUP_REMOVED lines=18> */
.L_x_1394:
[----:B------:R-:W-:-:S05]  /*4ae0*/  @P1 PRMT R52, R14, 0x7632, R52 ;  /* 0x000076320e341816 */ /* 0x000fca0000000034 */
[----:B------:R-:W-:-:S04]  /*4af0*/  @P1 IMAD.U32 R67, R52, 0x10000, RZ ;  /* 0x0001000034431824 */ /* 0x000fc800078e00ff */
[----:B------:R-:W-:-:S07]  /*4b00*/  @P1 FADD.FTZ R66, R66, R67 ;  /* 0x0000004342421221 */ /* 0x000fce0000010000 */
.L_x_1400:
[----:B------:R-:W-:Y:S05]  /*4b10*/  BSYNC.RECONVERGENT B1 ;  /* 0x0000000000017941 */ /* 0x000fea0003800200 */
.L_x_1393:
        /* <DEDUP_REMOVED lines=13> */
.L_x_1403:
        /* <DEDUP_REMOVED lines=13> */
.L_x_1405:
[----:B------:R-:W-:Y:S05]  /*4cc0*/  BSYNC.RECONVERGENT B2 ;  /* 0x0000000000027941 */ /* 0x000fea0003800200 */
.L_x_1404:
        /* <DEDUP_REMOVED lines=42> */
.L_x_1402:
[----:B------:R-:W-:Y:S05]  /*4f70*/  BSYNC.RECONVERGENT B1 ;  /* 0x0000000000017941 */ /* 0x000fea0003800200 */
.L_x_1401:
        /* <DEDUP_REMOVED lines=25> */
.L_x_1410:
        /* <DEDUP_REMOVED lines=13> */
.L_x_1412:
[----:B------:R-:W-:Y:S05]  /*51e0*/  BSYNC.RECONVERGENT B3 ;  /* 0x0000000000037941 */ /* 0x000fea0003800200 */
.L_x_1411:
        /* <DEDUP_REMOVED lines=41> */
[----:B------:R-:W-:-:S07]  /*5480*/  IMAD.MOV.U32 R53, RZ, RZ, RZ ;  /* 0x000000ffff357224 */ /* 0x000fce00078e00ff */
.L_x_1409:
[----:B------:R-:W-:Y:S05]  /*5490*/  BSYNC.RECONVERGENT B2 ;  /* 0x0000000000027941 */ /* 0x000fea0003800200 */
.L_x_1408:
        /* <DEDUP_REMOVED lines=16> */
.L_x_1407:
[----:B------:R-:W-:-:S05]  /*55a0*/  @P1 SHF.L.U32 R54, R15, 0x10, RZ ;  /* 0x000000100f361819 */ /* 0x000fca00000006ff */
[----:B------:R-:W-:-:S07]  /*55b0*/  @P1 FADD.FTZ R67, R67, R54 ;  /* 0x0000003643431221 */ /* 0x000fce0000010000 */
.L_x_1413:
[----:B------:R-:W-:Y:S05]  /*55c0*/  BSYNC.RECONVERGENT B1 ;  /* 0x0000000000017941 */ /* 0x000fea0003800200 */
.L_x_1406:
        /* <DEDUP_REMOVED lines=13> */
.L_x_1416:
        /* <DEDUP_REMOVED lines=13> */
.L_x_1418:
[----:B------:R-:W-:Y:S05]  /*5770*/  BSYNC.RECONVERGENT B2 ;  /* 0x0000000000027941 */ /* 0x000fea0003800200 */
.L_x_1417:
        /* <DEDUP_REMOVED lines=43> */
.L_x_1415:
[----:B------:R-:W-:Y:S05]  /*5a30*/  BSYNC.RECONVERGENT B1 ;  /* 0x0000000000017941 */ /* 0x000fea0003800200 */
.L_x_1414:
        /* <DEDUP_REMOVED lines=24> */
.L_x_1423:
        /* <DEDUP_REMOVED lines=13> */
.L_x_1425:
[----:B------:R-:W-:Y:S05]  /*5c90*/  BSYNC.RECONVERGENT B3 ;  /* 0x0000000000037941 */ /* 0x000fea0003800200 */
.L_x_1424:
        /* <DEDUP_REMOVED lines=42> */
.L_x_1422:
[----:B------:R-:W-:Y:S05]  /*5f40*/  BSYNC.RECONVERGENT B2 ;  /* 0x0000000000027941 */ /* 0x000fea0003800200 */
.L_x_1421:
[----:B------:R-:W-:Y:S01]  /*5f50*/  I2FP.F32.U32 R53, R53 ;  /* 0x0000003500357245 */ /* 0x000fe20000201000 */
[----:B------:R-:W-:Y:S01]  /*5f60*/  @P1 IMAD.MOV.U32 R69, RZ, RZ, R52 ;  /* 0x000000ffff451224 */ /* 0x000fe200078e0034 */
[----:B------:R-:W-:Y:S01]  /*5f70*/  PRMT R6, R19, 0x7632, R6 ;  /* 0x0000763213067816 */ /* 0x000fe20000000006 */
[----:B------:R-:W-:Y:S01]  /*5f80*/  @!P1 IMAD.MOV.U32 R69, RZ, RZ, R52 ;  /* 0x000000ffff459224 */ /* 0x000fe200078e0034 */
[----:B------:R-:W-:Y:S01]  /*5f90*/  @P1 PRMT R55, R15, 0x7632, R55 ;  /* 0x000076320f371816 */ /* 0x000fe20000000037 */
[----:B------:R-:W-:Y:S01]  /*5fa0*/  FFMA.FTZ R53, R53, R72, 1.1641532182693481445e-10 ;  /* 0x2f00000035357423 */ /* 0x000fe20000010048 */
[----:B------:R-:W-:-:S03]  /*5fb0*/  SHF.L.U32 R6, R6, 0x10, RZ ;  /* 0x0000001006067819 */ /* 0x000fc600000006ff */
[----:B------:R-:W-:Y:S01]  /*5fc0*/  @P1 IMAD.U32 R72, R55, 0x10000, RZ ;  /* 0x0001000037481824 */ /* 0x000fe200078e00ff */
[----:B------:R-:W-:Y:S01]  /*5fd0*/  FSETP.GTU.FTZ.AND P0, PT, R53, R74, PT ;  /* 0x0000004a3500720b */ /* 0x000fe20003f1c000 */
[----:B------:R-:W-:-:S05]  /*5fe0*/  FMUL.FTZ R6, R6, R73 ;  /* 0x0000004906067220 */ /* 0x000fca0000410000 */
[----:B------:R-:W-:Y:S02]  /*5ff0*/  FSEL R63, R6, RZ, !P0 ;  /* 0x000000ff063f7208 */ /* 0x000fe40004000000 */
[-C--:B------:R-:W-:Y:S02]  /*6000*/  @P1 MOV R6, R54.reuse ;  /* 0x0000003600061202 */ /* 0x080fe40000000f00 */
[----:B------:R-:W-:Y:S01]  /*6010*/  @!P1 MOV R6, R54 ;  /* 0x0000003600069202 */ /* 0x000fe20000000f00 */
[----:B------:R-:W-:-:S04]  /*6020*/  @P1 FADD.FTZ R53, R82, R63 ;  /* 0x0000003f52351221 */ /* 0x000fc80000010000 */
[----:B------:R-:W-:-:S04]  /*6030*/  @P1 FADD.FTZ R82, R53, R72 ;  /* 0x0000004835521221 */ /* 0x000fc80000010000 */
[----:B------:R-:W-:Y:S01]  /*6040*/  @!P1 FADD.FTZ R82, R82, R63 ;  /* 0x0000003f52529221 */ /* 0x000fe20000010000 */
[----:B------:R-:W-:Y:S01]  /*6050*/  SEL R63, RZ, 0x1, P0 ;  /* 0x00000001ff3f7807 */ /* 0x000fe20000000000 */
[----:B------:R-:W-:Y:S06]  /*6060*/  BRA `(.L_x_1426) ;  /* 0x00000000000c7947 */ /* 0x000fec0003800000 */
.L_x_1420:
[----:B------:R-:W-:-:S04]  /*6070*/  @P1 PRMT R52, R15, 0x7632, R52 ;  /* 0x000076320f341816 */ /* 0x000fc80000000034 */
[----:B------:R-:W-:-:S05]  /*6080*/  @P1 SHF.L.U32 R53, R52, 0x10, RZ ;  /* 0x0000001034351819 */ /* 0x000fca00000006ff */
[----:B------:R-:W-:-:S07]  /*6090*/  @P1 FADD.FTZ R82, R82, R53 ;  /* 0x0000003552521221 */ /* 0x000fce0000010000 */
.L_x_1426:
[----:B------:R-:W-:Y:S05]  /*60a0*/  BSYNC.RECONVERGENT B1 ;  /* 0x0000000000017941 */ /* 0x000fea0003800200 */
.L_x_1419:
[----:B------:R-:W-:Y:S01]  /*60b0*/  ISETP.NE.AND P0, PT, R75, RZ, PT ;  /* 0x000000ff4b00720c */ /* 0x000fe20003f05270 */
[----:B------:R-:W0:Y:S01]  /*60c0*/  LDC.64 R72, c[0x0][0x3b0] ;  /* 0x0000ec00ff487b82 */ /* 0x000e220000000a00 */
[----:B------:R-:W-:Y:S01]  /*60d0*/  SEL R52, RZ, 0x1000000, P5 ;  /* 0x01000000ff347807 */ /* 0x000fe20002800000 */
[----:B------:R-:W-:Y:S01]  /*60e0*/  UISETP.NE.U32.AND UP0, UPT, UR32, URZ, UPT ;  /* 0x000000ff2000728c */ /* 0x000fe2000bf05070 */
[----:B------:R-:W-:Y:S02]  /*60f0*/  SEL R53, RZ, 0x10000, P4 ;  /* 0x00010000ff357807 */ /* 0x000fe40002000000 */
[----:B------:R-:W-:Y:S01]  /*6100*/  SEL R54, RZ, 0x100, P3 ;  /* 0x00000100ff367807 */ /* 0x000fe20001800000 */
[----:B------:R-:W-:Y:S01]  /*6110*/  UISETP.NE.AND.EX UP0, UPT, UR33, URZ, UPT, UP0 ;  /* 0x000000ff2100728c */ /* 0x000fe2000bf05300 */
[----:B------:R-:W-:Y:S01]  /*6120*/  ISETP.NE.AND P6, PT, R77, RZ, PT ;  /* 0x000000ff4d00720c */ /* 0x000fe20003fc5270 */
        /* <DEDUP_REMOVED lines=8> */
[----:B------:R-:W-:Y:S01]  /*61b0*/  LOP3.LUT R77, R54, R77, RZ, 0xfc, !PT ;  /* 0x0000004d364d7212 */ /* 0x000fe200078efcff */
[----:B------:R-:W-:Y:S01]  /*61c0*/  FADD.FTZ R54, RZ, R58 ;  /* 0x0000003aff367221 */ /* 0x000fe20000010000 */
[----:B------:R-:W-:Y:S01]  /*61d0*/  LOP3.LUT R76, R76, R52, R53, 0xfe, !PT ;  /* 0x000000344c4c7212 */ /* 0x000fe200078efe35 */
[----:B0-----:R-:W-:Y:S01]  /*61e0*/  IMAD.WIDE.U32 R72, R56, 0x8, R72 ;  /* 0x0000000838487825 */ /* 0x001fe200078e0048 */
[----:B------:R-:W-:-:S03]  /*61f0*/  SEL R79, RZ, 0x1, P0 ;  /* 0x00000001ff4f7807 */ /* 0x000fc60000000000 */
[----:B------:R-:W-:Y:S01]  /*6200*/  FADD.FTZ R71, R54, R57 ;  /* 0x0000003936477221 */ /* 0x000fe20000010000 */
[----:B------:R-:W-:Y:S02]  /*6210*/  F2FP.BF16.F32.PACK_AB R52, R57, R58 ;  /* 0x0000003a3934723e */ /* 0x000fe400000010ff */
[----:B------:R-:W-:Y:S01]  /*6220*/  F2FP.BF16.F32.PACK_AB R53, R59, R64 ;  /* 0x000000403b35723e */ /* 0x000fe200000010ff */
[----:B-1----:R-:W-:Y:S01]  /*6230*/  IMAD.WIDE.U32 R74, R56, 0x10, R74 ;  /* 0x00000010384a7825 */ /* 0x002fe200078e004a */
[----:B------:R-:W-:-:S03]  /*6240*/  F2FP.BF16.F32.PACK_AB R54, R66, R65 ;  /* 0x000000414236723e */ /* 0x000fc600000010ff */
[----:B------:R-:W-:Y:S01]  /*6250*/  FADD.FTZ R78, R71, R64 ;  /* 0x00000040474e7221 */ /* 0x000fe20000010000 */
[----:B------:R-:W-:Y:S02]  /*6260*/  F2FP.BF16.F32.PACK_AB R55, R82, R67 ;  /* 0x000000435237723e */ /* 0x000fe400000010ff */
[----:B------:R-:W-:Y:S01]  /*6270*/  LOP3.LUT R76, R76, R79, RZ, 0xfc, !PT ;  /* 0x0000004f4c4c7212 */ /* 0x000fe200078efcff */
[----:B------:R-:W-:Y:S01]  /*6280*/  FADD.FTZ R78, R78, R59 ;  /* 0x0000003b4e4e7221 */ /* 0x000fe20000010000 */
[----:B------:R-:W-:Y:S01]  /*6290*/  PLOP3.LUT P0, PT, PT, PT, UP0, 0x80, 0x8 ;  /* 0x000000000008781c */ /* 0x000fe20003f0f008 */
[----:B------:R0:W-:Y:S01]  /*62a0*/  STG.E.128 desc[UR8][R74.64], R52 ;  /* 0x000000344a007986 */ /* 0x0001e2000c101d08 */
[----:B------:R-:W-:Y:S01]  /*62b0*/  ISETP.NE.AND P1, PT, R0, RZ, PT ;  /* 0x000000ff0000720c */ /* 0x000fe20003f25270 */
[----:B------:R-:W-:Y:S02]  /*62c0*/  FADD.FTZ R71, R78, R65 ;  /* 0x000000414e477221 */ /* 0x000fe40000010000 */
[----:B------:R0:W-:Y:S02]  /*62d0*/  STG.E.64 desc[UR8][R72.64], R76 ;  /* 0x0000004c48007986 */ /* 0x0001e4000c101b08 */
[----:B------:R-:W-:-:S04]  /*62e0*/  FADD.FTZ R78, R71, R66 ;  /* 0x00000042474e7221 */ /* 0x000fc80000010000 */
[----:B------:R-:W-:Y:S02]  /*62f0*/  FADD.FTZ R71, R78, R67 ;  /* 0x000000434e477221 */ /* 0x000fe40000010000 */
[----:B------:R-:W-:Y:S05]  /*6300*/  @!P0 BRA `(.L_x_1427) ;  /* 0x0000000000408947 */ /* 0x000fea0003800000 */
[----:B0-----:R-:W-:Y:S01]  /*6310*/  IMAD.U32 R54, R62, 0x10000, RZ ;  /* 0x000100003e367824 */ /* 0x001fe200078e00ff */
[----:B------:R-:W0:Y:S01]  /*6320*/  LDC.64 R52, c[0x0][0x3b8] ;  /* 0x0000ee00ff347b82 */ /* 0x000e220000000a00 */
[----:B------:R-:W-:-:S03]  /*6330*/  IMAD.WIDE.U32 R74, R11, 0x1000000, RZ ;  /* 0x010000000b4a7825 */ /* 0x000fc600078e00ff */
[----:B------:R-:W-:Y:S02]  /*6340*/  LOP3.LUT R72, R54, 0xff0000, RZ, 0xc0, !PT ;  /* 0x00ff000036487812 */ /* 0x000fe400078ec0ff */
[----:B------:R-:W-:Y:S02]  /*6350*/  SHF.L.U32 R54, R61, 0x8, RZ ;  /* 0x000000083d367819 */ /* 0x000fe400000006ff */
        /* <DEDUP_REMOVED lines=11> */
.L_x_1427:
        /* <DEDUP_REMOVED lines=40> */
.L_x_1441:
        /* <DEDUP_REMOVED lines=29> */
[C---:B------:R-:W-:Y:S01]  /*6860*/  FMUL.FTZ R78, R79.reuse, R88 ;  /* 0x000000584f4e7220 */ /* 0x040fe20000410000 */
[C---:B------:R-:W-:Y:S01]  /*6870*/  FMUL.FTZ R82, R79.reuse, R82 ;  /* 0x000000524f527220 */ /* 0x040fe20000410000 */
[----:B------:R-:W-:Y:S01]  /*6880*/  F2FP.BF16.F32.PACK_AB R52, R66, R59 ;  /* 0x0000003b4234723e */ /* 0x000fe200000010ff */
[----:B------:R-:W-:Y:S01]  /*6890*/  FMUL.FTZ R59, R79, R90 ;  /* 0x0000005a4f3b7220 */ /* 0x000fe20000410000 */
[----:B------:R-:W-:Y:S01]  /*68a0*/  FFMA.FTZ R53, R34, R81, R50 ;  /* 0x0000005122357223 */ /* 0x000fe20000010032 */
[----:B------:R-:W-:Y:S01]  /*68b0*/  FFMA.FTZ R54, R35, R56, R51 ;  /* 0x0000003823367223 */ /* 0x000fe20000010033 */
[----:B------:R-:W0:Y:S01]  /*68c0*/  @!P1 LDC.64 R74, c[0x0][0x3c8] ;  /* 0x0000f200ff4a9b82 */ /* 0x000e220000000a00 */
[----:B------:R-:W-:Y:S01]  /*68d0*/  FFMA.FTZ R55, R28, R83, R44 ;  /* 0x000000531c377223 */ /* 0x000fe2000001002c */
[----:B------:R-:W-:Y:S01]  /*68e0*/  FFMA.FTZ R66, R29, R78, R45 ;  /* 0x0000004e1d427223 */ /* 0x000fe2000001002d */
[----:B------:R-:W-:Y:S01]  /*68f0*/  FFMA.FTZ R67, R30, R59, R46 ;  /* 0x0000003b1e437223 */ /* 0x000fe2000001002e */
[-C--:B------:R-:W-:Y:S01]  /*6900*/  FFMA.FTZ R84, R31, R82.reuse, R47 ;  /* 0x000000521f547223 */ /* 0x080fe2000001002f */
[----:B------:R-:W-:Y:S01]  /*6910*/  F2FP.BF16.F32.PACK_AB R53, R54, R53 ;  /* 0x000000353635723e */ /* 0x000fe200000010ff */
[----:B------:R-:W-:Y:S01]  /*6920*/  FFMA.FTZ R59, R22, R59, R38 ;  /* 0x0000003b163b7223 */ /* 0x000fe20000010026 */
[----:B------:R-:W-:Y:S01]  /*6930*/  F2FP.BF16.F32.PACK_AB R54, R66, R55 ;  /* 0x000000374236723e */ /* 0x000fe200000010ff */
[----:B------:R-:W-:Y:S01]  /*6940*/  FFMA.FTZ R82, R23, R82, R39 ;  /* 0x0000005217527223 */ /* 0x000fe20000010027 */
[----:B------:R-:W-:Y:S01]  /*6950*/  F2FP.BF16.F32.PACK_AB R55, R84, R67 ;  /* 0x000000435437723e */ /* 0x000fe200000010ff */
[----:B------:R-:W-:Y:S01]  /*6960*/  FFMA.FTZ R56, R27, R56, R43 ;  /* 0x000000381b387223 */ /* 0x000fe2000001002b */
[----:B------:R-:W1:Y:S01]  /*6970*/  LDC.64 R66, c[0x0][0x380] ;  /* 0x0000e000ff427b82 */ /* 0x000e620000000a00 */
        /* <DEDUP_REMOVED lines=8> */
[----:B------:R-:W-:Y:S02]  /*6a00*/  F2FP.BF16.F32.PACK_AB R57, R56, R57 ;  /* 0x000000393839723e */ /* 0x000fe400000010ff */
[----:B------:R-:W-:Y:S01]  /*6a10*/  F2FP.BF16.F32.PACK_AB R56, R81, R78 ;  /* 0x0000004e5138723e */ /* 0x000fe200000010ff */
[----:B0-----:R-:W-:Y:S01]  /*6a20*/  @!P1 IMAD.WIDE R74, R2, 0x4, R74 ;  /* 0x00000004024a9825 */ /* 0x001fe200078e024a */
[----:B------:R0:W-:Y:S04]  /*6a30*/  @!P1 STG.E desc[UR8][R76.64], R71 ;  /* 0x000000474c009986 */ /* 0x0001e8000c101908 */
[----:B------:R0:W-:Y:S04]  /*6a40*/  @!P1 STG.E desc[UR8][R74.64], R79 ;  /* 0x0000004f4a009986 */ /* 0x0001e8000c101908 */
[----:B------:R0:W-:Y:S01]  /*6a50*/  STG.E.128 desc[UR8][R64.64], R52 ;  /* 0x0000003440007986 */ /* 0x0001e2000c101d08 */
[----:B-1----:R-:W-:-:S03]  /*6a60*/  IMAD R2, R66, 0x4, R2 ;  /* 0x0000000442027824 */ /* 0x002fc600078e0202 */
[----:B------:R0:W-:Y:S02]  /*6a70*/  STG.E.128 desc[UR8][R72.64], R56 ;  /* 0x0000003848007986 */ /* 0x0001e4000c101d08 */
[----:B------:R-:W-:-:S13]  /*6a80*/  ISETP.GE.AND P1, PT, R2, R67, PT ;  /* 0x000000430200720c */ /* 0x000fda0003f26270 */
[----:B------:R-:W-:Y:S05]  /*6a90*/  @!P1 BRA `(.L_x_1429) ;  /* 0xffffff9c00b09947 */ /* 0x000fea000383ffff */
[----:B------:R-:W-:Y:S05]  /*6aa0*/  BSYNC B0 ;  /* 0x0000000000007941 */ /* 0x000fea0003800000 */
.L_x_1322:
[----:B------:R-:W-:Y:S05]  /*6ab0*/  EXIT ;  /* 0x000000000000794d */ /* 0x000fea0003800000 */
.L_x_1428:
[----:B------:R-:W-:Y:S01]  /*6ac0*/  HFMA2 R79, -RZ, RZ, 0, 1.847743988037109375e-06 ;  /* 0x0000001fff4f7431 */ /* 0x000fe200000001ff */
[----:B------:R-:W-:Y:S01]  /*6ad0*/  BSSY B1, `(.L_x_1430) ;  /* 0x0000007000017945 */ /* 0x000fe20003800000 */
[----:B0-----:R-:W-:Y:S01]  /*6ae0*/  MOV R77, R71 ;  /* 0x00000047004d7202 */ /* 0x001fe20000000f00 */
[----:B------:R-:W-:Y:S02]  /*6af0*/  IMAD.MOV.U32 R76, RZ, RZ, 0x1 ;  /* 0x00000001ff4c7424 */ /* 0x000fe400078e00ff */
[----:B------:R-:W-:-:S07]  /*6b00*/  IMAD.MOV.U32 R74, RZ, RZ, -0x1 ;  /* 0xffffffffff4a7424 */ /* 0x000fce00078e00ff */
[----:B-1----:R-:W-:Y:S05]  /*6b10*/  WARPSYNC.COLLECTIVE R74, `(.L_x_1431) ;  /* 0x000000004a087348 */ /* 0x002fea0003c00000 */
[----:B------:R0:W2:Y:S02]  /*6b20*/  SHFL.BFLY P2, R75, R77, R76, R79 ;  /* 0x0c00004c4d4b7389 */ /* 0x0000a4000004004f */
[----:B012---:R-:W-:Y:S05]  /*6b30*/  ENDCOLLECTIVE ;  /* 0x000000000000791b */ /* 0x007fea0003800000 */
.L_x_1431:
[----:B------:R-:W-:Y:S05]  /*6b40*/  BSYNC B1 ;  /* 0x0000000000017941 */ /* 0x000fea0003800000 */
.L_x_1430:
        /* <DEDUP_REMOVED lines=9> */
.L_x_1432:
[----:B------:R-:W-:Y:S02]  /*6be0*/  IMAD.MOV.U32 R76, RZ, RZ, 0x4 ;  /* 0x00000004ff4c7424 */ /* 0x000fe400078e00ff */
[----:B------:R-:W-:-:S04]  /*6bf0*/  IMAD.MOV.U32 R53, RZ, RZ, R75 ;  /* 0x000000ffff357224 */ /* 0x000fc800078e004b */
[----:B------:R-:W-:-:S05]  /*6c00*/  FADD.FTZ R55, R54, R53 ;  /* 0x0000003536377221 */ /* 0x000fca0000010000 */
[----:B------:R-:W-:-:S07]  /*6c10*/  MOV R77, R55 ;  /* 0x00000037004d7202 */ /* 0x000fce0000000f00 */
[----:B------:R-:W-:Y:S05]  /*6c20*/  WARPSYNC.COLLECTIVE R74, `(.L_x_1433) ;  /* 0x000000004a087348 */ /* 0x000fea0003c00000 */
[----:B------:R0:W1:Y:S02]  /*6c30*/  SHFL.BFLY P2, R75, R77, R76, R79 ;  /* 0x0c00004c4d4b7389 */ /* 0x000064000004004f */
[----:B01----:R-:W-:Y:S05]  /*6c40*/  ENDCOLLECTIVE ;  /* 0x000000000000791b */ /* 0x003fea0003800000 */
.L_x_1433:
[----:B------:R-:W-:Y:S01]  /*6c50*/  HFMA2 R76, -RZ, RZ, 0, 4.76837158203125e-07 ;  /* 0x00000008ff4c7431 */ /* 0x000fe200000001ff */
[----:B------:R-:W-:-:S05]  /*6c60*/  MOV R52, R75 ;  /* 0x0000004b00347202 */ /* 0x000fca0000000f00 */
[----:B------:R-:W-:-:S04]  /*6c70*/  FADD.FTZ R72, R55, R52 ;  /* 0x0000003437487221 */ /* 0x000fc80000010000 */
[----:B------:R-:W-:-:S07]  /*6c80*/  IMAD.MOV.U32 R77, RZ, RZ, R72 ;  /* 0x000000ffff4d7224 */ /* 0x000fce00078e0048 */
[----:B------:R-:W-:Y:S05]  /*6c90*/  WARPSYNC.COLLECTIVE R74, `(.L_x_1434) ;  /* 0x000000004a087348 */ /* 0x000fea0003c00000 */
[----:B------:R0:W1:Y:S02]  /*6ca0*/  SHFL.BFLY P2, R75, R77, R76, R79 ;  /* 0x0c00004c4d4b7389 */ /* 0x000064000004004f */
[----:B01----:R-:W-:Y:S05]  /*6cb0*/  ENDCOLLECTIVE ;  /* 0x000000000000791b */ /* 0x003fea0003800000 */
.L_x_1434:
        /* <DEDUP_REMOVED lines=8> */
.L_x_1435:
        /* <DEDUP_REMOVED lines=24> */
.L_x_1436:
[----:B------:R-:W-:Y:S02]  /*6ec0*/  IMAD.MOV.U32 R76, RZ, RZ, 0x2 ;  /* 0x00000002ff4c7424 */ /* 0x000fe400078e00ff */
[----:B------:R-:W-:-:S04]  /*6ed0*/  IMAD.MOV.U32 R55, RZ, RZ, R75 ;  /* 0x000000ffff377224 */ /* 0x000fc800078e004b */
[----:B------:R-:W-:-:S05]  /*6ee0*/  FADD.FTZ R55, R52, R55 ;  /* 0x0000003734377221 */ /* 0x000fca0000010000 */
[----:B------:R-:W-:-:S07]  /*6ef0*/  MOV R77, R55 ;  /* 0x00000037004d7202 */ /* 0x000fce0000000f00 */
[----:B------:R-:W-:Y:S05]  /*6f00*/  WARPSYNC.COLLECTIVE R74, `(.L_x_1437) ;  /* 0x000000004a087348 */ /* 0x000fea0003c00000 */
[----:B------:R0:W1:Y:S02]  /*6f10*/  SHFL.BFLY P2, R75, R77, R76, R79 ;  /* 0x0c00004c4d4b7389 */ /* 0x000064000004004f */
[----:B01----:R-:W-:Y:S05]  /*6f20*/  ENDCOLLECTIVE ;  /* 0x000000000000791b */ /* 0x003fea0003800000 */
.L_x_1437:
[----:B------:R-:W-:Y:S01]  /*6f30*/  HFMA2 R76, -RZ, RZ, 0, 2.384185791015625e-07 ;  /* 0x00000004ff4c7431 */ /* 0x000fe200000001ff */
[----:B------:R-:W-:-:S05]  /*6f40*/  MOV R54, R75 ;  /* 0x0000004b00367202 */ /* 0x000fca0000000f00 */
[----:B------:R-:W-:-:S04]  /*6f50*/  FADD.FTZ R54, R55, R54 ;  /* 0x0000003637367221 */ /* 0x000fc80000010000 */
[----:B------:R-:W-:-:S07]  /*6f60*/  IMAD.MOV.U32 R77, RZ, RZ, R54 ;  /* 0x000000ffff4d7224 */ /* 0x000fce00078e0036 */
[----:B------:R-:W-:Y:S05]  /*6f70*/  WARPSYNC.COLLECTIVE R74, `(.L_x_1438) ;  /* 0x000000004a087348 */ /* 0x000fea0003c00000 */
[----:B------:R0:W1:Y:S02]  /*6f80*/  SHFL.BFLY P2, R75, R77, R76, R79 ;  /* 0x0c00004c4d4b7389 */ /* 0x000064000004004f */
[----:B01----:R-:W-:Y:S05]  /*6f90*/  ENDCOLLECTIVE ;  /* 0x000000000000791b */ /* 0x003fea0003800000 */
.L_x_1438:
[----:B------:R-:W-:Y:S02]  /*6fa0*/  IMAD.MOV.U32 R76, RZ, RZ, 0x8 ;  /* 0x00000008ff4c7424 */ /* 0x000fe400078e00ff */
[----:B------:R-:W-:-:S04]  /*6fb0*/  IMAD.MOV.U32 R73, RZ, RZ, R75 ;  /* 0x000000ffff497224 */ /* 0x000fc800078e004b */
[----:B------:R-:W-:-:S05]  /*6fc0*/  FADD.FTZ R73, R54, R73 ;  /* 0x0000004936497221 */ /* 0x000fca0000010000 */
[----:B------:R-:W-:-:S07]  /*6fd0*/  MOV R77, R73 ;  /* 0x00000049004d7202 */ /* 0x000fce0000000f00 */
[----:B------:R-:W-:Y:S05]  /*6fe0*/  WARPSYNC.COLLECTIVE R74, `(.L_x_1439) ;  /* 0x000000004a087348 */ /* 0x000fea0003c00000 */
[----:B------:R0:W1:Y:S02]  /*6ff0*/  SHFL.BFLY P2, R75, R77, R76, R79 ;  /* 0x0c00004c4d4b7389 */ /* 0x000064000004004f */
[----:B01----:R-:W-:Y:S05]  /*7000*/  ENDCOLLECTIVE ;  /* 0x000000000000791b */ /* 0x003fea0003800000 */
.L_x_1439:
[----:B------:R-:W-:Y:S01]  /*7010*/  HFMA2 R76, -RZ, RZ, 0, 9.5367431640625e-07 ;  /* 0x00000010ff4c7431 */ /* 0x000fe200000001ff */
[----:B------:R-:W-:-:S05]  /*7020*/  MOV R72, R75 ;  /* 0x0000004b00487202 */ /* 0x000fca0000000f00 */
[----:B------:R-:W-:-:S04]  /*7030*/  FADD.FTZ R72, R73, R72 ;  /* 0x0000004849487221 */ /* 0x000fc80000010000 */
[----:B------:R-:W-:-:S07]  /*7040*/  IMAD.MOV.U32 R77, RZ, RZ, R72 ;  /* 0x000000ffff4d7224 */ /* 0x000fce00078e0048 */
[----:B------:R-:W-:Y:S05]  /*7050*/  WARPSYNC.COLLECTIVE R74, `(.L_x_1440) ;  /* 0x000000004a087348 */ /* 0x000fea0003c00000 */
[----:B------:R0:W1:Y:S02]  /*7060*/  SHFL.BFLY P2, R75, R77, R76, R79 ;  /* 0x0c00004c4d4b7389 */ /* 0x000064000004004f */
[----:B01----:R-:W-:Y:S05]  /*7070*/  ENDCOLLECTIVE ;  /* 0x000000000000791b */ /* 0x003fea0003800000 */
.L_x_1440:
[----:B------:R-:W-:Y:S05]  /*7080*/  BRA `(.L_x_1441) ;  /* 0xfffffff400807947 */ /* 0x000fea000383ffff */
.L_x_1442:
        /* <DEDUP_REMOVED lines=15> */
.L_x_5936:


//--------------------- .text._ZN10layer_norm31ln_parallel_residual_fwd_kernelINS_13Kernel_traitsIf13__nv_bfloat16S2_S2_fjLj256ELj1ELj4ELj1ELj16ENS_18Kernel_traits_baseILj256EfS2_S2_S2_fjLj128EEEEELb1ELb1ELb0EEEvNS_9FwdParamsE --------------------------
	.section	.text._ZN10layer_norm31ln_parallel_residual_fwd_kernelINS_13Kernel_traitsIf13__nv_bfloat16S2_S2_fjLj256ELj1ELj4ELj1ELj16ENS_18Kernel_traits_baseILj256EfS2_S2_S2_fjLj128EEEEELb1ELb1ELb0EEEvNS_9FwdParamsE,"ax",@progbits
	.align	128
        .global         _ZN10layer_norm31ln_parallel_residual_fwd_kernelINS_13Kernel_traitsIf13__nv_bfloat16S2_S2_fjLj256ELj1ELj4ELj1ELj16ENS_18Kernel_traits_baseILj256EfS2_S2_S2_fjLj128EEEEELb1ELb1ELb0EEEvNS_9FwdParamsE
        .type           _ZN10layer_norm31ln_parallel_residual_fwd_kernelINS_13Kernel_traitsIf13__nv_bfloat16S2_S2_fjLj256ELj1ELj4ELj1ELj16ENS_18Kernel_traits_baseILj256EfS2_S2_S2_fjLj128EEEEELb1ELb1ELb0EEEvNS_9FwdParamsE,@function
        .size           _ZN10layer_norm31ln_parallel_residual_fwd_kernelINS_13Kernel_traitsIf13__nv_bfloat16S2_S2_fjLj256ELj1ELj4ELj1ELj16ENS_18Kernel_traits_baseILj256EfS2_S2_S2_fjLj128EEEEELb1ELb1ELb0EEEvNS_9FwdParamsE,(.L_x_5937 - _ZN10layer_norm31ln_parallel_residual_fwd_kernelINS_13Kernel_traitsIf13__nv_bfloat16S2_S2_fjLj256ELj1ELj4ELj1ELj16ENS_18Kernel_traits_baseILj256EfS2_S2_S2_fjLj128EEEEELb1ELb1ELb0EEEvNS_9FwdParamsE)
        .other          _ZN10layer_norm31ln_parallel_residual_fwd_kernelINS_13Kernel_traitsIf13__nv_bfloat16S2_S2_fjLj256ELj1ELj4ELj1ELj16ENS_18Kernel_traits_baseILj256EfS2_S2_S2_fjLj128EEEEELb1ELb1ELb0EEEvNS_9FwdParamsE,@"STO_CUDA_ENTRY STV_DEFAULT"
_ZN10layer_norm31ln_parallel_residual_fwd_kernelINS_13Kernel_traitsIf13__nv_bfloat16S2_S2_fjLj256ELj1ELj4ELj1ELj16ENS_18Kernel_traits_baseILj256EfS2_S2_S2_fjLj128EEEEELb1ELb1ELb0EEEvNS_9FwdParamsE:
.text._ZN10layer_norm31ln_parallel_residual_fwd_kernelINS_13Kernel_traitsIf13__nv_bfloat16S2_S2_fjLj256ELj1ELj4ELj1ELj16ENS_18Kernel_traits_baseILj256EfS2_S2_S2_fjLj128EEEEELb1ELb1ELb0EEEvNS_9FwdParamsE:
        /* <DEDUP_REMOVED lines=52> */
.L_x_1444:
[----:B------:R-:W-:Y:S05]  /*0340*/  BSYNC.RECONVERGENT B0 ;  /* 0x0000000000007941 */ /* 0x000fea0003800200 */
.L_x_1443:
        /* <DEDUP_REMOVED lines=82> */
[----:B------:R-:W-:Y:S01]  /*0870*/  IMAD.MOV.U32 R8, RZ, RZ, RZ ;  /* 0x000000ffff087224 */ /* 0x000fe200078e00ff */
[----:B------:R-:W-:Y:S01]  /*0880*/  LOP3.LUT R7, R11, UR30, R10, 0x96, !PT ;  /* 0x0000001e0b077c12 */ /* 0x000fe2000f8e960a */
[----:B------:R-:W-:Y:S02]  /*0890*/  IMAD R10, R30, -0x2daee0ad, RZ ;  /* 0xd2511f531e0a7824 */ /* 0x000fe400078e02ff */
[----:B01234-:R-:W-:-:S07]  /*08a0*/  IMAD R46, R9, -0x326172a9, RZ ;  /* 0xcd9e8d57092e7824 */ /* 0x01ffce00078e02ff */
.L_x_1547:
        /* <DEDUP_REMOVED lines=32> */
.L_x_1450:
        /* <DEDUP_REMOVED lines=13> */
.L_x_1452:
[----:B------:R-:W-:Y:S05]  /*0b80*/  BSYNC.RECONVERGENT B3 ;  /* 0x0000000000037941 */ /* 0x000fea0003800200 */
.L_x_1451:
        /* <DEDUP_REMOVED lines=42> */
.L_x_1449:
[----:B------:R-:W-:Y:S05]  /*0e30*/  BSYNC.RECONVERGENT B2 ;  /* 0x0000000000027941 */ /* 0x000fea0003800200 */
.L_x_1448:
        /* <DEDUP_REMOVED lines=28> */
.L_x_1456:
        /* <DEDUP_REMOVED lines=13> */
.L_x_1458:
[----:B------:R-:W-:Y:S05]  /*10d0*/  BSYNC.RECONVERGENT B3 ;  /* 0x0000000000037941 */ /* 0x000fea0003800200 */
.L_x_1457:
        /* <DEDUP_REMOVED lines=41> */
.L_x_1455:
[----:B------:R-:W-:Y:S05]  /*1370*/  BSYNC.RECONVERGENT B2 ;  /* 0x0000000000027941 */ /* 0x000fea0003800200 */
.L_x_1454:
        /* <DEDUP_REMOVED lines=16> */
.L_x_1453:
[----:B------:R-:W-:-:S04]  /*1480*/  @P1 IMAD.U32 R49, R32, 0x10000, RZ ;  /* 0x0001000020311824 */ /* 0x000fc800078e00ff */
[----:B------:R-:W-:-:S07]  /*1490*/  @P1 FADD.FTZ R48, R49, R48 ;  /* 0x0000003031301221 */ /* 0x000fce0000010000 */
.L_x_1459:
        /* <DEDUP_REMOVED lines=13> */
.L_x_1462:
        /* <DEDUP_REMOVED lines=13> */
.L_x_1464:
[----:B------:R-:W-:Y:S05]  /*1640*/  BSYNC.RECONVERGENT B3 ;  /* 0x0000000000037941 */ /* 0x000fea0003800200 */
.L_x_1463:
        /* <DEDUP_REMOVED lines=41> */
[----:B------:R-:W-:-:S07]  /*18e0*/  LOP3.LUT R50, R50, UR31, R53, 0x96, !PT ;  /* 0x0000001f32327c12 */ /* 0x000fce000f8e9635 */
.L_x_1461:
[----:B------:R-:W-:Y:S05]  /*18f0*/  BSYNC.RECONVERGENT B2 ;  /* 0x0000000000027941 */ /* 0x000fea0003800200 */
.L_x_1460:
        /* <DEDUP_REMOVED lines=24> */
.L_x_1468:
        /* <DEDUP_REMOVED lines=13> */
.L_x_1470:
[----:B------:R-:W-:Y:S05]  /*1b50*/  BSYNC.RECONVERGENT B3 ;  /* 0x0000000000037941 */ /* 0x000fea0003800200 */
.L_x_1469:
        /* <DEDUP_REMOVED lines=41> */
[----:B------:R-:W-:-:S07]  /*1df0*/  LOP3.LUT R50, R50, UR31, R53, 0x96, !PT ;  /* 0x0000001f32327c12 */ /* 0x000fce000f8e9635 */
.L_x_1467:
[----:B------:R-:W-:Y:S05]  /*1e00*/  BSYNC.RECONVERGENT B2 ;  /* 0x0000000000027941 */ /* 0x000fea0003800200 */
.L_x_1466:
        /* <DEDUP_REMOVED lines=9> */
[----:B------:R-:W-:Y:S01]  /*1ea0*/  @!P1 IMAD.MOV.U32 R49, RZ, RZ, R11 ;  /* 0x000000ffff319224 */ /* 0x000fe200078e000b */
[----:B------:R-:W-:Y:S02]  /*1eb0*/  SEL R11, RZ, 0x1, P2 ;  /* 0x00000001ff0b7807 */ /* 0x000fe40001000000 */
[----:B------:R-:W-:Y:S01]  /*1ec0*/  FSEL R54, R10, RZ, !P2 ;  /* 0x000000ff0a367208 */ /* 0x000fe20005000000 */
[--C-:B------:R-:W-:Y:S02]  /*1ed0*/  @P1 IMAD.MOV.U32 R10, RZ, RZ, R52.reuse ;  /* 0x000000ffff0a1224 */ /* 0x100fe400078e0034 */
[----:B------:R-:W-:-:S02]  /*1ee0*/  @!P1 IMAD.MOV.U32 R10, RZ, RZ, R52 ;  /* 0x000000ffff0a9224 */ /* 0x000fc400078e0034 */
[----:B------:R-:W-:-:S04]  /*1ef0*/  @P1 FADD.FTZ R36, R54, R47 ;  /* 0x0000002f36241221 */ /* 0x000fc80000010000 */
[----:B------:R-:W-:-:S04]  /*1f00*/  @P1 FADD.FTZ R47, R36, R51 ;  /* 0x00000033242f1221 */ /* 0x000fc80000010000 */
[----:B------:R-:W-:Y:S01]  /*1f10*/  @!P1 FADD.FTZ R47, R54, R47 ;  /* 0x0000002f362f9221 */ /* 0x000fe20000010000 */
[----:B------:R-:W-:Y:S06]  /*1f20*/  BRA `(.L_x_1471) ;  /* 0x00000000000c7947 */ /* 0x000fec0003800000 */
.L_x_1465:
[----:B------:R-:W-:-:S04]  /*1f30*/  @P1 PRMT R36, R32, 0x7632, R36 ;  /* 0x0000763220241816 */ /* 0x000fc80000000024 */
[----:B------:R-:W-:-:S05]  /*1f40*/  @P1 SHF.L.U32 R36, R36, 0x10, RZ ;  /* 0x0000001024241819 */ /* 0x000fca00000006ff */
[----:B------:R-:W-:-:S07]  /*1f50*/  @P1 FADD.FTZ R47, R36, R47 ;  /* 0x0000002f242f1221 */ /* 0x000fce0000010000 */
.L_x_1471:
        /* <DEDUP_REMOVED lines=13> */
.L_x_1474:
        /* <DEDUP_REMOVED lines=13> */
.L_x_1476:
[----:B------:R-:W-:Y:S05]  /*2100*/  BSYNC.RECONVERGENT B3 ;  /* 0x0000000000037941 */ /* 0x000fea0003800200 */
.L_x_1475:
        /* <DEDUP_REMOVED lines=42> */
[----:B------:R-:W-:-:S07]  /*23b0*/  IMAD.MOV.U32 R10, RZ, RZ, R52 ;  /* 0x000000ffff0a7224 */ /* 0x000fce00078e0034 */
.L_x_1473:
[----:B------:R-:W-:Y:S05]  /*23c0*/  BSYNC.RECONVERGENT B2 ;  /* 0x0000000000027941 */ /* 0x000fea0003800200 */
.L_x_1472:
        /* <DEDUP_REMOVED lines=25> */
.L_x_1480:
        /* <DEDUP_REMOVED lines=13> */
.L_x_1482:
[----:B------:R-:W-:Y:S05]  /*2630*/  BSYNC.RECONVERGENT B3 ;  /* 0x0000000000037941 */ /* 0x000fea0003800200 */
.L_x_1481:
        /* <DEDUP_REMOVED lines=43> */
.L_x_1479:
[----:B------:R-:W-:Y:S05]  /*28f0*/  BSYNC.RECONVERGENT B2 ;  /* 0x0000000000027941 */ /* 0x000fea0003800200 */
.L_x_1478:
        /* <DEDUP_REMOVED lines=16> */
.L_x_1477:
[----:B------:R-:W-:-:S05]  /*2a00*/  @P1 SHF.L.U32 R52, R33, 0x10, RZ ;  /* 0x0000001021341819 */ /* 0x000fca00000006ff */
[----:B------:R-:W-:-:S07]  /*2a10*/  @P1 FADD.FTZ R49, R52, R49 ;  /* 0x0000003134311221 */ /* 0x000fce0000010000 */
.L_x_1483:
        /* <DEDUP_REMOVED lines=13> */
.L_x_1486:
        /* <DEDUP_REMOVED lines=13> */
.L_x_1488:
[----:B------:R-:W-:Y:S05]  /*2bc0*/  BSYNC.RECONVERGENT B3 ;  /* 0x0000000000037941 */ /* 0x000fea0003800200 */
.L_x_1487:
        /* <DEDUP_REMOVED lines=41> */
[----:B------:R-:W-:Y:S02]  /*2e60*/  IMAD.MOV.U32 R10, RZ, RZ, R36 ;  /* 0x000000ffff0a7224 */ /* 0x000fe400078e0024 */
[----:B------:R-:W-:-:S07]  /*2e70*/  IMAD.MOV.U32 R37, RZ, RZ, RZ ;  /* 0x000000ffff257224 */ /* 0x000fce00078e00ff */
.L_x_1485:
[----:B------:R-:W-:Y:S05]  /*2e80*/  BSYNC.RECONVERGENT B2 ;  /* 0x0000000000027941 */ /* 0x000fea0003800200 */
.L_x_1484:
        /* <DEDUP_REMOVED lines=24> */
.L_x_1492:
        /* <DEDUP_REMOVED lines=13> */
.L_x_1494:
[----:B------:R-:W-:Y:S05]  /*30e0*/  BSYNC.RECONVERGENT B3 ;  /* 0x0000000000037941 */ /* 0x000fea0003800200 */
.L_x_1493:
        /* <DEDUP_REMOVED lines=42> */
[----:B------:R-:W-:-:S07]  /*3390*/  LOP3.LUT R50, R50, UR31, R37, 0x96, !PT ;  /* 0x0000001f32327c12 */ /* 0x000fce000f8e9625 */
.L_x_1491:
[----:B------:R-:W-:Y:S05]  /*33a0*/  BSYNC.RECONVERGENT B2 ;  /* 0x0000000000027941 */ /* 0x000fea0003800200 */
.L_x_1490:
        /* <DEDUP_REMOVED lines=14> */
[----:B------:R-:W-:Y:S01]  /*3490*/  @P1 FADD.FTZ R52, R41, R54 ;  /* 0x0000003629341221 */ /* 0x000fe20000010000 */
[----:B------:R-:W-:-:S03]  /*34a0*/  SEL R41, RZ, 0x1, P2 ;  /* 0x00000001ff297807 */ /* 0x000fc60001000000 */
[----:B------:R-:W-:Y:S01]  /*34b0*/  @!P1 FADD.FTZ R52, R53, R52 ;  /* 0x0000003435349221 */ /* 0x000fe20000010000 */
[----:B------:R-:W-:Y:S06]  /*34c0*/  BRA `(.L_x_1495) ;  /* 0x00000000000c7947 */ /* 0x000fec0003800000 */
.L_x_1489:
[----:B------:R-:W-:-:S05]  /*34d0*/  @P1 PRMT R36, R33, 0x7632, R36 ;  /* 0x0000763221241816 */ /* 0x000fca0000000024 */
[----:B------:R-:W-:-:S04]  /*34e0*/  @P1 IMAD.U32 R51, R36, 0x10000, RZ ;  /* 0x0001000024331824 */ /* 0x000fc800078e00ff */
[----:B------:R-:W-:-:S07]  /*34f0*/  @P1 FADD.FTZ R52, R51, R52 ;  /* 0x0000003433341221 */ /* 0x000fce0000010000 */
.L_x_1495:
        /* <DEDUP_REMOVED lines=13> */
.L_x_1498:
        /* <DEDUP_REMOVED lines=13> */
.L_x_1500:
[----:B------:R-:W-:Y:S05]  /*36a0*/  BSYNC.RECONVERGENT B3 ;  /* 0x0000000000037941 */ /* 0x000fea0003800200 */
.L_x_1499:
        /* <DEDUP_REMOVED lines=43> */
.L_x_1497:
[----:B------:R-:W-:Y:S05]  /*3960*/  BSYNC.RECONVERGENT B2 ;  /* 0x0000000000027941 */ /* 0x000fea0003800200 */
.L_x_1496:
        /* <DEDUP_REMOVED lines=24> */
.L_x_1504:
        /* <DEDUP_REMOVED lines=13> */
.L_x_1506:
[----:B------:R-:W-:Y:S05]  /*3bc0*/  BSYNC.RECONVERGENT B3 ;  /* 0x0000000000037941 */ /* 0x000fea0003800200 */
.L_x_1505:
        /* <DEDUP_REMOVED lines=43> */
.L_x_1503:
[----:B------:R-:W-:Y:S05]  /*3e80*/  BSYNC.RECONVERGENT B2 ;  /* 0x0000000000027941 */ /* 0x000fea0003800200 */
.L_x_1502:
        /* <DEDUP_REMOVED lines=16> */
.L_x_1501:
[----:B------:R-:W-:-:S05]  /*3f90*/  @P1 SHF.L.U32 R37, R34, 0x10, RZ ;  /* 0x0000001022251819 */ /* 0x000fca00000006ff */
[----:B------:R-:W-:-:S07]  /*3fa0*/  @P1 FADD.FTZ R54, R37, R54 ;  /* 0x0000003625361221 */ /* 0x000fce0000010000 */
.L_x_1507:
        /* <DEDUP_REMOVED lines=13> */
.L_x_1510:
        /* <DEDUP_REMOVED lines=13> */
.L_x_1512:
[----:B------:R-:W-:Y:S05]  /*4150*/  BSYNC.RECONVERGENT B3 ;  /* 0x0000000000037941 */ /* 0x000fea0003800200 */
.L_x_1511:
        /* <DEDUP_REMOVED lines=38> */
[----:B------:R-:W-:Y:S02]  /*43c0*/  LOP3.LUT R7, R66, UR30, R57, 0x96, !PT ;  /* 0x0000001e42077c12 */ /* 0x000fe4000f8e9639 */
[----:B------:R-:W-:Y:S02]  /*43d0*/  MOV R46, R56 ;  /* 0x00000038002e7202 */ /* 0x000fe40000000f00 */
[----:B------:R-:W-:Y:S01]  /*43e0*/  LOP3.LUT R50, R50, UR31, R37, 0x96, !PT ;  /* 0x0000001f32327c12 */ /* 0x000fe2000f8e9625 */
[----:B------:R-:W-:Y:S01]  /*43f0*/  IMAD.MOV.U32 R37, RZ, RZ, RZ ;  /* 0x000000ffff257224 */ /* 0x000fe200078e00ff */
[----:B------:R-:W-:-:S07]  /*4400*/  MOV R10, R36 ;  /* 0x00000024000a7202 */ /* 0x000fce0000000f00 */
.L_x_1509:
[----:B------:R-:W-:Y:S05]  /*4410*/  BSYNC.RECONVERGENT B2 ;  /* 0x0000000000027941 */ /* 0x000fea0003800200 */
.L_x_1508:
        /* <DEDUP_REMOVED lines=23> */
.L_x_1516:
        /* <DEDUP_REMOVED lines=13> */
.L_x_1518:
[----:B------:R-:W-:Y:S05]  /*4660*/  BSYNC.RECONVERGENT B3 ;  /* 0x0000000000037941 */ /* 0x000fea0003800200 */
.L_x_1517:
        /* <DEDUP_REMOVED lines=42> */
.L_x_1515:
[----:B------:R-:W-:Y:S05]  /*4910*/  BSYNC.RECONVERGENT B2 ;  /* 0x0000000000027941 */ /* 0x000fea0003800200 */
.L_x_1514:
[----:B------:R-:W-:Y:S02]  /*4920*/  I2FP.F32.U32 R37, R43 ;  /* 0x0000002b00257245 */ /* 0x000fe40000201000 */
[----:B------:R-:W-:-:S03]  /*4930*/  PRMT R10, R30, 0x7632, R10 ;  /* 0x000076321e0a7816 */ /* 0x000fc6000000000a */
[----:B------:R-:W-:Y:S01]  /*4940*/  FFMA.FTZ R37, R37, R58, 1.1641532182693481445e-10 ;  /* 0x2f00000025257423 */ /* 0x000fe2000001003a */
[----:B------:R-:W-:-:S04]  /*4950*/  SHF.L.U32 R10, R10, 0x10, RZ ;  /* 0x000000100a0a7819 */ /* 0x000fc800000006ff */
[----:B------:R-:W-:Y:S01]  /*4960*/  FSETP.GTU.FTZ.AND P4, PT, R37, R60, PT ;  /* 0x0000003c2500720b */ /* 0x000fe20003f9c000 */
[----:B------:R-:W-:Y:S01]  /*4970*/  FMUL.FTZ R10, R10, R59 ;  /* 0x0000003b0a0a7220 */ /* 0x000fe20000410000 */
[--C-:B------:R-:W-:Y:S02]  /*4980*/  @P1 IMAD.MOV.U32 R37, RZ, RZ, R38.reuse ;  /* 0x000000ffff251224 */ /* 0x100fe400078e0026 */
[----:B------:R-:W-:Y:S01]  /*4990*/  SEL R43, RZ, 0x1, P4 ;  /* 0x00000001ff2b7807 */ /* 0x000fe20002000000 */
[----:B------:R-:W-:Y:S01]  /*49a0*/  @!P1 IMAD.MOV.U32 R37, RZ, RZ, R38 ;  /* 0x000000ffff259224 */ /* 0x000fe200078e0026 */
[----:B------:R-:W-:Y:S02]  /*49b0*/  FSEL R66, R10, RZ, !P4 ;  /* 0x000000ff0a427208 */ /* 0x000fe40006000000 */
[----:B------:R-:W-:-:S03]  /*49c0*/  @P1 PRMT R10, R34, 0x7632, R10 ;  /* 0x00007632220a1816 */ /* 0x000fc6000000000a */
[----:B------:R-:W-:Y:S02]  /*49d0*/  @P1 FADD.FTZ R51, R66, R53 ;  /* 0x0000003542331221 */ /* 0x000fe40000010000 */
[----:B------:R-:W-:Y:S01]  /*49e0*/  @P1 IMAD.U32 R56, R10, 0x10000, RZ ;  /* 0x000100000a381824 */ /* 0x000fe200078e00ff */
[-C--:B------:R-:W-:Y:S02]  /*49f0*/  @P1 MOV R10, R36.reuse ;  /* 0x00000024000a1202 */ /* 0x080fe40000000f00 */
[----:B------:R-:W-:Y:S01]  /*4a00*/  @!P1 MOV R10, R36 ;  /* 0x00000024000a9202 */ /* 0x000fe20000000f00 */
[----:B------:R-:W-:-:S04]  /*4a10*/  @P1 FADD.FTZ R53, R51, R56 ;  /* 0x0000003833351221 */ /* 0x000fc80000010000 */
[----:B------:R-:W-:Y:S01]  /*4a20*/  @!P1 FADD.FTZ R53, R66, R53 ;  /* 0x0000003542359221 */ /* 0x000fe20000010000 */
[----:B------:R-:W-:Y:S06]  /*4a30*/  BRA `(.L_x_1519) ;  /* 0x00000000000c7947 */ /* 0x000fec0003800000 */
.L_x_1513:
[----:B------:R-:W-:-:S04]  /*4a40*/  @P1 PRMT R36, R34, 0x7632, R36 ;  /* 0x0000763222241816 */ /* 0x000fc80000000024 */
[----:B------:R-:W-:-:S05]  /*4a50*/  @P1 SHF.L.U32 R36, R36, 0x10, RZ ;  /* 0x0000001024241819 */ /* 0x000fca00000006ff */
[----:B------:R-:W-:-:S07]  /*4a60*/  @P1 FADD.FTZ R53, R36, R53 ;  /* 0x0000003524351221 */ /* 0x000fce0000010000 */
.L_x_1519:
        /* <DEDUP_REMOVED lines=13> */
.L_x_1522:
        /* <DEDUP_REMOVED lines=13> */
.L_x_1524:
[----:B------:R-:W-:Y:S05]  /*4c10*/  BSYNC.RECONVERGENT B3 ;  /* 0x0000000000037941 */ /* 0x000fea0003800200 */
.L_x_1523:
        /* <DEDUP_REMOVED lines=43> */
.L_x_1521:
[----:B------:R-:W-:Y:S05]  /*4ed0*/  BSYNC.RECONVERGENT B2 ;  /* 0x0000000000027941 */ /* 0x000fea0003800200 */
.L_x_1520:
        /* <DEDUP_REMOVED lines=24> */
.L_x_1528:
        /* <DEDUP_REMOVED lines=13> */
.L_x_1530:
[----:B------:R-:W-:Y:S05]  /*5130*/  BSYNC.RECONVERGENT B3 ;  /* 0x0000000000037941 */ /* 0x000fea0003800200 */
.L_x_1529:
        /* <DEDUP_REMOVED lines=43> */
.L_x_1527:
[----:B------:R-:W-:Y:S05]  /*53f0*/  BSYNC.RECONVERGENT B2 ;  /* 0x0000000000027941 */ /* 0x000fea0003800200 */
.L_x_1526:
[----:B------:R-:W-:Y:S01]  /*5400*/  I2FP.F32.U32 R39, R39 ;  /* 0x0000002700277245 */ /* 0x000fe20000201000 */
[----:B------:R-:W-:Y:S01]  /*5410*/  IMAD.U32 R10, R31, 0x10000, RZ ;  /* 0x000100001f0a7824 */ /* 0x000fe200078e00ff */
[----:B------:R-:W-:Y:S02]  /*5420*/  @P1 SHF.L.U32 R66, R35, 0x10, RZ ;  /* 0x0000001023421819 */ /* 0x000fe400000006ff */
[----:B------:R-:W-:Y:S01]  /*5430*/  @P1 MOV R36, R37 ;  /* 0x0000002500241202 */ /* 0x000fe20000000f00 */
[----:B------:R-:W-:Y:S01]  /*5440*/  FFMA.FTZ R39, R39, R58, 1.1641532182693481445e-10 ;  /* 0x2f00000027277423 */ /* 0x000fe2000001003a */
[----:B------:R-:W-:Y:S01]  /*5450*/  FMUL.FTZ R10, R10, R59 ;  /* 0x0000003b0a0a7220 */ /* 0x000fe20000410000 */
[----:B------:R-:W-:-:S03]  /*5460*/  @!P1 MOV R36, R37 ;  /* 0x0000002500249202 */ /* 0x000fc60000000f00 */
        /* <DEDUP_REMOVED lines=9> */
.L_x_1525:
[----:B------:R-:W-:-:S04]  /*5500*/  @P1 IMAD.U32 R37, R35, 0x10000, RZ ;  /* 0x0001000023251824 */ /* 0x000fc800078e00ff */
[----:B------:R-:W-:-:S07]  /*5510*/  @P1 FADD.FTZ R56, R37, R56 ;  /* 0x0000003825381221 */ /* 0x000fce0000010000 */
.L_x_1531:
        /* <DEDUP_REMOVED lines=13> */
.L_x_1534:
        /* <DEDUP_REMOVED lines=13> */
.L_x_1536:
[----:B------:R-:W-:Y:S05]  /*56c0*/  BSYNC.RECONVERGENT B3 ;  /* 0x0000000000037941 */ /* 0x000fea0003800200 */
.L_x_1535:
        /* <DEDUP_REMOVED lines=39> */
[----:B------:R-:W-:Y:S02]  /*5940*/  HFMA2 R51, -RZ, RZ, 0, 0 ;  /* 0x00000000ff337431 */ /* 0x000fe400000001ff */
[----:B------:R-:W-:Y:S01]  /*5950*/  IMAD.MOV.U32 R46, RZ, RZ, R50 ;  /* 0x000000ffff2e7224 */ /* 0x000fe200078e0032 */
[----:B------:R-:W-:Y:S01]  /*5960*/  LOP3.LUT R50, R36, UR31, R39, 0x96, !PT ;  /* 0x0000001f24327c12 */ /* 0x000fe2000f8e9627 */
[----:B------:R-:W-:-:S07]  /*5970*/  IMAD.MOV.U32 R10, RZ, RZ, R38 ;  /* 0x000000ffff0a7224 */ /* 0x000fce00078e0026 */
.L_x_1533:
[----:B------:R-:W-:Y:S05]  /*5980*/  BSYNC.RECONVERGENT B2 ;  /* 0x0000000000027941 */ /* 0x000fea0003800200 */
.L_x_1532:
        /* <DEDUP_REMOVED lines=23> */
.L_x_1540:
        /* <DEDUP_REMOVED lines=15> */
.L_x_1542:
[----:B------:R-:W-:Y:S05]  /*5bf0*/  BSYNC.RECONVERGENT B3 ;  /* 0x0000000000037941 */ /* 0x000fea0003800200 */
.L_x_1541:
        /* <DEDUP_REMOVED lines=41> */
[----:B------:R-:W-:-:S07]  /*5e90*/  HFMA2 R37, -RZ, RZ, 0, 0 ;  /* 0x00000000ff257431 */ /* 0x000fce00000001ff */
.L_x_1539:
[----:B------:R-:W-:Y:S05]  /*5ea0*/  BSYNC.RECONVERGENT B2 ;  /* 0x0000000000027941 */ /* 0x000fea0003800200 */
.L_x_1538:
        /* <DEDUP_REMOVED lines=18> */
.L_x_1537:
[----:B------:R-:W-:-:S05]  /*5fd0*/  @P1 PRMT R36, R35, 0x7632, R36 ;  /* 0x0000763223241816 */ /* 0x000fca0000000024 */
[----:B------:R-:W-:-:S04]  /*5fe0*/  @P1 IMAD.U32 R36, R36, 0x10000, RZ ;  /* 0x0001000024241824 */ /* 0x000fc800078e00ff */
[----:B------:R-:W-:-:S07]  /*5ff0*/  @P1 FADD.FTZ R57, R36, R57 ;  /* 0x0000003924391221 */ /* 0x000fce0000010000 */
.L_x_1543:
        /* <DEDUP_REMOVED lines=43> */
.L_x_1447:
[----:B------:R-:W-:Y:S05]  /*62b0*/  BSYNC.RECONVERGENT B0 ;  /* 0x0000000000007941 */ /* 0x000fea0003800200 */
.L_x_1446:
        /* <DEDUP_REMOVED lines=54> */
.L_x_1559:
        /* <DEDUP_REMOVED lines=16> */
[----:B------:R-:W1:Y:S04]  /*6720*/  LDC.64 R36, c[0x0][0x428] ;  /* 0x00010a00ff247b82 */ /* 0x000e680000000a00 */
[--C-:B------:R-:W-:Y:S01]  /*6730*/  FADD.FTZ R64, R54, -R61.reuse ;  /* 0x8000003d36407221 */ /* 0x100fe20000010000 */
[--C-:B------:R-:W-:Y:S01]  /*6740*/  FADD.FTZ R66, R53, -R61.reuse ;  /* 0x8000003d35427221 */ /* 0x100fe20000010000 */
[--C-:B------:R-:W-:Y:S01]  /*6750*/  FADD.FTZ R68, R56, -R61.reuse ;  /* 0x8000003d38447221 */ /* 0x100fe20000010000 */
[--C-:B------:R-:W-:Y:S01]  /*6760*/  FADD.FTZ R62, R48, -R61.reuse ;  /* 0x8000003d303e7221 */ /* 0x100fe20000010000 */
[--C-:B------:R-:W-:Y:S01]  /*6770*/  FADD.FTZ R65, R57, -R61.reuse ;  /* 0x8000003d39417221 */ /* 0x100fe20000010000 */
[C---:B------:R-:W-:Y:S01]  /*6780*/  FMUL.FTZ R39, R59.reuse, R64 ;  /* 0x000000403b277220 */ /* 0x040fe20000410000 */
[C---:B------:R-:W-:Y:S01]  /*6790*/  FMUL.FTZ R63, R59.reuse, R68 ;  /* 0x000000443b3f7220 */ /* 0x040fe20000410000 */
[----:B------:R-:W-:Y:S01]  /*67a0*/  FMUL.FTZ R66, R59, R66 ;  /* 0x000000423b427220 */ /* 0x000fe20000410000 */
[--C-:B0-----:R-:W-:Y:S01]  /*67b0*/  FADD.FTZ R60, R47, -R61.reuse ;  /* 0x8000003d2f3c7221 */ /* 0x101fe20000010000 */
[--C-:B------:R-:W-:Y:S01]  /*67c0*/  FADD.FTZ R58, R49, -R61.reuse ;  /* 0x8000003d313a7221 */ /* 0x100fe20000010000 */
[----:B------:R-:W-:Y:S01]  /*67d0*/  FADD.FTZ R38, R52, -R61 ;  /* 0x8000003d34267221 */ /* 0x000fe20000010000 */
[C---:B------:R-:W-:Y:S01]  /*67e0*/  FMUL.FTZ R61, R59.reuse, R62 ;  /* 0x0000003e3b3d7220 */ /* 0x040fe20000410000 */
[----:B------:R-:W-:Y:S01]  /*67f0*/  FMUL.FTZ R64, R59, R65 ;  /* 0x000000413b407220 */ /* 0x000fe20000410000 */
[----:B------:R-:W-:Y:S01]  /*6800*/  FFMA.FTZ R62, R24, R39, R16 ;  /* 0x00000027183e7223 */ /* 0x000fe20000010010 */
[----:B------:R-:W-:Y:S01]  /*6810*/  FFMA.FTZ R39, R26, R63, R18 ;  /* 0x0000003f1a277223 */ /* 0x000fe20000010012 */
[----:B------:R-:W-:Y:S01]  /*6820*/  FFMA.FTZ R65, R25, R66, R17 ;  /* 0x0000004219417223 */ /* 0x000fe20000010011 */
[C---:B------:R-:W-:Y:S01]  /*6830*/  FMUL.FTZ R63, R59.reuse, R58 ;  /* 0x0000003a3b3f7220 */ /* 0x040fe20000410000 */
[C---:B------:R-:W-:Y:S01]  /*6840*/  FMUL.FTZ R60, R59.reuse, R60 ;  /* 0x0000003c3b3c7220 */ /* 0x040fe20000410000 */
[----:B------:R-:W-:Y:S01]  /*6850*/  FMUL.FTZ R58, R59, R38 ;  /* 0x000000263b3a7220 */ /* 0x000fe20000410000 */
[----:B------:R-:W-:Y:S01]  /*6860*/  FFMA.FTZ R64, R27, R64, R19 ;  /* 0x000000401b407223 */ /* 0x000fe20000010013 */
[----:B------:R-:W-:Y:S01]  /*6870*/  F2FP.BF16.F32.PACK_AB R38, R65, R62 ;  /* 0x0000003e4126723e */ /* 0x000fe200000010ff */
[----:B------:R-:W-:Y:S01]  /*6880*/  FFMA.FTZ R61, R20, R61, R12 ;  /* 0x0000003d143d7223 */ /* 0x000fe2000001000c */
[----:B------:R-:W-:Y:S01]  /*6890*/  FFMA.FTZ R63, R22, R63, R14 ;  /* 0x0000003f163f7223 */ /* 0x000fe2000001000e */
[----:B------:R-:W-:Y:S01]  /*68a0*/  FFMA.FTZ R62, R23, R58, R15 ;  /* 0x0000003a173e7223 */ /* 0x000fe2000001000f */
[----:B------:R-:W-:Y:S01]  /*68b0*/  FFMA.FTZ R60, R21, R60, R13 ;  /* 0x0000003c153c7223 */ /* 0x000fe2000001000d */
[----:B-1----:R-:W-:Y:S01]  /*68c0*/  IMAD.WIDE.U32 R58, R55, 0x10, R36 ;  /* 0x00000010373a7825 */ /* 0x002fe200078e0024 */
[----:B------:R-:W-:-:S02]  /*68d0*/  F2FP.BF16.F32.PACK_AB R39, R64, R39 ;  /* 0x000000274027723e */ /* 0x000fc400000010ff */
[----:B------:R-:W-:Y:S02]  /*68e0*/  F2FP.BF16.F32.PACK_AB R37, R62, R63 ;  /* 0x0000003f3e25723e */ /* 0x000fe400000010ff */
[----:B------:R-:W-:-:S05]  /*68f0*/  F2FP.BF16.F32.PACK_AB R36, R60, R61 ;  /* 0x0000003d3c24723e */ /* 0x000fca00000010ff */
[----:B------:R2:W-:Y:S02]  /*6900*/  STG.E.128 desc[UR8][R58.64], R36 ;  /* 0x000000243a007986 */ /* 0x0005e4000c101d08 */
.L_x_1546:
[----:B------:R-:W-:Y:S05]  /*6910*/  BSYNC.RECONVERGENT B0 ;  /* 0x0000000000007941 */ /* 0x000fea0003800200 */
.L_x_1545:
[----:B-12---:R-:W1:Y:S02]  /*6920*/  LDC.64 R36, c[0x0][0x380] ;  /* 0x0000e000ff247b82 */ /* 0x006e640000000a00 */
[----:B-1----:R-:W-:-:S04]  /*6930*/  LEA R3, R36, R3, 0x2 ;  /* 0x0000000324037211 */ /* 0x002fc800078e10ff */
[----:B------:R-:W-:-:S13]  /*6940*/  ISETP.GE.AND P0, PT, R3, R37, PT ;  /* 0x000000250300720c */ /* 0x000fda0003f06270 */
[----:B------:R-:W-:Y:S05]  /*6950*/  @!P0 BRA `(.L_x_1547) ;  /* 0xffffff9c00d48947 */ /* 0x000fea000383ffff */
[----:B------:R-:W-:Y:S05]  /*6960*/  BSYNC B1 ;  /* 0x0000000000017941 */ /* 0x000fea0003800000 */
.L_x_1445:
[----:B------:R-:W-:Y:S05]  /*6970*/  EXIT ;  /* 0x000000000000794d */ /* 0x000fea0003800000 */
.L_x_1544:
        /* <DEDUP_REMOVED lines=8> */
.L_x_1549:
[----:B------:R-:W-:Y:S05]  /*6a00*/  BSYNC B0 ;  /* 0x0000000000007941 */ /* 0x000fea0003800000 */
.L_x_1548:
        /* <DEDUP_REMOVED lines=9> */
.L_x_1550:
[----:B------:R-:W-:Y:S01]  /*6aa0*/  HFMA2 R64, -RZ, RZ, 0, 2.384185791015625e-07 ;  /* 0x00000004ff407431 */ /* 0x000fe200000001ff */
[----:B------:R-:W-:-:S05]  /*6ab0*/  MOV R38, R63 ;  /* 0x0000003f00267202 */ /* 0x000fca0000000f00 */
[----:B------:R-:W-:-:S04]  /*6ac0*/  FADD.FTZ R38, R37, R38 ;  /* 0x0000002625267221 */ /* 0x000fc80000010000 */
[----:B------:R-:W-:-:S07]  /*6ad0*/  IMAD.MOV.U32 R65, RZ, RZ, R38 ;  /* 0x000000ffff417224 */ /* 0x000fce00078e0026 */
[----:B------:R-:W-:Y:S05]  /*6ae0*/  WARPSYNC.COLLECTIVE R62, `(.L_x_1551) ;  /* 0x000000003e087348 */ /* 0x000fea0003c00000 */
[----:B------:R0:W1:Y:S02]  /*6af0*/  SHFL.BFLY P3, R63, R65, R64, R67 ;  /* 0x0c000040413f7389 */ /* 0x0000640000060043 */
[----:B01----:R-:W-:Y:S05]  /*6b00*/  ENDCOLLECTIVE ;  /* 0x000000000000791b */ /* 0x003fea0003800000 */
.L_x_1551:
[----:B------:R-:W-:Y:S02]  /*6b10*/  IMAD.MOV.U32 R64, RZ, RZ, 0x8 ;  /* 0x00000008ff407424 */ /* 0x000fe400078e00ff */
[----:B------:R-:W-:-:S04]  /*6b20*/  IMAD.MOV.U32 R39, RZ, RZ, R63 ;  /* 0x000000ffff277224 */ /* 0x000fc800078e003f */
[----:B------:R-:W-:-:S05]  /*6b30*/  FADD.FTZ R39, R38, R39 ;  /* 0x0000002726277221 */ /* 0x000fca0000010000 */
[----:B------:R-:W-:-:S07]  /*6b40*/  MOV R65, R39 ;  /* 0x0000002700417202 */ /* 0x000fce0000000f00 */
[----:B------:R-:W-:Y:S05]  /*6b50*/  WARPSYNC.COLLECTIVE R62, `(.L_x_1552) ;  /* 0x000000003e087348 */ /* 0x000fea0003c00000 */
[----:B------:R0:W1:Y:S02]  /*6b60*/  SHFL.BFLY P3, R63, R65, R64, R67 ;  /* 0x0c000040413f7389 */ /* 0x0000640000060043 */
[----:B01----:R-:W-:Y:S05]  /*6b70*/  ENDCOLLECTIVE ;  /* 0x000000000000791b */ /* 0x003fea0003800000 */
.L_x_1552:
        /* <DEDUP_REMOVED lines=8> */
.L_x_1553:
        /* <DEDUP_REMOVED lines=26> */
.L_x_1554:
[----:B------:R-:W-:Y:S01]  /*6da0*/  HFMA2 R64, -RZ, RZ, 0, 1.1920928955078125e-07 ;  /* 0x00000002ff407431 */ /* 0x000fe200000001ff */
[----:B------:R-:W-:-:S05]  /*6db0*/  MOV R37, R63 ;  /* 0x0000003f00257202 */ /* 0x000fca0000000f00 */
[----:B------:R-:W-:-:S04]  /*6dc0*/  FADD.FTZ R37, R36, R37 ;  /* 0x0000002524257221 */ /* 0x000fc80000010000 */
[----:B------:R-:W-:-:S07]  /*6dd0*/  IMAD.MOV.U32 R65, RZ, RZ, R37 ;  /* 0x000000ffff417224 */ /* 0x000fce00078e0025 */
[----:B------:R-:W-:Y:S05]  /*6de0*/  WARPSYNC.COLLECTIVE R62, `(.L_x_1555) ;  /* 0x000000003e087348 */ /* 0x000fea0003c00000 */
[----:B------:R0:W1:Y:S02]  /*6df0*/  SHFL.BFLY P3, R63, R65, R64, R67 ;  /* 0x0c000040413f7389 */ /* 0x0000640000060043 */
[----:B01----:R-:W-:Y:S05]  /*6e00*/  ENDCOLLECTIVE ;  /* 0x000000000000791b */ /* 0x003fea0003800000 */
.L_x_1555:
[----:B------:R-:W-:Y:S02]  /*6e10*/  IMAD.MOV.U32 R64, RZ, RZ, 0x4 ;  /* 0x00000004ff407424 */ /* 0x000fe400078e00ff */
[----:B------:R-:W-:-:S04]  /*6e20*/  IMAD.MOV.U32 R38, RZ, RZ, R63 ;  /* 0x000000ffff267224 */ /* 0x000fc800078e003f */
[----:B------:R-:W-:-:S05]  /*6e30*/  FADD.FTZ R38, R37, R38 ;  /* 0x0000002625267221 */ /* 0x000fca0000010000 */
[----:B------:R-:W-:-:S07]  /*6e40*/  MOV R65, R38 ;  /* 0x0000002600417202 */ /* 0x000fce0000000f00 */
[----:B------:R-:W-:Y:S05]  /*6e50*/  WARPSYNC.COLLECTIVE R62, `(.L_x_1556) ;  /* 0x000000003e087348 */ /* 0x000fea0003c00000 */
[----:B------:R0:W1:Y:S02]  /*6e60*/  SHFL.BFLY P3, R63, R65, R64, R67 ;  /* 0x0c000040413f7389 */ /* 0x0000640000060043 */
[----:B01----:R-:W-:Y:S05]  /*6e70*/  ENDCOLLECTIVE ;  /* 0x000000000000791b */ /* 0x003fea0003800000 */
.L_x_1556:
[----:B------:R-:W-:Y:S01]  /*6e80*/  HFMA2 R64, -RZ, RZ, 0, 4.76837158203125e-07 ;  /* 0x00000008ff407431 */ /* 0x000fe200000001ff */
[----:B------:R-:W-:-:S05]  /*6e90*/  MOV R39, R63 ;  /* 0x0000003f00277202 */ /* 0x000fca0000000f00 */
[----:B------:R-:W-:-:S04]  /*6ea0*/  FADD.FTZ R39, R38, R39 ;  /* 0x0000002726277221 */ /* 0x000fc80000010000 */
[----:B------:R-:W-:-:S07]  /*6eb0*/  IMAD.MOV.U32 R65, RZ, RZ, R39 ;  /* 0x000000ffff417224 */ /* 0x000fce00078e0027 */
[----:B------:R-:W-:Y:S05]  /*6ec0*/  WARPSYNC.COLLECTIVE R62, `(.L_x_1557) ;  /* 0x000000003e087348 */ /* 0x000fea0003c00000 */
[----:B------:R0:W1:Y:S02]  /*6ed0*/  SHFL.BFLY P3, R63, R65, R64, R67 ;  /* 0x0c000040413f7389 */ /* 0x0000640000060043 */
[----:B01----:R-:W-:Y:S05]  /*6ee0*/  ENDCOLLECTIVE ;  /* 0x000000000000791b */ /* 0x003fea0003800000 */
.L_x_1557:
[----:B------:R-:W-:Y:S02]  /*6ef0*/  IMAD.MOV.U32 R64, RZ, RZ, 0x10 ;  /* 0x00000010ff407424 */ /* 0x000fe400078e00ff */
[----:B------:R-:W-:-:S04]  /*6f00*/  IMAD.MOV.U32 R60, RZ, RZ, R63 ;  /* 0x000000ffff3c7224 */ /* 0x000fc800078e003f */
[----:B------:R-:W-:-:S05]  /*6f10*/  FADD.FTZ R60, R39, R60 ;  /* 0x0000003c273c7221 */ /* 0x000fca0000010000 */
[----:B------:R-:W-:-:S07]  /*6f20*/  MOV R65, R60 ;  /* 0x0000003c00417202 */ /* 0x000fce0000000f00 */
[----:B------:R-:W-:Y:S05]  /*6f30*/  WARPSYNC.COLLECTIVE R62, `(.L_x_1558) ;  /* 0x000000003e087348 */ /* 0x000fea0003c00000 */
[----:B------:R0:W1:Y:S02]  /*6f40*/  SHFL.BFLY P3, R63, R65, R64, R67 ;  /* 0x0c000040413f7389 */ /* 0x0000640000060043 */
[----:B01----:R-:W-:Y:S05]  /*6f50*/  ENDCOLLECTIVE ;  /* 0x000000000000791b */ /* 0x003fea0003800000 */
.L_x_1558:
[----:B------:R-:W-:Y:S01]  /*6f60*/  MOV R59, R63 ;  /* 0x0000003f003b7202 */ /* 0x000fe20000000f00 */
[----:B------:R-:W-:Y:S06]  /*6f70*/  BRA `(.L_x_1559) ;  /* 0xfffffff400a87947 */ /* 0x000fec000383ffff */
.L_x_1560:
        /* <DEDUP_REMOVED lines=16> */
.L_x_5937:


//--------------------- .text._ZN10layer_norm31ln_parallel_residual_fwd_kernelINS_13Kernel_traitsIf13__nv_bfloat16S2_S2_fjLj256ELj1ELj4ELj1ELj16ENS_18Kernel_traits_baseILj256EfS2_S2_S2_fjLj128EEEEELb1ELb1ELb1EEEvNS_9FwdParamsE --------------------------
	.section	.text._ZN10layer_norm31ln_parallel_residual_fwd_kernelINS_13Kernel_traitsIf13__nv_bfloat16S2_S2_fjLj256ELj1ELj4ELj1ELj16ENS_18Kernel_traits_baseILj256EfS2_S2_S2_fjLj128EEEEELb1ELb1ELb1EEEvNS_9FwdParamsE,"ax",@progbits
	.align	128
        .global         _ZN10layer_norm31ln_parallel_residual_fwd_kernelINS_13Kernel_traitsIf13__nv_bfloat16S2_S2_fjLj256ELj1ELj4ELj1ELj16ENS_18Kernel_traits_baseILj256EfS2_S2_S2_fjLj128EEEEELb1ELb1ELb1EEEvNS_9FwdParamsE
        .type           _ZN10layer_norm31ln_parallel_residual_fwd_kernelINS_13Kernel_traitsIf13__nv_bfloat16S2_S2_fjLj256ELj1ELj4ELj1ELj16ENS_18Kernel_traits_baseILj256EfS2_S2_S2_fjLj128EEEEELb1ELb1ELb1EEEvNS_9FwdParamsE,@function
        .size           _ZN10layer_norm31ln_parallel_residual_fwd_kernelINS_13Kernel_traitsIf13__nv_bfloat16S2_S2_fjLj256ELj1ELj4ELj1ELj16ENS_18Kernel_traits_baseILj256EfS2_S2_S2_fjLj128EEEEELb1ELb1ELb1EEEvNS_9FwdParamsE,(.L_x_5938 - _ZN10layer_norm31ln_parallel_residual_fwd_kernelINS_13Kernel_traitsIf13__nv_bfloat16S2_S2_fjLj256ELj1ELj4ELj1ELj16ENS_18Kernel_traits_baseILj256EfS2_S2_S2_fjLj128EEEEELb1ELb1ELb1EEEvNS_9FwdParamsE)
        .other          _ZN10layer_norm31ln_parallel_residual_fwd_kernelINS_13Kernel_traitsIf13__nv_bfloat16S2_S2_fjLj256ELj1ELj4ELj1ELj16ENS_18Kernel_traits_baseILj256EfS2_S2_S2_fjLj128EEEEELb1ELb1ELb1EEEvNS_9FwdParamsE,@"STO_CUDA_ENTRY STV_DEFAULT"
_ZN10layer_norm31ln_parallel_residual_fwd_kernelINS_13Kernel_traitsIf13__nv_bfloat16S2_S2_fjLj256ELj1ELj4ELj1ELj16ENS_18Kernel_traits_baseILj256EfS2_S2_S2_fjLj128EEEEELb1ELb1ELb1EEEvNS_9FwdParamsE:
.text._ZN10layer_norm31ln_parallel_residual_fwd_kernelINS_13Kernel_traitsIf13__nv_bfloat16S2_S2_fjLj256ELj1ELj4ELj1ELj16ENS_18Kernel_traits_baseILj256EfS2_S2_S2_fjLj128EEEEELb1ELb1ELb1EEEvNS_9FwdParamsE:
[----:B------:R-:W-:Y:S01]  /*0000*/  LDC R1, c[0x0][0x37c] ;  /* 0x0000df00ff017b82 */ /* 0x000fe20000000800 */
[----:B------:R-:W0:Y:S01]  /*0010*/  LDCU.U8 UR4, c[0x0][0x464] ;  /* 0x00008c80ff0477ac */ /* 0x000e220008000000 */
[----:B------:R-:W1:Y:S06]  /*0020*/  S2R R9, SR_TID.X ;  /* 0x0000000000097919 */ /* 0x000e6c0000002100 */
[----:B------:R-:W2:Y:S01]  /*0030*/  LDC R0, c[0x0][0x458] ;  /* 0x00011600ff007b82 */ /* 0x000ea20000000800 */
[----:B------:R-:W3:Y:S01]  /*0040*/  LDCU.64 UR6, c[0x0][0x450] ;  /* 0x00008a00ff0677ac */ /* 0x000ee20008000a00 */
[----:B------:R-:W4:Y:S06]  /*0050*/  LDCU.64 UR8, c[0x0][0x358] ;  /* 0x00006b00ff0877ac */ /* 0x000f2c0008000a00 */
[----:B------:R-:W1:Y:S01]  /*0060*/  LDC R29, c[0x0][0x45c] ;  /* 0x00011700ff1d7b82 */ /* 0x000e620000000800 */
[----:B------:R-:W1:Y:S01]  /*0070*/  LDCU UR10, c[0x0][0x384] ;  /* 0x00007080ff0a77ac */ /* 0x000e620008000800 */
[----:B0-----:R-:W-:Y:S01]  /*0080*/  ISETP.NE.AND P1, PT, RZ, UR4, PT ;  /* 0x00000004ff007c0c */ /* 0x001fe2000bf25270 */
[----:B------:R-:W0:Y:S01]  /*0090*/  LDCU.64 UR4, c[0x0][0x438] ;  /* 0x00008700ff0477ac */ /* 0x000e220008000a00 */
[----:B---3--:R-:W-:-:S02]  /*00a0*/  IMAD.U32 R2, RZ, RZ, UR6 ;  /* 0x00000006ff027e24 */ /* 0x008fc4000f8e00ff */
[----:B------:R-:W-:Y:S01]  /*00b0*/  IMAD.U32 R3, RZ, RZ, UR7 ;  /* 0x00000007ff037e24 */ /* 0x000fe2000f8e00ff */
[----:B------:R-:W-:Y:S02]  /*00c0*/  CS2R R12, SRZ ;  /* 0x00000000000c7805 */ /* 0x000fe4000001ff00 */
[----:B------:R-:W-:Y:S02]  /*00d0*/  CS2R R14, SRZ ;  /* 0x00000000000e7805 */ /* 0x000fe4000001ff00 */
[----:B------:R-:W-:Y:S02]  /*00e0*/  CS2R R16, SRZ ;  /* 0x0000000000107805 */ /* 0x000fe4000001ff00 */
[----:B------:R-:W-:Y:S02]  /*00f0*/  CS2R R18, SRZ ;  /* 0x0000000000127805 */ /* 0x000fe4000001ff00 */
[----:B----4-:R-:W3:Y:S01]  /*0100*/  @P1 LDG.E.64 R2, desc[UR8][R2.64] ;  /* 0x0000000802021981 */ /* 0x010ee2000c1e1b00 */
[----:B--2---:R-:W-:-:S02]  /*0110*/  @P1 MOV R4, R0 ;  /* 0x0000000000041202 */ /* 0x004fc40000000f00 */
[----:B-1----:R-:W-:Y:S01]  /*0120*/  LOP3.LUT R10, R9, 0x1f, RZ, 0xc0, !PT ;  /* 0x0000001f090a7812 */ /* 0x002fe200078ec0ff */
[----:B------:R-:W-:Y:S01]  /*0130*/  @P1 IMAD.MOV.U32 R5, RZ, RZ, R29 ;  /* 0x000000ffff051224 */ /* 0x000fe200078e001d */
[----:B0-----:R-:W-:-:S04]  /*0140*/  ISETP.NE.U32.AND P0, PT, RZ, UR4, PT ;  /* 0x00000004ff007c0c */ /* 0x001fc8000bf05070 */
[----:B------:R-:W-:Y:S01]  /*0150*/  ISETP.NE.AND.EX P0, PT, RZ, UR5, PT, P0 ;  /* 0x00000005ff007c0c */ /* 0x000fe2000bf05300 */
[----:B------:R-:W5:Y:S01]  /*0160*/  @P1 LDG.E.64 R4, desc[UR8][R4.64] ;  /* 0x0000000804041981 */ /* 0x000f62000c1e1b00 */
[----:B------:R-:W0:Y:S01]  /*0170*/  S2UR UR5, SR_CTAID.X ;  /* 0x00000000000579c3 */ /* 0x000e220000002500 */
[----:B------:R-:W-:-:S07]  /*0180*/  SHF.R.U32.HI R11, RZ, 0x5, R9 ;  /* 0x00000005ff0b7819 */ /* 0x000fce0000011609 */
[----:B------:R-:W1:Y:S08]  /*0190*/  LDC R8, c[0x0][0x360] ;  /* 0x0000d800ff087b82 */ /* 0x000e700000000800 */
[----:B------:R-:W2:Y:S01]  /*01a0*/  @P0 LDC.64 R6, c[0x0][0x438] ;  /* 0x00010e00ff060b82 */ /* 0x000ea20000000a00 */
[----:B0-----:R-:W-:-:S06]  /*01b0*/  USHF.L.U32 UR4, UR5, 0x2, URZ ;  /* 0x0000000205047899 */ /* 0x001fcc00080006ff */
[----:B------:R-:W-:Y:S01]  /*01c0*/  LOP3.LUT R11, R11, UR4, RZ, 0xfc, !PT ;  /* 0x000000040b0b7c12 */ /* 0x000fe2000f8efcff */
[----:B-1----:R-:W-:-:S03]  /*01d0*/  IMAD R9, R8, UR5, R9 ;  /* 0x0000000508097c24 */ /* 0x002fc6000f8e0209 */
[----:B------:R-:W-:Y:S01]  /*01e0*/  ISETP.GE.AND P2, PT, R11, UR10, PT ;  /* 0x0000000a0b007c0c */ /* 0x000fe2000bf46270 */
[----:B--2---:R-:W-:-:S05]  /*01f0*/  @P0 IMAD.WIDE.U32 R6, R10, 0x20, R6 ;  /* 0x000000200a060825 */ /* 0x004fca00078e0006 */
[----:B------:R0:W5:Y:S04]  /*0200*/  @P0 LDG.E.128 R12, desc[UR8][R6.64] ;  /* 0x00000008060c0981 */ /* 0x000168000c1e1d00 */
[----:B------:R0:W5:Y:S01]  /*0210*/  @P0 LDG.E.128 R16, desc[UR8][R6.64+0x10] ;  /* 0x0000100806100981 */ /* 0x000162000c1e1d00 */
[----:B---3--:R-:W-:Y:S02]  /*0220*/  @P1 R2UR UR6, R2 ;  /* 0x00000000020612ca */ /* 0x008fe400000e0000 */
[----:B------:R-:W-:Y:S01]  /*0230*/  @P1 R2UR UR7, R3 ;  /* 0x00000000030712ca */ /* 0x000fe200000e0000 */
[----:B0-----:R-:W-:-:S14]  /*0240*/  @P2 EXIT ;  /* 0x000000000000294d */ /* 0x001fdc0003800000 */
[----:B------:R-:W0:Y:S08]  /*0250*/  @P1 LDC R7, c[0x0][0x460] ;  /* 0x00011800ff071b82 */ /* 0x000e300000000800 */
[----:B------:R-:W1:Y:S01]  /*0260*/  LDC.64 R2, c[0x0][0x3d0] ;  /* 0x0000f400ff027b82 */ /* 0x000e620000000a00 */
[----:B------:R-:W-:Y:S02]  /*0270*/  UIADD3 UR13, UPT, UPT, UR6, -0x61c88647, URZ ;  /* 0x9e3779b9060d7890 */ /* 0x000fe4000fffe0ff */
[----:B------:R-:W-:-:S02]  /*0280*/  UIADD3 UR14, UPT, UPT, UR7, -0x4498517b, URZ ;  /* 0xbb67ae85070e7890 */ /* 0x000fc4000fffe0ff */
[----:B------:R-:W-:Y:S02]  /*0290*/  UIADD3 UR16, UPT, UPT, UR7, 0x76cf5d0a, URZ ;  /* 0x76cf5d0a07107890 */ /* 0x000fe4000fffe0ff */
[----:B------:R-:W-:Y:S02]  /*02a0*/  UIADD3 UR15, UPT, UPT, UR6, 0x3c6ef372, URZ ;  /* 0x3c6ef372060f7890 */ /* 0x000fe4000fffe0ff */
[----:B------:R-:W-:Y:S02]  /*02b0*/  UIADD3 UR17, UPT, UPT, UR6, -0x255992d5, URZ ;  /* 0xdaa66d2b06117890 */ /* 0x000fe4000fffe0ff */
[----:B------:R-:W-:Y:S02]  /*02c0*/  UIADD3 UR18, UPT, UPT, UR7, 0x32370b8f, URZ ;  /* 0x32370b8f07127890 */ /* 0x000fe4000fffe0ff */
[----:B------:R-:W-:Y:S02]  /*02d0*/  UIADD3 UR20, UPT, UPT, UR7, -0x126145ec, URZ ;  /* 0xed9eba1407147890 */ /* 0x000fe4000fffe0ff */
[----:B------:R-:W-:Y:S01]  /*02e0*/  UIADD3 UR19, UPT, UPT, UR6, 0x78dde6e4, URZ ;  /* 0x78dde6e406137890 */ /* 0x000fe2000fffe0ff */
[----:B0----5:R-:W-:Y:S01]  /*02f0*/  @P1 IADD3 R0, P0, PT, R4, R7, RZ ;  /* 0x0000000704001210 */ /* 0x021fe20007f1e0ff */
[----:B------:R-:W-:-:S02]  /*0300*/  UIADD3 UR21, UPT, UPT, UR6, 0x1715609d, URZ ;  /* 0x1715609d06157890 */ /* 0x000fc4000fffe0ff */
[----:B------:R-:W-:Y:S02]  /*0310*/  UIADD3 UR22, UPT, UPT, UR7, -0x56f99767, URZ ;  /* 0xa906689907167890 */ /* 0x000fe4000fffe0ff */
[----:B------:R-:W-:Y:S01]  /*0320*/  @P1 IMAD.X R29, RZ, RZ, R5, P0 ;  /* 0x000000ffff1d1224 */ /* 0x000fe200000e0605 */
[----:B------:R-:W-:Y:S01]  /*0330*/  UIADD3 UR24, UPT, UPT, UR7, 0x646e171e, URZ ;  /* 0x646e171e07187890 */ /* 0x000fe2000fffe0ff */
[----:B-1----:R-:W-:Y:S01]  /*0340*/  IMAD.WIDE.U32 R2, R10, 0x20, R2 ;  /* 0x000000200a027825 */ /* 0x002fe200078e0002 */
[----:B------:R-:W-:Y:S02]  /*0350*/  UIADD3 UR23, UPT, UPT, UR6, -0x4ab325aa, URZ ;  /* 0xb54cda5606177890 */ /* 0x000fe4000fffe0ff */
[--C-:B------:R-:W-:Y:S01]  /*0360*/  SHF.R.U64 R8, R0, 0x2, R29.reuse ;  /* 0x0000000200087819 */ /* 0x100fe2000000121d */
[----:B------:R-:W-:Y:S01]  /*0370*/  UIADD3 UR25, UPT, UPT, UR6, 0x5384540f, URZ ;  /* 0x5384540f06197890 */ /* 0x000fe2000fffe0ff */
[----:B------:R-:W-:Y:S01]  /*0380*/  IMAD.HI.U32 R4, R9, -0x326172a9, RZ ;  /* 0xcd9e8d5709047827 */ /* 0x000fe200078e00ff */
[----:B------:R-:W-:Y:S01]  /*0390*/  SHF.R.U32.HI R7, RZ, 0x2, R29 ;  /* 0x00000002ff077819 */ /* 0x000fe2000001161d */
[----:B------:R-:W5:Y:S01]  /*03a0*/  LDG.E.128 R20, desc[UR8][R2.64] ;  /* 0x0000000802147981 */ /* 0x000f62000c1e1d00 */
[----:B------:R-:W0:Y:S01]  /*03b0*/  LDCU.64 UR4, c[0x0][0x398] ;  /* 0x00007300ff0477ac */ /* 0x000e220008000a00 */
[C---:B------:R-:W-:Y:S01]  /*03c0*/  IMAD.HI.U32 R5, R8.reuse, -0x2daee0ad, RZ ;  /* 0xd2511f5308057827 */ /* 0x040fe200078e00ff */
[----:B------:R-:W-:Y:S01]  /*03d0*/  LOP3.LUT R4, R7, UR6, R4, 0x96, !PT ;  /* 0x0000000607047c12 */ /* 0x000fe2000f8e9604 */
[----:B------:R1:W5:Y:S01]  /*03e0*/  LDG.E.128 R24, desc[UR8][R2.64+0x10] ;  /* 0x0000100802187981 */ /* 0x000362000c1e1d00 */
[----:B------:R-:W-:Y:S01]  /*03f0*/  UIADD3 UR26, UPT, UPT, UR7, 0x1fd5c5a3, URZ ;  /* 0x1fd5c5a3071a7890 */ /* 0x000fe2000fffe0ff */
[----:B------:R-:W-:Y:S01]  /*0400*/  IMAD R29, R8, -0x2daee0ad, RZ ;  /* 0xd2511f53081d7824 */ /* 0x000fe200078e02ff */
[----:B------:R-:W-:Y:S01]  /*0410*/  LOP3.LUT R5, R5, UR7, RZ, 0x3c, !PT ;  /* 0x0000000705057c12 */ /* 0x000fe2000f8e3cff */
[----:B------:R-:W-:Y:S01]  /*0420*/  IMAD.HI.U32 R6, R4, -0x2daee0ad, RZ ;  /* 0xd2511f5304067827 */ /* 0x000fe200078e00ff */
[----:B------:R-:W-:Y:S01]  /*0430*/  UIADD3 UR28, UPT, UPT, UR7, -0x24c28bd8, URZ ;  /* 0xdb3d7428071c7890 */ /* 0x000fe2000fffe0ff */
[----:B------:R-:W-:Y:S01]  /*0440*/  BSSY B0, `(.L_x_1561) ;  /* 0x0000647000007945 */ /* 0x000fe20003800000 */
[----:B------:R-:W-:Y:S01]  /*0450*/  UIADD3 UR27, UPT, UPT, UR6, -0xe443238, URZ ;  /* 0xf1bbcdc8061b7890 */ /* 0x000fe2000fffe0ff */
[----:B------:R-:W-:Y:S01]  /*0460*/  IMAD R28, R5, -0x326172a9, RZ ;  /* 0xcd9e8d57051c7824 */ /* 0x000fe200078e02ff */
[----:B------:R-:W-:Y:S01]  /*0470*/  LOP3.LUT R6, R29, UR14, R6, 0x96, !PT ;  /* 0x0000000e1d067c12 */ /* 0x000fe2000f8e9606 */
[----:B-1----:R-:W-:Y:S01]  /*0480*/  IMAD R3, R9, -0x326172a9, RZ ;  /* 0xcd9e8d5709037824 */ /* 0x002fe200078e02ff */
[----:B------:R-:W-:Y:S01]  /*0490*/  UIADD3 UR29, UPT, UPT, UR6, -0x700cb87f, URZ ;  /* 0x8ff34781061d7890 */ /* 0x000fe2000fffe0ff */
[----:B------:R-:W-:Y:S01]  /*04a0*/  IMAD.HI.U32 R2, R5, -0x326172a9, RZ ;  /* 0xcd9e8d5705027827 */ /* 0x000fe200078e00ff */
[----:B------:R-:W-:Y:S01]  /*04b0*/  UIADD3 UR30, UPT, UPT, UR7, -0x695add53, URZ ;  /* 0x96a522ad071e7890 */ /* 0x000fe2000fffe0ff */
[----:B------:R-:W-:Y:S01]  /*04c0*/  LOP3.LUT R47, R0, 0x3, RZ, 0xc0, !PT ;  /* 0x00000003002f7812 */ /* 0x000fe200078ec0ff */
[----:B0-----:R-:W-:Y:S01]  /*04d0*/  UISETP.NE.U32.AND UP0, UPT, UR4, URZ, UPT ;  /* 0x000000ff0400728c */ /* 0x001fe2000bf05070 */
[----:B------:R-:W-:Y:S01]  /*04e0*/  IMAD R5, R4, -0x2daee0ad, RZ ;  /* 0xd2511f5304057824 */ /* 0x000fe200078e02ff */
[----:B------:R-:W-:Y:S01]  /*04f0*/  LOP3.LUT R2, R3, UR13, R2, 0x96, !PT ;  /* 0x0000000d03027c12 */ /* 0x000fe2000f8e9602 */
[----:B------:R-:W-:Y:S01]  /*0500*/  IMAD.HI.U32 R3, R6, -0x326172a9, RZ ;  /* 0xcd9e8d5706037827 */ /* 0x000fe200078e00ff */
[----:B------:R-:W-:Y:S01]  /*0510*/  UISETP.NE.AND.EX UP0, UPT, UR5, URZ, UPT, UP0 ;  /* 0x000000ff0500728c */ /* 0x000fe2000bf05300 */
[----:B------:R-:W0:Y:S02]  /*0520*/  LDCU UR4, c[0x0][0x388] ;  /* 0x00007100ff0477ac */ /* 0x000e240008000800 */
[----:B------:R-:W-:Y:S01]  /*0530*/  IMAD.HI.U32 R4, R2, -0x2daee0ad, RZ ;  /* 0xd2511f5302047827 */ /* 0x000fe200078e00ff */
[----:B------:R-:W-:-:S02]  /*0540*/  LOP3.LUT R3, R28, UR15, R3, 0x96, !PT ;  /* 0x0000000f1c037c12 */ /* 0x000fc4000f8e9603 */
[----:B------:R-:W-:Y:S01]  /*0550*/  PLOP3.LUT P0, PT, PT, PT, UP0, 0x80, 0x8 ;  /* 0x000000000008781c */ /* 0x000fe20003f0f008 */
[----:B------:R-:W-:Y:S01]  /*0560*/  IMAD R29, R2, -0x2daee0ad, RZ ;  /* 0xd2511f53021d7824 */ /* 0x000fe200078e02ff */
[----:B------:R-:W-:Y:S01]  /*0570*/  LOP3.LUT R4, R5, UR16, R4, 0x96, !PT ;  /* 0x0000001005047c12 */ /* 0x000fe2000f8e9604 */
[----:B------:R-:W-:Y:S01]  /*0580*/  IMAD R5, R6, -0x326172a9, RZ ;  /* 0xcd9e8d5706057824 */ /* 0x000fe200078e02ff */
[----:B------:R-:W1:Y:S01]  /*0590*/  LDCU.U8 UR5, c[0x0][0x410] ;  /* 0x00008200ff0577ac */ /* 0x000e620008000000 */
[----:B------:R-:W-:Y:S01]  /*05a0*/  IMAD.HI.U32 R28, R3, -0x2daee0ad, RZ ;  /* 0xd2511f53031c7827 */ /* 0x000fe200078e00ff */
[----:B------:R-:W2:Y:S03]  /*05b0*/  LDCU UR12, c[0x0][0x448] ;  /* 0x00008900ff0c77ac */ /* 0x000ea60008000800 */
[C---:B------:R-:W-:Y:S01]  /*05c0*/  IMAD.HI.U32 R2, R4.reuse, -0x326172a9, RZ ;  /* 0xcd9e8d5704027827 */ /* 0x040fe200078e00ff */
[----:B------:R-:W-:Y:S01]  /*05d0*/  LOP3.LUT R28, R29, UR18, R28, 0x96, !PT ;  /* 0x000000121d1c7c12 */ /* 0x000fe2000f8e961c */
[----:B------:R-:W3:Y:S02]  /*05e0*/  LDCU.64 UR32, c[0x0][0x398] ;  /* 0x00007300ff2077ac */ /* 0x000ee40008000a00 */
        /* <DEDUP_REMOVED lines=39> */
[----:B------:R-:W-:Y:S02]  /*0860*/  HFMA2 R5, -RZ, RZ, 0, 0 ;  /* 0x00000000ff057431 */ /* 0x000fe400000001ff */
[----:B01234-:R-:W-:-:S07]  /*0870*/  IMAD R48, R28, -0x326172a9, RZ ;  /* 0xcd9e8d571c307824 */ /* 0x01ffce00078e02ff */
.L_x_1660:
        /* <DEDUP_REMOVED lines=10> */
[----:B-----5:R0:W5:Y:S01]  /*0920*/  @P0 LDG.E.128 R28, desc[UR8][R52.64] ;  /* 0x00000008341c0981 */ /* 0x020162000c1e1d00 */
[----:B-1----:R-:W-:-:S04]  /*0930*/  IMAD.WIDE.U32 R36, R4, 0x10, R50 ;  /* 0x0000001004247825 */ /* 0x002fc800078e0032 */
[----:B--2---:R-:W-:Y:S02]  /*0940*/  @P1 IMAD.WIDE.U32 R54, R4, 0x10, R38 ;  /* 0x0000001004361825 */ /* 0x004fe400078e0026 */
[----:B------:R-:W5:Y:S04]  /*0950*/  LDG.E.128 R36, desc[UR8][R36.64] ;  /* 0x0000000824247981 */ /* 0x000f68000c1e1d00 */
        /* <DEDUP_REMOVED lines=14> */
.L_x_1564:
        /* <DEDUP_REMOVED lines=13> */
.L_x_1566:
[----:B------:R-:W-:Y:S05]  /*0b10*/  BSYNC.RECONVERGENT B2 ;  /* 0x0000000000027941 */ /* 0x000fea0003800200 */
.L_x_1565:
        /* <DEDUP_REMOVED lines=40> */
[----:B------:R-:W-:Y:S01]  /*0da0*/  IMAD.MOV.U32 R50, RZ, RZ, RZ ;  /* 0x000000ffff327224 */ /* 0x000fe200078e00ff */
[----:B------:R-:W-:-:S07]  /*0db0*/  LOP3.LUT R45, R52, UR30, R51, 0x96, !PT ;  /* 0x0000001e342d7c12 */ /* 0x000fce000f8e9633 */
.L_x_1563:
[----:B------:R-:W-:Y:S05]  /*0dc0*/  BSYNC.RECONVERGENT B1 ;  /* 0x0000000000017941 */ /* 0x000fea0003800200 */
.L_x_1562:
[----:B------:R-:W0:Y:S01]  /*0dd0*/  LDC R59, c[0x0][0x408] ;  /* 0x00010200ff3b7b82 */ /* 0x000e220000000800 */
[----:B------:R-:W-:Y:S01]  /*0de0*/  UISETP.NE.U32.AND UP0, UPT, UR32, URZ, UPT ;  /* 0x000000ff2000728c */ /* 0x000fe2000bf05070 */
[----:B------:R-:W-:Y:S01]  /*0df0*/  I2FP.F32.U32 R47, R49 ;  /* 0x00000031002f7245 */ /* 0x000fe20000201000 */
[----:B------:R-:W-:Y:S01]  /*0e00*/  IMAD.MOV.U32 R58, RZ, RZ, 0x2f800000 ;  /* 0x2f800000ff3a7424 */ /* 0x000fe200078e00ff */
[C---:B-----5:R-:W-:Y:S01]  /*0e10*/  SHF.L.U32 R52, R36.reuse, 0x10, RZ ;  /* 0x0000001024347819 */ /* 0x060fe200000006ff */
[----:B------:R-:W-:Y:S01]  /*0e20*/  UISETP.NE.AND.EX UP0, UPT, UR33, URZ, UPT, UP0 ;  /* 0x000000ff2100728c */ /* 0x000fe2000bf05300 */
[----:B------:R-:W-:Y:S01]  /*0e30*/  PRMT R36, R36, 0x7632, R36 ;  /* 0x0000763224247816 */ /* 0x000fe20000000024 */
[----:B------:R-:W-:Y:S01]  /*0e40*/  FFMA.FTZ R47, R47, R58, 1.1641532182693481445e-10 ;  /* 0x2f0000002f2f7423 */ /* 0x000fe2000001003a */
[----:B------:R-:W1:Y:S03]  /*0e50*/  LDC R60, c[0x0][0x404] ;  /* 0x00010100ff3c7b82 */ /* 0x000e660000000800 */
[----:B------:R-:W-:Y:S01]  /*0e60*/  PLOP3.LUT P0, PT, PT, PT, UP0, 0x80, 0x8 ;  /* 0x000000000008781c */ /* 0x000fe20003f0f008 */
[----:B0-----:R-:W-:Y:S01]  /*0e70*/  FMUL.FTZ R52, R52, R59 ;  /* 0x0000003b34347220 */ /* 0x001fe20000410000 */
[----:B-1----:R-:W-:-:S04]  /*0e80*/  FSETP.GTU.FTZ.AND P2, PT, R47, R60, PT ;  /* 0x0000003c2f00720b */ /* 0x002fc80003f5c000 */
[----:B------:R-:W-:Y:S02]  /*0e90*/  P2R R62, PR, RZ, 0x4 ;  /* 0x00000004ff3e7803 */ /* 0x000fe40000000000 */
[----:B------:R-:W-:-:S05]  /*0ea0*/  FSEL R49, R52, RZ, !P2 ;  /* 0x000000ff34317208 */ /* 0x000fca0005000000 */
[----:B------:R-:W-:Y:S05]  /*0eb0*/  @!P0 BRA `(.L_x_1567) ;  /* 0x0000000400688947 */ /* 0x000fea0003800000 */
        /* <DEDUP_REMOVED lines=16> */
.L_x_1570:
        /* <DEDUP_REMOVED lines=13> */
.L_x_1572:
[----:B------:R-:W-:Y:S05]  /*1090*/  BSYNC.RECONVERGENT B2 ;  /* 0x0000000000027941 */ /* 0x000fea0003800200 */
.L_x_1571:
        /* <DEDUP_REMOVED lines=42> */
[----:B------:R-:W-:-:S07]  /*1340*/  MOV R52, R50 ;  /* 0x0000003200347202 */ /* 0x000fce0000000f00 */
.L_x_1569:
[----:B------:R-:W-:Y:S05]  /*1350*/  BSYNC.RECONVERGENT B1 ;  /* 0x0000000000017941 */ /* 0x000fea0003800200 */
.L_x_1568:
        /* <DEDUP_REMOVED lines=16> */
.L_x_1567:
[----:B------:R-:W-:-:S05]  /*1460*/  @P1 SHF.L.U32 R52, R32, 0x10, RZ ;  /* 0x0000001020341819 */ /* 0x000fca00000006ff */
[----:B------:R-:W-:-:S07]  /*1470*/  @P1 FADD.FTZ R49, R49, R52 ;  /* 0x0000003431311221 */ /* 0x000fce0000010000 */
.L_x_1573:
        /* <DEDUP_REMOVED lines=13> */
.L_x_1576:
        /* <DEDUP_REMOVED lines=13> */
.L_x_1578:
[----:B------:R-:W-:Y:S05]  /*1620*/  BSYNC.RECONVERGENT B2 ;  /* 0x0000000000027941 */ /* 0x000fea0003800200 */
.L_x_1577:
        /* <DEDUP_REMOVED lines=35> */
[----:B------:R-:W-:Y:S01]  /*1860*/  IMAD.WIDE.U32 R54, R54, -0x326172a9, RZ ;  /* 0xcd9e8d5736367825 */ /* 0x000fe200078e00ff */
[----:B------:R-:W-:-:S03]  /*1870*/  MOV R47, R6 ;  /* 0x00000006002f7202 */ /* 0x000fc60000000f00 */
[----:B------:R-:W-:Y:S01]  /*1880*/  IMAD.WIDE.U32 R50, R50, -0x2daee0ad, RZ ;  /* 0xd2511f5332327825 */ /* 0x000fe200078e00ff */
[----:B------:R-:W-:-:S03]  /*1890*/  LOP3.LUT R46, R46, UR29, R55, 0x96, !PT ;  /* 0x0000001d2e2e7c12 */ /* 0x000fc6000f8e9637 */
[----:B------:R-:W-:Y:S01]  /*18a0*/  IMAD.MOV.U32 R48, RZ, RZ, R54 ;  /* 0x000000ffff307224 */ /* 0x000fe200078e0036 */
[----:B------:R-:W-:Y:S01]  /*18b0*/  LOP3.LUT R45, R52, UR30, R51, 0x96, !PT ;  /* 0x0000001e342d7c12 */ /* 0x000fe2000f8e9633 */
[----:B------:R-:W-:Y:S02]  /*18c0*/  IMAD.MOV.U32 R6, RZ, RZ, R50 ;  /* 0x000000ffff067224 */ /* 0x000fe400078e0032 */
[----:B------:R-:W-:-:S07]  /*18d0*/  IMAD.MOV.U32 R51, RZ, RZ, RZ ;  /* 0x000000ffff337224 */ /* 0x000fce00078e00ff */
.L_x_1575:
[----:B------:R-:W-:Y:S05]  /*18e0*/  BSYNC.RECONVERGENT B1 ;  /* 0x0000000000017941 */ /* 0x000fea0003800200 */
.L_x_1574:
        /* <DEDUP_REMOVED lines=24> */
.L_x_1582:
        /* <DEDUP_REMOVED lines=13> */
.L_x_1584:
[----:B------:R-:W-:Y:S05]  /*1b40*/  BSYNC.RECONVERGENT B2 ;  /* 0x0000000000027941 */ /* 0x000fea0003800200 */
.L_x_1583:
        /* <DEDUP_REMOVED lines=42> */
.L_x_1581:
[----:B------:R-:W-:Y:S05]  /*1df0*/  BSYNC.RECONVERGENT B1 ;  /* 0x0000000000017941 */ /* 0x000fea0003800200 */
.L_x_1580:
[----:B------:R-:W-:Y:S01]  /*1e00*/  I2FP.F32.U32 R47, R36 ;  /* 0x00000024002f7245 */ /* 0x000fe20000201000 */
[----:B------:R-:W-:Y:S01]  /*1e10*/  @P1 IMAD.MOV.U32 R51, RZ, RZ, R2 ;  /* 0x000000ffff331224 */ /* 0x000fe200078e0002 */
[----:B------:R-:W-:Y:S01]  /*1e20*/  PRMT R6, R28, 0x7632, R6 ;  /* 0x000076321c067816 */ /* 0x000fe20000000006 */
[----:B------:R-:W-:Y:S01]  /*1e30*/  @!P1 IMAD.MOV.U32 R51, RZ, RZ, R2 ;  /* 0x000000ffff339224 */ /* 0x000fe200078e0002 */
[----:B------:R-:W-:Y:S01]  /*1e40*/  @P1 PRMT R36, R32, 0x7632, R36 ;  /* 0x0000763220241816 */ /* 0x000fe20000000024 */
[----:B------:R-:W-:Y:S02]  /*1e50*/  FFMA.FTZ R47, R47, R58, 1.1641532182693481445e-10 ;  /* 0x2f0000002f2f7423 */ /* 0x000fe4000001003a */
[----:B------:R-:W-:-:S03]  /*1e60*/  IMAD.U32 R6, R6, 0x10000, RZ ;  /* 0x0001000006067824 */ /* 0x000fc600078e00ff */
[----:B------:R-:W-:Y:S01]  /*1e70*/  FSETP.GTU.FTZ.AND P2, PT, R47, R60, PT ;  /* 0x0000003c2f00720b */ /* 0x000fe20003f5c000 */
[----:B------:R-:W-:Y:S01]  /*1e80*/  FMUL.FTZ R6, R6, R59 ;  /* 0x0000003b06067220 */ /* 0x000fe20000410000 */
[----:B------:R-:W-:Y:S02]  /*1e90*/  @P1 SHF.L.U32 R47, R36, 0x10, RZ ;  /* 0x00000010242f1819 */ /* 0x000fe400000006ff */
[----:B------:R-:W-:Y:S02]  /*1ea0*/  SEL R2, RZ, 0x1, P2 ;  /* 0x00000001ff027807 */ /* 0x000fe40001000000 */
[----:B------:R-:W-:-:S05]  /*1eb0*/  FSEL R53, R6, RZ, !P2 ;  /* 0x000000ff06357208 */ /* 0x000fca0005000000 */
[----:B------:R-:W-:-:S04]  /*1ec0*/  @P1 FADD.FTZ R6, R50, R53 ;  /* 0x0000003532061221 */ /* 0x000fc80000010000 */
[----:B------:R-:W-:Y:S01]  /*1ed0*/  @P1 FADD.FTZ R50, R6, R47 ;  /* 0x0000002f06321221 */ /* 0x000fe20000010000 */
[----:B------:R-:W-:Y:S01]  /*1ee0*/  @P1 IMAD.MOV.U32 R6, RZ, RZ, R52 ;  /* 0x000000ffff061224 */ /* 0x000fe200078e0034 */
[----:B------:R-:W-:Y:S02]  /*1ef0*/  @!P1 MOV R6, R52 ;  /* 0x0000003400069202 */ /* 0x000fe40000000f00 */
[----:B------:R-:W-:Y:S01]  /*1f00*/  @!P1 FADD.FTZ R50, R50, R53 ;  /* 0x0000003532329221 */ /* 0x000fe20000010000 */
[----:B------:R-:W-:Y:S06]  /*1f10*/  BRA `(.L_x_1585) ;  /* 0x00000000000c7947 */ /* 0x000fec0003800000 */
.L_x_1579:
[----:B------:R-:W-:-:S05]  /*1f20*/  @P1 PRMT R36, R32, 0x7632, R36 ;  /* 0x0000763220241816 */ /* 0x000fca0000000024 */
[----:B------:R-:W-:-:S04]  /*1f30*/  @P1 IMAD.U32 R47, R36, 0x10000, RZ ;  /* 0x00010000242f1824 */ /* 0x000fc800078e00ff */
[----:B------:R-:W-:-:S07]  /*1f40*/  @P1 FADD.FTZ R50, R50, R47 ;  /* 0x0000002f32321221 */ /* 0x000fce0000010000 */
.L_x_1585:
        /* <DEDUP_REMOVED lines=13> */
.L_x_1588:
        /* <DEDUP_REMOVED lines=13> */
.L_x_1590:
[----:B------:R-:W-:Y:S05]  /*20f0*/  BSYNC.RECONVERGENT B2 ;  /* 0x0000000000027941 */ /* 0x000fea0003800200 */
.L_x_1589:
        /* <DEDUP_REMOVED lines=43> */
.L_x_1587:
[----:B------:R-:W-:Y:S05]  /*23b0*/  BSYNC.RECONVERGENT B1 ;  /* 0x0000000000017941 */ /* 0x000fea0003800200 */
.L_x_1586:
        /* <DEDUP_REMOVED lines=25> */
.L_x_1594:
        /* <DEDUP_REMOVED lines=13> */
.L_x_1596:
[----:B------:R-:W-:Y:S05]  /*2620*/  BSYNC.RECONVERGENT B2 ;  /* 0x0000000000027941 */ /* 0x000fea0003800200 */
.L_x_1595:
        /* <DEDUP_REMOVED lines=43> */
.L_x_1593:
[----:B------:R-:W-:Y:S05]  /*28e0*/  BSYNC.RECONVERGENT B1 ;  /* 0x0000000000017941 */ /* 0x000fea0003800200 */
.L_x_1592:
        /* <DEDUP_REMOVED lines=9> */
[----:B------:R-:W-:-:S03]  /*2980*/  SEL R0, RZ, 0x1, P2 ;  /* 0x00000001ff007807 */ /* 0x000fc60001000000 */
[----:B------:R-:W-:-:S04]  /*2990*/  @P1 FADD.FTZ R6, R51, R36 ;  /* 0x0000002433061221 */ /* 0x000fc80000010000 */
[----:B------:R-:W-:Y:S01]  /*29a0*/  @P1 FADD.FTZ R51, R6, R37 ;  /* 0x0000002506331221 */ /* 0x000fe20000010000 */
[-C--:B------:R-:W-:Y:S02]  /*29b0*/  @P1 MOV R6, R54.reuse ;  /* 0x0000003600061202 */ /* 0x080fe40000000f00 */
[----:B------:R-:W-:Y:S01]  /*29c0*/  @!P1 MOV R6, R54 ;  /* 0x0000003600069202 */ /* 0x000fe20000000f00 */
[----:B------:R-:W-:Y:S01]  /*29d0*/  @!P1 FADD.FTZ R51, R51, R36 ;  /* 0x0000002433339221 */ /* 0x000fe20000010000 */
[----:B------:R-:W-:Y:S06]  /*29e0*/  BRA `(.L_x_1597) ;  /* 0x0000000000087947 */ /* 0x000fec0003800000 */
.L_x_1591:
[----:B------:R-:W-:-:S05]  /*29f0*/  @P1 SHF.L.U32 R36, R33, 0x10, RZ ;  /* 0x0000001021241819 */ /* 0x000fca00000006ff */
[----:B------:R-:W-:-:S07]  /*2a00*/  @P1 FADD.FTZ R51, R51, R36 ;  /* 0x0000002433331221 */ /* 0x000fce0000010000 */
.L_x_1597:
        /* <DEDUP_REMOVED lines=13> */
.L_x_1600:
        /* <DEDUP_REMOVED lines=13> */
.L_x_1602:
[----:B------:R-:W-:Y:S05]  /*2bb0*/  BSYNC.RECONVERGENT B2 ;  /* 0x0000000000027941 */ /* 0x000fea0003800200 */
.L_x_1601:
        /* <DEDUP_REMOVED lines=37> */
[----:B------:R-:W-:Y:S01]  /*2e10*/  IMAD.WIDE.U32 R36, R36, -0x2daee0ad, RZ ;  /* 0xd2511f5324247825 */ /* 0x000fe200078e00ff */
[----:B------:R-:W-:-:S04]  /*2e20*/  MOV R48, R56 ;  /* 0x0000003800307202 */ /* 0x000fc80000000f00 */
[----:B------:R-:W-:Y:S01]  /*2e30*/  LOP3.LUT R45, R54, UR30, R37, 0x96, !PT ;  /* 0x0000001e362d7c12 */ /* 0x000fe2000f8e9625 */
[----:B------:R-:W-:Y:S01]  /*2e40*/  IMAD.MOV.U32 R37, RZ, RZ, R6 ;  /* 0x000000ffff257224 */ /* 0x000fe200078e0006 */
[----:B------:R-:W-:Y:S01]  /*2e50*/  MOV R6, R36 ;  /* 0x0000002400067202 */ /* 0x000fe20000000f00 */
[----:B------:R-:W-:-:S07]  /*2e60*/  IMAD.MOV.U32 R36, RZ, RZ, RZ ;  /* 0x000000ffff247224 */ /* 0x000fce00078e00ff */
.L_x_1599:
[----:B------:R-:W-:Y:S05]  /*2e70*/  BSYNC.RECONVERGENT B1 ;  /* 0x0000000000017941 */ /* 0x000fea0003800200 */
.L_x_1598:
        /* <DEDUP_REMOVED lines=24> */
.L_x_1606:
        /* <DEDUP_REMOVED lines=13> */
.L_x_1608:
[----:B------:R-:W-:Y:S05]  /*30d0*/  BSYNC.RECONVERGENT B2 ;  /* 0x0000000000027941 */ /* 0x000fea0003800200 */
.L_x_1607:
        /* <DEDUP_REMOVED lines=43> */
.L_x_1605:
[----:B------:R-:W-:Y:S05]  /*3390*/  BSYNC.RECONVERGENT B1 ;  /* 0x0000000000017941 */ /* 0x000fea0003800200 */
.L_x_1604:
[----:B------:R-:W-:Y:S02]  /*33a0*/  I2FP.F32.U32 R55, R40 ;  /* 0x0000002800377245 */ /* 0x000fe40000201000 */
[----:B------:R-:W-:Y:S02]  /*33b0*/  PRMT R6, R29, 0x7632, R6 ;  /* 0x000076321d067816 */ /* 0x000fe40000000006 */
[----:B------:R-:W-:Y:S01]  /*33c0*/  @P1 PRMT R36, R33, 0x7632, R36 ;  /* 0x0000763221241816 */ /* 0x000fe20000000024 */
[----:B------:R-:W-:Y:S02]  /*33d0*/  FFMA.FTZ R55, R55, R58, 1.1641532182693481445e-10 ;  /* 0x2f00000037377423 */ /* 0x000fe4000001003a */
[----:B------:R-:W-:-:S03]  /*33e0*/  IMAD.U32 R6, R6, 0x10000, RZ ;  /* 0x0001000006067824 */ /* 0x000fc600078e00ff */
[----:B------:R-:W-:Y:S01]  /*33f0*/  FSETP.GTU.FTZ.AND P2, PT, R55, R60, PT ;  /* 0x0000003c3700720b */ /* 0x000fe20003f5c000 */
[----:B------:R-:W-:Y:S01]  /*3400*/  FMUL.FTZ R6, R6, R59 ;  /* 0x0000003b06067220 */ /* 0x000fe20000410000 */
[----:B------:R-:W-:Y:S02]  /*3410*/  @P1 SHF.L.U32 R55, R36, 0x10, RZ ;  /* 0x0000001024371819 */ /* 0x000fe400000006ff */
[-C--:B------:R-:W-:Y:S02]  /*3420*/  @P1 MOV R36, R37.reuse ;  /* 0x0000002500241202 */ /* 0x080fe40000000f00 */
[----:B------:R-:W-:Y:S02]  /*3430*/  FSEL R57, R6, RZ, !P2 ;  /* 0x000000ff06397208 */ /* 0x000fe40005000000 */
[----:B------:R-:W-:Y:S02]  /*3440*/  @!P1 MOV R36, R37 ;  /* 0x0000002500249202 */ /* 0x000fe40000000f00 */
[----:B------:R-:W-:Y:S01]  /*3450*/  SEL R40, RZ, 0x1, P2 ;  /* 0x00000001ff287807 */ /* 0x000fe20001000000 */
[----:B------:R-:W-:-:S04]  /*3460*/  @P1 FADD.FTZ R6, R52, R57 ;  /* 0x0000003934061221 */ /* 0x000fc80000010000 */
[----:B------:R-:W-:Y:S01]  /*3470*/  @P1 FADD.FTZ R52, R6, R55 ;  /* 0x0000003706341221 */ /* 0x000fe20000010000 */
[--C-:B------:R-:W-:Y:S02]  /*3480*/  @P1 IMAD.MOV.U32 R6, RZ, RZ, R47.reuse ;  /* 0x000000ffff061224 */ /* 0x100fe400078e002f */
[----:B------:R-:W-:Y:S02]  /*3490*/  @!P1 IMAD.MOV.U32 R6, RZ, RZ, R47 ;  /* 0x000000ffff069224 */ /* 0x000fe400078e002f */
[----:B------:R-:W-:Y:S01]  /*34a0*/  @!P1 FADD.FTZ R52, R52, R57 ;  /* 0x0000003934349221 */ /* 0x000fe20000010000 */
[----:B------:R-:W-:Y:S06]  /*34b0*/  BRA `(.L_x_1609) ;  /* 0x00000000000c7947 */ /* 0x000fec0003800000 */
.L_x_1603:
[----:B------:R-:W-:-:S05]  /*34c0*/  @P1 PRMT R37, R33, 0x7632, R37 ;  /* 0x0000763221251816 */ /* 0x000fca0000000025 */
[----:B------:R-:W-:-:S04]  /*34d0*/  @P1 IMAD.U32 R37, R37, 0x10000, RZ ;  /* 0x0001000025251824 */ /* 0x000fc800078e00ff */
[----:B------:R-:W-:-:S07]  /*34e0*/  @P1 FADD.FTZ R52, R52, R37 ;  /* 0x0000002534341221 */ /* 0x000fce0000010000 */
.L_x_1609:
        /* <DEDUP_REMOVED lines=13> */
.L_x_1612:
        /* <DEDUP_REMOVED lines=13> */
.L_x_1614:
[----:B------:R-:W-:Y:S05]  /*3690*/  BSYNC.RECONVERGENT B2 ;  /* 0x0000000000027941 */ /* 0x000fea0003800200 */
.L_x_1613:
        /* <DEDUP_REMOVED lines=35> */
[----:B------:R-:W-:Y:S02]  /*38d0*/  LOP3.LUT R36, R36, UR27, R47, 0x96, !PT ;  /* 0x0000001b24247c12 */ /* 0x000fe4000f8e962f */
[----:B------:R-:W-:Y:S01]  /*38e0*/  MOV R47, R6 ;  /* 0x00000006002f7202 */ /* 0x000fe20000000f00 */
[----:B------:R-:W-:Y:S01]  /*38f0*/  IMAD.MOV.U32 R48, RZ, RZ, R64 ;  /* 0x000000ffff307224 */ /* 0x000fe200078e0040 */
[----:B------:R-:W-:Y:S01]  /*3900*/  LOP3.LUT R46, R46, UR29, R65, 0x96, !PT ;  /* 0x0000001d2e2e7c12 */ /* 0x000fe2000f8e9641 */
[----:B------:R-:W-:-:S04]  /*3910*/  IMAD.WIDE.U32 R36, R36, -0x2daee0ad, RZ ;  /* 0xd2511f5324247825 */ /* 0x000fc800078e00ff */
[----:B------:R-:W-:Y:S01]  /*3920*/  IMAD.MOV.U32 R6, RZ, RZ, R36 ;  /* 0x000000ffff067224 */ /* 0x000fe200078e0024 */
[----:B------:R-:W-:Y:S01]  /*3930*/  LOP3.LUT R45, R56, UR30, R37, 0x96, !PT ;  /* 0x0000001e382d7c12 */ /* 0x000fe2000f8e9625 */
[----:B------:R-:W-:-:S07]  /*3940*/  HFMA2 R37, -RZ, RZ, 0, 0 ;  /* 0x00000000ff257431 */ /* 0x000fce00000001ff */
.L_x_1611:
[----:B------:R-:W-:Y:S05]  /*3950*/  BSYNC.RECONVERGENT B1 ;  /* 0x0000000000017941 */ /* 0x000fea0003800200 */
.L_x_1610:
        /* <DEDUP_REMOVED lines=24> */
.L_x_1618:
        /* <DEDUP_REMOVED lines=13> */
.L_x_1620:
[----:B------:R-:W-:Y:S05]  /*3bb0*/  BSYNC.RECONVERGENT B2 ;  /* 0x0000000000027941 */ /* 0x000fea0003800200 */
.L_x_1619:
        /* <DEDUP_REMOVED lines=39> */
[----:B------:R-:W-:-:S03]  /*3e30*/  MOV R48, R66 ;  /* 0x0000004200307202 */ /* 0x000fc60000000f00 */
[----:B------:R-:W-:Y:S01]  /*3e40*/  IMAD.MOV.U32 R47, RZ, RZ, R36 ;  /* 0x000000ffff2f7224 */ /* 0x000fe200078e0024 */
[----:B------:R-:W-:Y:S01]  /*3e50*/  LOP3.LUT R45, R64, UR30, R37, 0x96, !PT ;  /* 0x0000001e402d7c12 */ /* 0x000fe2000f8e9625 */
[----:B------:R-:W-:-:S07]  /*3e60*/  IMAD.MOV.U32 R36, RZ, RZ, RZ ;  /* 0x000000ffff247224 */ /* 0x000fce00078e00ff */
.L_x_1617:
[----:B------:R-:W-:Y:S05]  /*3e70*/  BSYNC.RECONVERGENT B1 ;  /* 0x0000000000017941 */ /* 0x000fea0003800200 */
.L_x_1616:
[----:B------:R-:W-:Y:S02]  /*3e80*/  I2FP.F32.U32 R37, R41 ;  /* 0x0000002900257245 */ /* 0x000fe40000201000 */
[----:B------:R-:W-:-:S03]  /*3e90*/  SHF.L.U32 R6, R30, 0x10, RZ ;  /* 0x000000101e067819 */ /* 0x000fc600000006ff */
        /* <DEDUP_REMOVED lines=14> */
.L_x_1615:
[----:B------:R-:W-:-:S05]  /*3f80*/  @P1 SHF.L.U32 R47, R34, 0x10, RZ ;  /* 0x00000010222f1819 */ /* 0x000fca00000006ff */
[----:B------:R-:W-:-:S07]  /*3f90*/  @P1 FADD.FTZ R56, R56, R47 ;  /* 0x0000002f38381221 */ /* 0x000fce0000010000 */
.L_x_1621:
        /* <DEDUP_REMOVED lines=13> */
.L_x_1624:
        /* <DEDUP_REMOVED lines=13> */
.L_x_1626:
[----:B------:R-:W-:Y:S05]  /*4140*/  BSYNC.RECONVERGENT B2 ;  /* 0x0000000000027941 */ /* 0x000fea0003800200 */
.L_x_1625:
        /* <DEDUP_REMOVED lines=37> */
[----:B------:R-:W-:Y:S01]  /*43a0*/  IMAD.MOV.U32 R47, RZ, RZ, RZ ;  /* 0x000000ffff2f7224 */ /* 0x000fe200078e00ff */
[----:B------:R-:W-:Y:S02]  /*43b0*/  LOP3.LUT R46, R46, UR29, R37, 0x96, !PT ;  /* 0x0000001d2e2e7c12 */ /* 0x000fe4000f8e9625 */
[----:B------:R-:W-:Y:S01]  /*43c0*/  MOV R48, R36 ;  /* 0x0000002400307202 */ /* 0x000fe20000000f00 */
[----:B------:R-:W-:-:S05]  /*43d0*/  IMAD.WIDE.U32 R36, R45, -0x2daee0ad, RZ ;  /* 0xd2511f532d247825 */ /* 0x000fca00078e00ff */
[----:B------:R-:W-:Y:S02]  /*43e0*/  LOP3.LUT R45, R64, UR30, R37, 0x96, !PT ;  /* 0x0000001e402d7c12 */ /* 0x000fe4000f8e9625 */
[----:B------:R-:W-:-:S07]  /*43f0*/  MOV R6, R36 ;  /* 0x0000002400067202 */ /* 0x000fce0000000f00 */
.L_x_1623:
[----:B------:R-:W-:Y:S05]  /*4400*/  BSYNC.RECONVERGENT B1 ;  /* 0x0000000000017941 */ /* 0x000fea0003800200 */
.L_x_1622:
        /* <DEDUP_REMOVED lines=23> */
.L_x_1630:
        /* <DEDUP_REMOVED lines=13> */
.L_x_1632:
[----:B------:R-:W-:Y:S05]  /*4650*/  BSYNC.RECONVERGENT B2 ;  /* 0x0000000000027941 */ /* 0x000fea0003800200 */
.L_x_1631:
        /* <DEDUP_REMOVED lines=41> */
[----:B------:R-:W-:-:S07]  /*48f0*/  IMAD.MOV.U32 R37, RZ, RZ, RZ ;  /* 0x000000ffff257224 */ /* 0x000fce00078e00ff */
.L_x_1629:
[----:B------:R-:W-:Y:S05]  /*4900*/  BSYNC.RECONVERGENT B1 ;  /* 0x0000000000017941 */ /* 0x000fea0003800200 */
.L_x_1628:
[----:B------:R-:W-:Y:S02]  /*4910*/  I2FP.F32.U32 R47, R38 ;  /* 0x00000026002f7245 */ /* 0x000fe40000201000 */
[----:B------:R-:W-:-:S03]  /*4920*/  PRMT R6, R30, 0x7632, R6 ;  /* 0x000076321e067816 */ /* 0x000fc60000000006 */
[----:B------:R-:W-:Y:S01]  /*4930*/  FFMA.FTZ R47, R47, R58, 1.1641532182693481445e-10 ;  /* 0x2f0000002f2f7423 */ /* 0x000fe2000001003a */
[----:B------:R-:W-:-:S04]  /*4940*/  SHF.L.U32 R6, R6, 0x10, RZ ;  /* 0x0000001006067819 */ /* 0x000fc800000006ff */
[----:B------:R-:W-:Y:S01]  /*4950*/  FSETP.GTU.FTZ.AND P4, PT, R47, R60, PT ;  /* 0x0000003c2f00720b */ /* 0x000fe20003f9c000 */
[----:B------:R-:W-:-:S03]  /*4960*/  FMUL.FTZ R6, R6, R59 ;  /* 0x0000003b06067220 */ /* 0x000fc60000410000 */
[----:B------:R-:W-:Y:S02]  /*4970*/  SEL R42, RZ, 0x1, P4 ;  /* 0x00000001ff2a7807 */ /* 0x000fe40002000000 */
[----:B------:R-:W-:Y:S02]  /*4980*/  FSEL R38, R6, RZ, !P4 ;  /* 0x000000ff06267208 */ /* 0x000fe40006000000 */
[----:B------:R-:W-:-:S05]  /*4990*/  @P1 PRMT R6, R34, 0x7632, R6 ;  /* 0x0000763222061816 */ /* 0x000fca0000000006 */
[----:B------:R-:W-:Y:S02]  /*49a0*/  @P1 IMAD.U32 R47, R6, 0x10000, RZ ;  /* 0x00010000062f1824 */ /* 0x000fe400078e00ff */
        /* <DEDUP_REMOVED lines=8> */
.L_x_1627:
[----:B------:R-:W-:-:S04]  /*4a30*/  @P1 PRMT R36, R34, 0x7632, R36 ;  /* 0x0000763222241816 */ /* 0x000fc80000000024 */
[----:B------:R-:W-:-:S05]  /*4a40*/  @P1 SHF.L.U32 R36, R36, 0x10, RZ ;  /* 0x0000001024241819 */ /* 0x000fca00000006ff */
[----:B------:R-:W-:-:S07]  /*4a50*/  @P1 FADD.FTZ R55, R55, R36 ;  /* 0x0000002437371221 */ /* 0x000fce0000010000 */
.L_x_1633:
        /* <DEDUP_REMOVED lines=13> */
.L_x_1636:
        /* <DEDUP_REMOVED lines=13> */
.L_x_1638:
[----:B------:R-:W-:Y:S05]  /*4c00*/  BSYNC.RECONVERGENT B2 ;  /* 0x0000000000027941 */ /* 0x000fea0003800200 */
.L_x_1637:
        /* <DEDUP_REMOVED lines=36> */
[----:B------:R-:W-:Y:S02]  /*4e50*/  LOP3.LUT R46, R46, UR29, R37, 0x96, !PT ;  /* 0x0000001d2e2e7c12 */ /* 0x000fe4000f8e9625 */
[----:B------:R-:W-:Y:S01]  /*4e60*/  MOV R48, R36 ;  /* 0x0000002400307202 */ /* 0x000fe20000000f00 */
[----:B------:R-:W-:-:S05]  /*4e70*/  IMAD.WIDE.U32 R36, R38, -0x2daee0ad, RZ ;  /* 0xd2511f5326247825 */ /* 0x000fca00078e00ff */
[----:B------:R-:W-:Y:S01]  /*4e80*/  LOP3.LUT R45, R64, UR30, R37, 0x96, !PT ;  /* 0x0000001e402d7c12 */ /* 0x000fe2000f8e9625 */
[----:B------:R-:W-:Y:S01]  /*4e90*/  IMAD.MOV.U32 R37, RZ, RZ, R6 ;  /* 0x000000ffff257224 */ /* 0x000fe200078e0006 */
[----:B------:R-:W-:Y:S01]  /*4ea0*/  MOV R6, R36 ;  /* 0x0000002400067202 */ /* 0x000fe20000000f00 */
[----:B------:R-:W-:-:S07]  /*4eb0*/  IMAD.MOV.U32 R36, RZ, RZ, RZ ;  /* 0x000000ffff247224 */ /* 0x000fce00078e00ff */
.L_x_1635:
[----:B------:R-:W-:Y:S05]  /*4ec0*/  BSYNC.RECONVERGENT B1 ;  /* 0x0000000000017941 */ /* 0x000fea0003800200 */
.L_x_1634:
        /* <DEDUP_REMOVED lines=24> */
.L_x_1642:
        /* <DEDUP_REMOVED lines=13> */
.L_x_1644:
[----:B------:R-:W-:Y:S05]  /*5120*/  BSYNC.RECONVERGENT B2 ;  /* 0x0000000000027941 */ /* 0x000fea0003800200 */
.L_x_1643:
        /* <DEDUP_REMOVED lines=40> */
[----:B------:R-:W-:Y:S01]  /*53b0*/  HFMA2 R37, -RZ, RZ, 0, 0 ;  /* 0x00000000ff257431 */ /* 0x000fe200000001ff */
[----:B------:R-:W-:Y:S01]  /*53c0*/  MOV R39, R36 ;  /* 0x0000002400277202 */ /* 0x000fe20000000f00 */
[----:B------:R-:W-:-:S07]  /*53d0*/  IMAD.MOV.U32 R38, RZ, RZ, R6 ;  /* 0x000000ffff267224 */ /* 0x000fce00078e0006 */
.L_x_1641:
[----:B------:R-:W-:Y:S05]  /*53e0*/  BSYNC.RECONVERGENT B1 ;  /* 0x0000000000017941 */ /* 0x000fea0003800200 */
.L_x_1640:
[----:B------:R-:W-:Y:S01]  /*53f0*/  I2FP.F32.U32 R43, R38 ;  /* 0x00000026002b7245 */ /* 0x000fe20000201000 */
[----:B------:R-:W-:Y:S01]  /*5400*/  IMAD.U32 R6, R31, 0x10000, RZ ;  /* 0x000100001f067824 */ /* 0x000fe200078e00ff */
[----:B------:R-:W-:Y:S01]  /*5410*/  @P1 SHF.L.U32 R47, R35, 0x10, RZ ;  /* 0x00000010232f1819 */ /* 0x000fe200000006ff */
[----:B------:R-:W-:Y:S01]  /*5420*/  @P1 IMAD.MOV.U32 R36, RZ, RZ, R37 ;  /* 0x000000ffff241224 */ /* 0x000fe200078e0025 */
[----:B------:R-:W-:Y:S01]  /*5430*/  @!P1 MOV R36, R37 ;  /* 0x0000002500249202 */ /* 0x000fe20000000f00 */
[----:B------:R-:W-:Y:S01]  /*5440*/  FFMA.FTZ R43, R43, R58, 1.1641532182693481445e-10 ;  /* 0x2f0000002b2b7423 */ /* 0x000fe2000001003a */
[----:B------:R-:W-:-:S04]  /*5450*/  FMUL.FTZ R6, R6, R59 ;  /* 0x0000003b06067220 */ /* 0x000fc80000410000 */
[----:B------:R-:W-:-:S04]  /*5460*/  FSETP.GTU.FTZ.AND P5, PT, R43, R60, PT ;  /* 0x0000003c2b00720b */ /* 0x000fc80003fbc000 */
        /* <DEDUP_REMOVED lines=8> */
.L_x_1639:
[----:B------:R-:W-:-:S04]  /*54f0*/  @P1 IMAD.U32 R38, R35, 0x10000, RZ ;  /* 0x0001000023261824 */ /* 0x000fc800078e00ff */
[----:B------:R-:W-:-:S07]  /*5500*/  @P1 FADD.FTZ R57, R57, R38 ;  /* 0x0000002639391221 */ /* 0x000fce0000010000 */
.L_x_1645:
        /* <DEDUP_REMOVED lines=13> */
.L_x_1648:
        /* <DEDUP_REMOVED lines=13> */
.L_x_1650:
[----:B------:R-:W-:Y:S05]  /*56b0*/  BSYNC.RECONVERGENT B2 ;  /* 0x0000000000027941 */ /* 0x000fea0003800200 */
.L_x_1649:
        /* <DEDUP_REMOVED lines=36> */
[----:B------:R-:W-:-:S05]  /*5900*/  IMAD.WIDE.U32 R36, R36, -0x2daee0ad, RZ ;  /* 0xd2511f5324247825 */ /* 0x000fca00078e00ff */
[----:B------:R-:W-:Y:S01]  /*5910*/  LOP3.LUT R45, R38, UR30, R37, 0x96, !PT ;  /* 0x0000001e262d7c12 */ /* 0x000fe2000f8e9625 */
[----:B------:R-:W-:Y:S01]  /*5920*/  IMAD.WIDE.U32 R38, R39, -0x326172a9, RZ ;  /* 0xcd9e8d5727267825 */ /* 0x000fe200078e00ff */
[----:B------:R-:W-:-:S03]  /*5930*/  MOV R37, R6 ;  /* 0x0000000600257202 */ /* 0x000fc60000000f00 */
[----:B------:R-:W-:Y:S01]  /*5940*/  IMAD.MOV.U32 R48, RZ, RZ, R38 ;  /* 0x000000ffff307224 */ /* 0x000fe200078e0026 */
[----:B------:R-:W-:Y:S01]  /*5950*/  LOP3.LUT R46, R46, UR29, R39, 0x96, !PT ;  /* 0x0000001d2e2e7c12 */ /* 0x000fe2000f8e9627 */
[----:B------:R-:W-:-:S07]  /*5960*/  IMAD.MOV.U32 R6, RZ, RZ, R36 ;  /* 0x000000ffff067224 */ /* 0x000fce00078e0024 */
.L_x_1647:
[----:B------:R-:W-:Y:S05]  /*5970*/  BSYNC.RECONVERGENT B1 ;  /* 0x0000000000017941 */ /* 0x000fea0003800200 */
.L_x_1646:
        /* <DEDUP_REMOVED lines=20> */
[----:B------:R-:W-:Y:S01]  /*5ac0*/  @!P6 IMAD.MOV.U32 R38, RZ, RZ, R45 ;  /* 0x000000ffff26e224 */ /* 0x000fe200078e002d */
[----:B------:R-:W-:Y:S01]  /*5ad0*/  @P6 MOV R38, R46 ;  /* 0x0000002e00266202 */ /* 0x000fe20000000f00 */
[----:B------:R-:W-:Y:S06]  /*5ae0*/  BRA `(.L_x_1653) ;  /* 0x0000000000e87947 */ /* 0x000fec0003800000 */
.L_x_1654:
        /* <DEDUP_REMOVED lines=15> */
.L_x_1656:
[----:B------:R-:W-:Y:S05]  /*5be0*/  BSYNC.RECONVERGENT B2 ;  /* 0x0000000000027941 */ /* 0x000fea0003800200 */
.L_x_1655:
        /* <DEDUP_REMOVED lines=36> */
[----:B------:R-:W-:Y:S02]  /*5e30*/  LOP3.LUT R46, R46, UR29, R37, 0x96, !PT ;  /* 0x0000001d2e2e7c12 */ /* 0x000fe4000f8e9625 */
[----:B------:R-:W-:Y:S01]  /*5e40*/  MOV R48, R36 ;  /* 0x0000002400307202 */ /* 0x000fe20000000f00 */
[----:B------:R-:W-:-:S05]  /*5e50*/  IMAD.WIDE.U32 R36, R39, -0x2daee0ad, RZ ;  /* 0xd2511f5327247825 */ /* 0x000fca00078e00ff */
[----:B------:R-:W-:Y:S01]  /*5e60*/  LOP3.LUT R45, R38, UR30, R37, 0x96, !PT ;  /* 0x0000001e262d7c12 */ /* 0x000fe2000f8e9625 */
[----:B------:R-:W-:Y:S02]  /*5e70*/  HFMA2 R37, -RZ, RZ, 0, 0 ;  /* 0x00000000ff257431 */ /* 0x000fe400000001ff */
[----:B------:R-:W-:-:S07]  /*5e80*/  IMAD.MOV.U32 R38, RZ, RZ, R6 ;  /* 0x000000ffff267224 */ /* 0x000fce00078e0006 */
.L_x_1653:
[----:B------:R-:W-:Y:S05]  /*5e90*/  BSYNC.RECONVERGENT B1 ;  /* 0x0000000000017941 */ /* 0x000fea0003800200 */
.L_x_1652:
        /* <DEDUP_REMOVED lines=18> */
.L_x_1651:
[----:B------:R-:W-:-:S05]  /*5fc0*/  @P1 PRMT R36, R35, 0x7632, R36 ;  /* 0x0000763223241816 */ /* 0x000fca0000000024 */
[----:B------:R-:W-:-:S04]  /*5fd0*/  @P1 IMAD.U32 R37, R36, 0x10000, RZ ;  /* 0x0001000024251824 */ /* 0x000fc800078e00ff */
[----:B------:R-:W-:-:S07]  /*5fe0*/  @P1 FADD.FTZ R64, R64, R37 ;  /* 0x0000002540401221 */ /* 0x000fce0000010000 */
.L_x_1657:
        /* <DEDUP_REMOVED lines=43> */
.L_x_1658:
        /* <DEDUP_REMOVED lines=48> */
.L_x_1672:
        /* <DEDUP_REMOVED lines=8> */
[----:B------:R-:W2:Y:S02]  /*6620*/  MUFU.RSQ R59, R38 ;  /* 0x00000026003b7308 */ /* 0x000ea40000001400 */
[C---:B------:R-:W-:Y:S01]  /*6630*/  FADD.FTZ R64, -R53.reuse, R64 ;  /* 0x0000004035407221 */ /* 0x040fe20000010100 */
[C---:B------:R-:W-:Y:S01]  /*6640*/  FADD.FTZ R54, -R53.reuse, R57 ;  /* 0x0000003935367221 */ /* 0x040fe20000010100 */
[C---:B------:R-:W-:Y:S01]  /*6650*/  FADD.FTZ R62, -R53.reuse, R56 ;  /* 0x00000038353e7221 */ /* 0x040fe20000010100 */
[C---:B0-----:R-:W-:Y:S01]  /*6660*/  FADD.FTZ R58, -R53.reuse, R49 ;  /* 0x00000031353a7221 */ /* 0x041fe20000010100 */
[C---:B------:R-:W-:Y:S01]  /*6670*/  FADD.FTZ R50, -R53.reuse, R50 ;  /* 0x0000003235327221 */ /* 0x040fe20000010100 */
[----:B------:R-:W-:Y:S01]  /*6680*/  FADD.FTZ R60, -R53, R51 ;  /* 0x00000033353c7221 */ /* 0x000fe20000010100 */
[----:B-1----:R-:W-:-:S04]  /*6690*/  @!P2 IMAD.WIDE R36, R11, 0x4, R36 ;  /* 0x000000040b24a825 */ /* 0x002fc800078e0224 */
[C---:B--2---:R-:W-:Y:S01]  /*66a0*/  FMUL.FTZ R64, R59.reuse, R64 ;  /* 0x000000403b407220 */ /* 0x044fe20000410000 */
[C---:B------:R-:W-:Y:S01]  /*66b0*/  FMUL.FTZ R57, R59.reuse, R54 ;  /* 0x000000363b397220 */ /* 0x040fe20000410000 */
[----:B------:R0:W-:Y:S01]  /*66c0*/  @!P2 STG.E desc[UR8][R36.64], R39 ;  /* 0x000000272400a986 */ /* 0x0001e2000c101908 */
[----:B------:R-:W-:Y:S01]  /*66d0*/  FMUL.FTZ R51, R59, R62 ;  /* 0x0000003e3b337220 */ /* 0x000fe20000410000 */
[----:B------:R-:W-:Y:S01]  /*66e0*/  FFMA.FTZ R38, R27, R64, R19 ;  /* 0x000000401b267223 */ /* 0x000fe20000010013 */
[----:B------:R-:W-:Y:S01]  /*66f0*/  FADD.FTZ R64, -R53, R55 ;  /* 0x0000003735407221 */ /* 0x000fe20000010100 */
[----:B------:R-:W-:Y:S01]  /*6700*/  FFMA.FTZ R57, R26, R57, R18 ;  /* 0x000000391a397223 */ /* 0x000fe20000010012 */
[----:B------:R-:W1:Y:S01]  /*6710*/  @!P2 LDC.64 R54, c[0x0][0x3c8] ;  /* 0x0000f200ff36ab82 */ /* 0x000e620000000a00 */
[C---:B------:R-:W-:Y:S01]  /*6720*/  FMUL.FTZ R49, R59.reuse, R60 ;  /* 0x0000003c3b317220 */ /* 0x040fe20000410000 */
[----:B------:R-:W-:-:S04]  /*6730*/  FMUL.FTZ R64, R59, R64 ;  /* 0x000000403b407220 */ /* 0x000fc80000410000 */
[----:B------:R-:W-:Y:S01]  /*6740*/  FFMA.FTZ R64, R25, R64, R17 ;  /* 0x0000004019407223 */ /* 0x000fe20000010011 */
[----:B0-----:R-:W-:Y:S01]  /*6750*/  FADD.FTZ R36, -R53, R52 ;  /* 0x0000003435247221 */ /* 0x001fe20000010100 */
[----:B------:R-:W-:Y:S01]  /*6760*/  F2FP.BF16.F32.PACK_AB R39, R38, R57 ;  /* 0x000000392627723e */ /* 0x000fe200000010ff */
[----:B------:R-:W0:Y:S01]  /*6770*/  LDC.64 R52, c[0x0][0x428] ;  /* 0x00010a00ff347b82 */ /* 0x000e220000000a00 */
[C---:B------:R-:W-:Y:S01]  /*6780*/  FMUL.FTZ R38, R59.reuse, R50 ;  /* 0x000000323b267220 */ /* 0x040fe20000410000 */
[----:B------:R-:W-:Y:S01]  /*6790*/  FFMA.FTZ R57, R24, R51, R16 ;  /* 0x0000003318397223 */ /* 0x000fe20000010010 */
[C---:B------:R-:W-:Y:S01]  /*67a0*/  FMUL.FTZ R37, R59.reuse, R58 ;  /* 0x0000003a3b257220 */ /* 0x040fe20000410000 */
[----:B------:R-:W-:-:S03]  /*67b0*/  FMUL.FTZ R56, R59, R36 ;  /* 0x000000243b387220 */ /* 0x000fc60000410000 */
[----:B------:R-:W-:Y:S01]  /*67c0*/  FFMA.FTZ R36, R20, R37, R12 ;  /* 0x0000002514247223 */ /* 0x000fe2000001000c */
[----:B------:R-:W2:Y:S01]  /*67d0*/  LDC.64 R50, c[0x0][0x380] ;  /* 0x0000e000ff327b82 */ /* 0x000ea20000000a00 */
[----:B------:R-:W-:Y:S01]  /*67e0*/  FFMA.FTZ R37, R22, R49, R14 ;  /* 0x0000003116257223 */ /* 0x000fe2000001000e */
[----:B------:R-:W-:Y:S01]  /*67f0*/  FFMA.FTZ R56, R23, R56, R15 ;  /* 0x0000003817387223 */ /* 0x000fe2000001000f */
[----:B------:R-:W-:Y:S01]  /*6800*/  FFMA.FTZ R49, R21, R38, R13 ;  /* 0x0000002615317223 */ /* 0x000fe2000001000d */
[----:B------:R-:W-:Y:S01]  /*6810*/  F2FP.BF16.F32.PACK_AB R38, R64, R57 ;  /* 0x000000394026723e */ /* 0x000fe200000010ff */
[----:B-1----:R-:W-:Y:S02]  /*6820*/  @!P2 IMAD.WIDE R54, R11, 0x4, R54 ;  /* 0x000000040b36a825 */ /* 0x002fe400078e0236 */
[----:B------:R-:W-:Y:S02]  /*6830*/  F2FP.BF16.F32.PACK_AB R37, R56, R37 ;  /* 0x000000253825723e */ /* 0x000fe400000010ff */
[----:B------:R-:W-:Y:S01]  /*6840*/  F2FP.BF16.F32.PACK_AB R36, R49, R36 ;  /* 0x000000243124723e */ /* 0x000fe200000010ff */
[----:B------:R1:W-:Y:S01]  /*6850*/  @!P2 STG.E desc[UR8][R54.64], R59 ;  /* 0x0000003b3600a986 */ /* 0x0003e2000c101908 */
[----:B0-----:R-:W-:-:S05]  /*6860*/  IMAD.WIDE.U32 R52, R4, 0x10, R52 ;  /* 0x0000001004347825 */ /* 0x001fca00078e0034 */
[----:B------:R1:W-:Y:S01]  /*6870*/  STG.E.128 desc[UR8][R52.64], R36 ;  /* 0x0000002434007986 */ /* 0x0003e2000c101d08 */
[----:B--2---:R-:W-:-:S04]  /*6880*/  LEA R11, R50, R11, 0x2 ;  /* 0x0000000b320b7211 */ /* 0x004fc800078e10ff */
[----:B------:R-:W-:-:S13]  /*6890*/  ISETP.GE.AND P1, PT, R11, R51, PT ;  /* 0x000000330b00720c */ /* 0x000fda0003f26270 */
[----:B-1----:R-:W-:Y:S05]  /*68a0*/  @!P1 BRA `(.L_x_1660) ;  /* 0xffffff9c00f49947 */ /* 0x002fea000383ffff */
[----:B------:R-:W-:Y:S05]  /*68b0*/  BSYNC B0 ;  /* 0x0000000000007941 */ /* 0x000fea0003800000 */
.L_x_1561:
[----:B------:R-:W-:Y:S05]  /*68c0*/  EXIT ;  /* 0x000000000000794d */ /* 0x000fea0003800000 */
.L_x_1659:
        /* <DEDUP_REMOVED lines=8> */
.L_x_1662:
[----:B------:R-:W-:Y:S05]  /*6950*/  BSYNC B1 ;  /* 0x0000000000017941 */ /* 0x000fea0003800000 */
.L_x_1661:
        /* <DEDUP_REMOVED lines=10> */
.L_x_1663:
[----:B------:R-:W-:Y:S01]  /*6a00*/  HFMA2 R62, -RZ, RZ, 0, 2.384185791015625e-07 ;  /* 0x00000004ff3e7431 */ /* 0x000fe200000001ff */
[----:B------:R-:W-:-:S05]  /*6a10*/  MOV R36, R61 ;  /* 0x0000003d00247202 */ /* 0x000fca0000000f00 */
[----:B------:R-:W-:-:S04]  /*6a20*/  FADD.FTZ R54, R53, R36 ;  /* 0x0000002435367221 */ /* 0x000fc80000010000 */
[----:B------:R-:W-:-:S07]  /*6a30*/  IMAD.MOV.U32 R63, RZ, RZ, R54 ;  /* 0x000000ffff3f7224 */ /* 0x000fce00078e0036 */
[----:B------:R-:W-:Y:S05]  /*6a40*/  WARPSYNC.COLLECTIVE R60, `(.L_x_1664) ;  /* 0x000000003c087348 */ /* 0x000fea0003c00000 */
[----:B------:R0:W1:Y:S02]  /*6a50*/  SHFL.BFLY P1, R61, R63, R62, R65 ;  /* 0x0c00003e3f3d7389 */ /* 0x0000640000020041 */
[----:B01----:R-:W-:Y:S05]  /*6a60*/  ENDCOLLECTIVE ;  /* 0x000000000000791b */ /* 0x003fea0003800000 */
.L_x_1664:
[----:B------:R-:W-:Y:S02]  /*6a70*/  IMAD.MOV.U32 R62, RZ, RZ, 0x8 ;  /* 0x00000008ff3e7424 */ /* 0x000fe400078e00ff */
[----:B------:R-:W-:-:S04]  /*6a80*/  IMAD.MOV.U32 R39, RZ, RZ, R61 ;  /* 0x000000ffff277224 */ /* 0x000fc800078e003d */
[----:B------:R-:W-:-:S05]  /*6a90*/  FADD.FTZ R58, R54, R39 ;  /* 0x00000027363a7221 */ /* 0x000fca0000010000 */
[----:B------:R-:W-:-:S07]  /*6aa0*/  MOV R63, R58 ;  /* 0x0000003a003f7202 */ /* 0x000fce0000000f00 */
[----:B------:R-:W-:Y:S05]  /*6ab0*/  WARPSYNC.COLLECTIVE R60, `(.L_x_1665) ;  /* 0x000000003c087348 */ /* 0x000fea0003c00000 */
[----:B------:R0:W1:Y:S02]  /*6ac0*/  SHFL.BFLY P1, R61, R63, R62, R65 ;  /* 0x0c00003e3f3d7389 */ /* 0x0000640000020041 */
[----:B01----:R-:W-:Y:S05]  /*6ad0*/  ENDCOLLECTIVE ;  /* 0x000000000000791b */ /* 0x003fea0003800000 */
.L_x_1665:
[----:B------:R-:W-:Y:S01]  /*6ae0*/  HFMA2 R62, -RZ, RZ, 0, 9.5367431640625e-07 ;  /* 0x00000010ff3e7431 */ /* 0x000fe200000001ff */
[----:B------:R-:W-:-:S05]  /*6af0*/  MOV R39, R61 ;  /* 0x0000003d00277202 */ /* 0x000fca0000000f00 */
[----:B------:R-:W-:-:S04]  /*6b00*/  FADD.FTZ R59, R58, R39 ;  /* 0x000000273a3b7221 */ /* 0x000fc80000010000 */
[----:B------:R-:W-:-:S07]  /*6b10*/  IMAD.MOV.U32 R63, RZ, RZ, R59 ;  /* 0x000000ffff3f7224 */ /* 0x000fce00078e003b */
[----:B------:R-:W-:Y:S05]  /*6b20*/  WARPSYNC.COLLECTIVE R60, `(.L_x_1666) ;  /* 0x000000003c087348 */ /* 0x000fea0003c00000 */
[----:B------:R0:W1:Y:S02]  /*6b30*/  SHFL.BFLY P1, R61, R63, R62, R65 ;  /* 0x0c00003e3f3d7389 */ /* 0x0000640000020041 */
[----:B01----:R-:W-:Y:S05]  /*6b40*/  ENDCOLLECTIVE ;  /* 0x000000000000791b */ /* 0x003fea0003800000 */
.L_x_1666:
        /* <DEDUP_REMOVED lines=24> */
.L_x_1667:
[----:B------:R-:W-:Y:S01]  /*6cd0*/  HFMA2 R62, -RZ, RZ, 0, 1.1920928955078125e-07 ;  /* 0x00000002ff3e7431 */ /* 0x000fe200000001ff */
[----:B------:R-:W-:-:S05]  /*6ce0*/  MOV R37, R61 ;  /* 0x0000003d00257202 */ /* 0x000fca0000000f00 */
[----:B------:R-:W-:-:S04]  /*6cf0*/  FADD.FTZ R37, R36, R37 ;  /* 0x0000002524257221 */ /* 0x000fc80000010000 */
[----:B------:R-:W-:-:S07]  /*6d00*/  IMAD.MOV.U32 R63, RZ, RZ, R37 ;  /* 0x000000ffff3f7224 */ /* 0x000fce00078e0025 */
[----:B------:R-:W-:Y:S05]  /*6d10*/  WARPSYNC.COLLECTIVE R60, `(.L_x_1668) ;  /* 0x000000003c087348 */ /* 0x000fea0003c00000 */
[----:B------:R0:W1:Y:S02]  /*6d20*/  SHFL.BFLY P1, R61, R63, R62, R65 ;  /* 0x0c00003e3f3d7389 */ /* 0x0000640000020041 */
[----:B01----:R-:W-:Y:S05]  /*6d30*/  ENDCOLLECTIVE ;  /* 0x000000000000791b */ /* 0x003fea0003800000 */
.L_x_1668:
[----:B------:R-:W-:Y:S02]  /*6d40*/  IMAD.MOV.U32 R62, RZ, RZ, 0x4 ;  /* 0x00000004ff3e7424 */ /* 0x000fe400078e00ff */
[----:B------:R-:W-:-:S04]  /*6d50*/  IMAD.MOV.U32 R54, RZ, RZ, R61 ;  /* 0x000000ffff367224 */ /* 0x000fc800078e003d */
[----:B------:R-:W-:-:S05]  /*6d60*/  FADD.FTZ R54, R37, R54 ;  /* 0x0000003625367221 */ /* 0x000fca0000010000 */
[----:B------:R-:W-:-:S07]  /*6d70*/  MOV R63, R54 ;  /* 0x00000036003f7202 */ /* 0x000fce0000000f00 */
[----:B------:R-:W-:Y:S05]  /*6d80*/  WARPSYNC.COLLECTIVE R60, `(.L_x_1669) ;  /* 0x000000003c087348 */ /* 0x000fea0003c00000 */
[----:B------:R0:W1:Y:S02]  /*6d90*/  SHFL.BFLY P1, R61, R63, R62, R65 ;  /* 0x0c00003e3f3d7389 */ /* 0x0000640000020041 */
[----:B01----:R-:W-:Y:S05]  /*6da0*/  ENDCOLLECTIVE ;  /* 0x000000000000791b */ /* 0x003fea0003800000 */
.L_x_1669:
[----:B------:R-:W-:Y:S01]  /*6db0*/  HFMA2 R62, -RZ, RZ, 0, 4.76837158203125e-07 ;  /* 0x00000008ff3e7431 */ /* 0x000fe200000001ff */
[----:B------:R-:W-:-:S05]  /*6dc0*/  MOV R53, R61 ;  /* 0x0000003d00357202 */ /* 0x000fca0000000f00 */
[----:B------:R-:W-:-:S04]  /*6dd0*/  FADD.FTZ R53, R54, R53 ;  /* 0x0000003536357221 */ /* 0x000fc80000010000 */
[----:B------:R-:W-:-:S07]  /*6de0*/  IMAD.MOV.U32 R63, RZ, RZ, R53 ;  /* 0x000000ffff3f7224 */ /* 0x000fce00078e0035 */
[----:B------:R-:W-:Y:S05]  /*6df0*/  WARPSYNC.COLLECTIVE R60, `(.L_x_1670) ;  /* 0x000000003c087348 */ /* 0x000fea0003c00000 */
[----:B------:R0:W1:Y:S02]  /*6e00*/  SHFL.BFLY P1, R61, R63, R62, R65 ;  /* 0x0c00003e3f3d7389 */ /* 0x0000640000020041 */
[----:B01----:R-:W-:Y:S05]  /*6e10*/  ENDCOLLECTIVE ;  /* 0x000000000000791b */ /* 0x003fea0003800000 */
.L_x_1670:
[----:B------:R-:W-:Y:S02]  /*6e20*/  IMAD.MOV.U32 R62, RZ, RZ, 0x10 ;  /* 0x00000010ff3e7424 */ /* 0x000fe400078e00ff */
[----:B------:R-:W-:-:S04]  /*6e30*/  IMAD.MOV.U32 R58, RZ, RZ, R61 ;  /* 0x000000ffff3a7224 */ /* 0x000fc800078e003d */
[----:B------:R-:W-:-:S05]  /*6e40*/  FADD.FTZ R58, R53, R58 ;  /* 0x0000003a353a7221 */ /* 0x000fca0000010000 */
[----:B------:R-:W-:-:S07]  /*6e50*/  MOV R63, R58 ;  /* 0x0000003a003f7202 */ /* 0x000fce0000000f00 */
[----:B------:R-:W-:Y:S05]  /*6e60*/  WARPSYNC.COLLECTIVE R60, `(.L_x_1671) ;  /* 0x000000003c087348 */ /* 0x000fea0003c00000 */
[----:B------:R0:W1:Y:S02]  /*6e70*/  SHFL.BFLY P1, R61, R63, R62, R65 ;  /* 0x0c00003e3f3d7389 */ /* 0x0000640000020041 */
[----:B01----:R-:W-:Y:S05]  /*6e80*/  ENDCOLLECTIVE ;  /* 0x000000000000791b */ /* 0x003fea0003800000 */
.L_x_1671:
[----:B------:R-:W-:Y:S01]  /*6e90*/  MOV R59, R61 ;  /* 0x0000003d003b7202 */ /* 0x000fe20000000f00 */
[----:B------:R-:W-:Y:S06]  /*6ea0*/  BRA `(.L_x_1672) ;  /* 0xfffffff400bc7947 */ /* 0x000fec000383ffff */
.L_x_1673:
        /* <DEDUP_REMOVED lines=13> */
.L_x_5938:


//--------------------- .text._ZN10layer_norm31ln_parallel_residual_fwd_kernelINS_13Kernel_traitsI13__nv_bfloat16S2_fS2_fjLj256ELj1ELj4ELj1ELj16ENS_18Kernel_traits_baseILj256ES2_S2_fS2_fjLj128EEEEELb0ELb0ELb0EEEvNS_9FwdParamsE --------------------------
	.section	.text._ZN10layer_norm31ln_parallel_residual_fwd_kernelINS_13Kernel_traitsI13__nv_bfloat16S2_fS2_fjLj256ELj1ELj4ELj1ELj16ENS_18Kernel_traits_baseILj256ES2_S2_fS2_fjLj128EEEEELb0ELb0ELb0EEEvNS_9FwdParamsE,"ax",@progbits
	.align	128
        .global         _ZN10layer_norm31ln_parallel_residual_fwd_kernelINS_13Kernel_traitsI13__nv_bfloat16S2_fS2_fjLj256ELj1ELj4ELj1ELj16ENS_18Kernel_traits_baseILj256ES2_S2_fS2_fjLj128EEEEELb0ELb0ELb0EEEvNS_9FwdParamsE
        .type           _ZN10layer_norm31ln_parallel_residual_fwd_kernelINS_13Kernel_traitsI13__nv_bfloat16S2_fS2_fjLj256ELj1ELj4ELj1ELj16ENS_18Kernel_traits_baseILj256ES2_S2_fS2_fjLj128EEEEELb0ELb0ELb0EEEvNS_9FwdParamsE,@function
        .size           _ZN10layer_norm31ln_parallel_residual_fwd_kernelINS_13Kernel_traitsI13__nv_bfloat16S2_fS2_fjLj256ELj1ELj4ELj1ELj16ENS_18Kernel_traits_baseILj256ES2_S2_fS2_fjLj128EEEEELb0ELb0ELb0EEEvNS_9FwdParamsE,(.L_x_5939 - _ZN10layer_norm31ln_parallel_residual_fwd_kernelINS_13Kernel_traitsI13__nv_bfloat16S2_fS2_fjLj256ELj1ELj4ELj1ELj16ENS_18Kernel_traits_baseILj256ES2_S2_fS2_fjLj128EEEEELb0ELb0ELb0EEEvNS_9FwdParamsE)
        .other          _ZN10layer_norm31ln_parallel_residual_fwd_kernelINS_13Kernel_traitsI13__nv_bfloat16S2_fS2_fjLj256ELj1ELj4ELj1ELj16ENS_18Kernel_traits_baseILj256ES2_S2_fS2_fjLj128EEEEELb0ELb0ELb0EEEvNS_9FwdParamsE,@"STO_CUDA_ENTRY STV_DEFAULT"
_ZN10layer_norm31ln_parallel_residual_fwd_kernelINS_13Kernel_traitsI13__nv_bfloat16S2_fS2_fjLj256ELj1ELj4ELj1ELj16ENS_18Kernel_traits_baseILj256ES2_S2_fS2_fjLj128EEEEELb0ELb0ELb0EEEvNS_9FwdParamsE:
.text._ZN10layer_norm31ln_parallel_residual_fwd_kernelINS_13Kernel_traitsI13__nv_bfloat16S2_fS2_fjLj256ELj1ELj4ELj1ELj16ENS_18Kernel_traits_baseILj256ES2_S2_fS2_fjLj128EEEEELb0ELb0ELb0EEEvNS_9FwdParamsE:
        /* <DEDUP_REMOVED lines=38> */
.L_x_1675:
[----:B------:R-:W-:Y:S05]  /*0260*/  BSYNC.RECONVERGENT B0 ;  /* 0x0000000000007941 */ /* 0x000fea0003800200 */
.L_x_1674:
[----:B------:R-:W1:Y:S02]  /*0270*/  LDCU UR4, c[0x0][0x384] ;  /* 0x00007080ff0477ac */ /* 0x000e640008000800 */
[----:B-1----:R-:W-:-:S13]  /*0280*/  ISETP.GE.AND P0, PT, R42, UR4, PT ;  /* 0x000000042a007c0c */ /* 0x002fda000bf06270 */
[----:B------:R-:W-:Y:S05]  /*0290*/  @P0 EXIT ;  /* 0x000000000000094d */ /* 0x000fea0003800000 */
[----:B------:R-:W1:Y:S01]  /*02a0*/  LDCU.U8 UR4, c[0x0][0x410] ;  /* 0x00008200ff0477ac */ /* 0x000e620008000000 */
[----:B-----5:R-:W-:Y:S02]  /*02b0*/  PRMT R60, R8, 0x7632, R60 ;  /* 0x00007632083c7816 */ /* 0x020fe4000000003c */
[----:B------:R-:W-:Y:S01]  /*02c0*/  PRMT R59, R12, 0x7632, R59 ;  /* 0x000076320c3b7816 */ /* 0x000fe2000000003b */
[----:B------:R-:W2:Y:S01]  /*02d0*/  LDCU UR12, c[0x0][0x388] ;  /* 0x00007100ff0c77ac */ /* 0x000ea20008000800 */
[----:B------:R-:W-:Y:S02]  /*02e0*/  PRMT R58, R9, 0x7632, R58 ;  /* 0x00007632093a7816 */ /* 0x000fe4000000003a */
[----:B------:R-:W-:Y:S01]  /*02f0*/  PRMT R57, R13, 0x7632, R57 ;  /* 0x000076320d397816 */ /* 0x000fe20000000039 */
[----:B------:R-:W3:Y:S01]  /*0300*/  LDCU UR5, c[0x0][0x448] ;  /* 0x00008900ff0577ac */ /* 0x000ee20008000800 */
[----:B------:R-:W-:Y:S02]  /*0310*/  PRMT R56, R10, 0x7632, R56 ;  /* 0x000076320a387816 */ /* 0x000fe40000000038 */
[----:B------:R-:W-:Y:S01]  /*0320*/  PRMT R55, R14, 0x7632, R55 ;  /* 0x000076320e377816 */ /* 0x000fe20000000037 */
[----:B------:R-:W4:Y:S01]  /*0330*/  LDCU.64 UR8, c[0x0][0x398] ;  /* 0x00007300ff0877ac */ /* 0x000f220008000a00 */
[----:B------:R-:W-:-:S02]  /*0340*/  PRMT R54, R11, 0x7632, R54 ;  /* 0x000076320b367816 */ /* 0x000fc40000000036 */
[----:B------:R-:W-:Y:S01]  /*0350*/  PRMT R53, R15, 0x7632, R53 ;  /* 0x000076320f357816 */ /* 0x000fe20000000035 */
[----:B------:R-:W0:Y:S01]  /*0360*/  LDCU.64 UR10, c[0x0][0x3a0] ;  /* 0x00007400ff0a77ac */ /* 0x000e220008000a00 */
[----:B-1----:R-:W-:-:S13]  /*0370*/  ISETP.NE.AND P3, PT, RZ, UR4, PT ;  /* 0x00000004ff007c0c */ /* 0x002fda000bf65270 */
.L_x_1685:
[----:B--2---:R-:W-:Y:S01]  /*0380*/  IMAD R0, R42, UR12, RZ ;  /* 0x0000000c2a007c24 */ /* 0x004fe2000f8e02ff */
[----:B------:R-:W-:Y:S04]  /*0390*/  BSSY.RECONVERGENT B0, `(.L_x_1676) ;  /* 0x000008b000007945 */ /* 0x000fe80003800200 */
[----:B0-----:R-:W-:-:S04]  /*03a0*/  SHF.R.S32.HI R3, RZ, 0x1f, R0 ;  /* 0x0000001fff037819 */ /* 0x001fc80000011400 */
[----:B------:R-:W-:-:S04]  /*03b0*/  LEA.HI R3, R3, R0, RZ, 0x3 ;  /* 0x0000000003037211 */ /* 0x000fc800078f18ff */
[----:B------:R-:W-:Y:S01]  /*03c0*/  LEA.HI.SX32 R61, R3, R52, 0x1d ;  /* 0x00000034033d7211 */ /* 0x000fe200078feaff */
[----:B------:R-:W-:Y:S06]  /*03d0*/  @P2 BRA `(.L_x_1677) ;  /* 0x0000000800182947 */ /* 0x000fec0003800000 */
[----:B----4-:R-:W-:Y:S01]  /*03e0*/  ISETP.NE.U32.AND P0, PT, RZ, UR8, PT ;  /* 0x00000008ff007c0c */ /* 0x010fe2000bf05070 */
        /* <DEDUP_REMOVED lines=11> */
[----:B------:R0:W5:Y:S04]  /*04a0*/  @P1 LDG.E.128 R16, desc[UR6][R24.64] ;  /* 0x0000000618101981 */ /* 0x000168000c1e1d00 */
[----:B------:R0:W5:Y:S01]  /*04b0*/  @P1 LDG.E.128 R20, desc[UR6][R24.64+0x10] ;  /* 0x0000100618141981 */ /* 0x000162000c1e1d00 */
[----:B------:R-:W-:-:S04]  /*04c0*/  UISETP.NE.U32.AND UP0, UPT, UR8, URZ, UPT ;  /* 0x000000ff0800728c */ /* 0x000fc8000bf05070 */
[----:B------:R-:W-:-:S09]  /*04d0*/  UISETP.NE.AND.EX UP0, UPT, UR9, URZ, UPT, UP0 ;  /* 0x000000ff0900728c */ /* 0x000fd2000bf05300 */
[----:B0-----:R-:W-:Y:S05]  /*04e0*/  BRA.U UP0, `(.L_x_1678) ;  /* 0x0000000100947547 */ /* 0x001fea000b800000 */
[----:B------:R-:W-:-:S04]  /*04f0*/  UISETP.NE.U32.AND UP0, UPT, UR10, URZ, UPT ;  /* 0x000000ff0a00728c */ /* 0x000fc8000bf05070 */
[----:B------:R-:W-:-:S09]  /*0500*/  UISETP.NE.AND.EX UP0, UPT, UR11, URZ, UPT, UP0 ;  /* 0x000000ff0b00728c */ /* 0x000fd2000bf05300 */
[----:B------:R-:W-:Y:S05]  /*0510*/  BRA.U UP0, `(.L_x_1679) ;  /* 0x0000000100347547 */ /* 0x000fea000b800000 */
[----:B-----5:R-:W-:Y:S02]  /*0520*/  PRMT R27, R29, 0x7632, R27 ;  /* 0x000076321d1b7816 */ /* 0x020fe4000000001b */
[----:B------:R-:W-:Y:S02]  /*0530*/  PRMT R25, R28, 0x7632, R25 ;  /* 0x000076321c197816 */ /* 0x000fe40000000019 */
[----:B------:R-:W-:Y:S01]  /*0540*/  PRMT R0, R30, 0x7632, R0 ;  /* 0x000076321e007816 */ /* 0x000fe20000000000 */
[----:B------:R-:W-:Y:S01]  /*0550*/  IMAD.U32 R27, R27, 0x10000, RZ ;  /* 0x000100001b1b7824 */ /* 0x000fe200078e00ff */
        /* <DEDUP_REMOVED lines=8> */
[----:B------:R-:W-:Y:S06]  /*05e0*/  BRA `(.L_x_1680) ;  /* 0x0000000400847947 */ /* 0x000fec0003800000 */
.L_x_1679:
[C---:B-----5:R-:W-:Y:S01]  /*05f0*/  PRMT R0, R28.reuse, 0x7632, R0 ;  /* 0x000076321c007816 */ /* 0x060fe20000000000 */
[----:B------:R-:W-:Y:S01]  /*0600*/  IMAD.U32 R3, R28, 0x10000, RZ ;  /* 0x000100001c037824 */ /* 0x000fe200078e00ff */
[----:B------:R-:W-:Y:S02]  /*0610*/  PRMT R2, R29, 0x7632, R2 ;  /* 0x000076321d027816 */ /* 0x000fe40000000002 */
[----:B------:R-:W-:Y:S02]  /*0620*/  PRMT R24, R30, 0x7632, R24 ;  /* 0x000076321e187816 */ /* 0x000fe40000000018 */
[C---:B------:R-:W-:Y:S01]  /*0630*/  PRMT R26, R31.reuse, 0x7632, R26 ;  /* 0x000076321f1a7816 */ /* 0x040fe2000000001a */
        /* <DEDUP_REMOVED lines=15> */
[----:B------:R-:W-:Y:S06]  /*0730*/  BRA `(.L_x_1680) ;  /* 0x0000000400307947 */ /* 0x000fec0003800000 */
.L_x_1678:
[----:B------:R-:W-:-:S04]  /*0740*/  UISETP.NE.U32.AND UP0, UPT, UR10, URZ, UPT ;  /* 0x000000ff0a00728c */ /* 0x000fc8000bf05070 */
[----:B------:R-:W-:-:S09]  /*0750*/  UISETP.NE.AND.EX UP0, UPT, UR11, URZ, UPT, UP0 ;  /* 0x000000ff0b00728c */ /* 0x000fd2000bf05300 */
[----:B------:R-:W-:Y:S05]  /*0760*/  BRA.U UP0, `(.L_x_1681) ;  /* 0x0000000100847547 */ /* 0x000fea000b800000 */
[----:B-----5:R-:W-:Y:S01]  /*0770*/  PRMT R27, R28, 0x7632, R27 ;  /* 0x000076321c1b7816 */ /* 0x020fe2000000001b */
[----:B------:R-:W-:Y:S01]  /*0780*/  IMAD.U32 R25, R30, 0x10000, RZ ;  /* 0x000100001e197824 */ /* 0x000fe200078e00ff */
[----:B------:R-:W-:Y:S01]  /*0790*/  SHF.L.U32 R3, R28, 0x10, RZ ;  /* 0x000000101c037819 */ /* 0x000fe200000006ff */
[----:B------:R-:W-:Y:S01]  /*07a0*/  IMAD.U32 R35, R31, 0x10000, RZ ;  /* 0x000100001f237824 */ /* 0x000fe200078e00ff */
[----:B------:R-:W-:Y:S02]  /*07b0*/  SHF.L.U32 R24, R48, 0x10, RZ ;  /* 0x0000001030187819 */ /* 0x000fe400000006ff */
[----:B------:R-:W-:Y:S02]  /*07c0*/  SHF.L.U32 R28, R50, 0x10, RZ ;  /* 0x00000010321c7819 */ /* 0x000fe400000006ff */
[----:B------:R-:W-:Y:S01]  /*07d0*/  PRMT R32, R29, 0x7632, R32 ;  /* 0x000076321d207816 */ /* 0x000fe20000000020 */
[----:B------:R-:W-:Y:S01]  /*07e0*/  FADD.FTZ R24, R3, R24 ;  /* 0x0000001803187221 */ /* 0x000fe20000010000 */
[----:B------:R-:W-:Y:S01]  /*07f0*/  SHF.L.U32 R29, R29, 0x10, RZ ;  /* 0x000000101d1d7819 */ /* 0x000fe200000006ff */
[----:B------:R-:W-:Y:S01]  /*0800*/  FADD.FTZ R28, R25, R28 ;  /* 0x0000001c191c7221 */ /* 0x000fe20000010000 */
[----:B------:R-:W-:-:S02]  /*0810*/  SHF.L.U32 R26, R49, 0x10, RZ ;  /* 0x00000010311a7819 */ /* 0x000fc400000006ff */
[----:B------:R-:W-:Y:S02]  /*0820*/  PRMT R0, R48, 0x7632, R0 ;  /* 0x0000763230007816 */ /* 0x000fe40000000000 */
[----:B------:R-:W-:Y:S01]  /*0830*/  PRMT R2, R49, 0x7632, R2 ;  /* 0x0000763231027816 */ /* 0x000fe20000000002 */
[----:B------:R-:W-:Y:S01]  /*0840*/  FADD.FTZ R26, R29, R26 ;  /* 0x0000001a1d1a7221 */ /* 0x000fe20000010000 */
[----:B------:R-:W-:Y:S01]  /*0850*/  PRMT R33, R30, 0x7632, R33 ;  /* 0x000076321e217816 */ /* 0x000fe20000000021 */
[----:B------:R-:W-:Y:S01]  /*0860*/  IMAD.U32 R29, R32, 0x10000, RZ ;  /* 0x00010000201d7824 */ /* 0x000fe200078e00ff */
[----:B------:R-:W-:Y:S02]  /*0870*/  PRMT R34, R31, 0x7632, R34 ;  /* 0x000076321f227816 */ /* 0x000fe40000000022 */
[----:B------:R-:W-:Y:S02]  /*0880*/  PRMT R3, R50, 0x7632, R3 ;  /* 0x0000763232037816 */ /* 0x000fe40000000003 */
[----:B------:R-:W-:Y:S01]  /*0890*/  PRMT R25, R51, 0x7632, R25 ;  /* 0x0000763233197816 */ /* 0x000fe20000000019 */
[----:B------:R-:W-:Y:S01]  /*08a0*/  IMAD.U32 R34, R34, 0x10000, RZ ;  /* 0x0001000022227824 */ /* 0x000fe200078e00ff */
[----:B------:R-:W-:-:S02]  /*08b0*/  SHF.L.U32 R27, R27, 0x10, RZ ;  /* 0x000000101b1b7819 */ /* 0x000fc400000006ff */
[----:B------:R-:W-:Y:S02]  /*08c0*/  SHF.L.U32 R0, R0, 0x10, RZ ;  /* 0x0000001000007819 */ /* 0x000fe400000006ff */
[----:B------:R-:W-:Y:S02]  /*08d0*/  SHF.L.U32 R2, R2, 0x10, RZ ;  /* 0x0000001002027819 */ /* 0x000fe400000006ff */
[----:B------:R-:W-:Y:S02]  /*08e0*/  SHF.L.U32 R30, R51, 0x10, RZ ;  /* 0x00000010331e7819 */ /* 0x000fe400000006ff */
[----:B------:R-:W-:Y:S02]  /*08f0*/  SHF.L.U32 R32, R33, 0x10, RZ ;  /* 0x0000001021207819 */ /* 0x000fe400000006ff */
[----:B------:R-:W-:Y:S01]  /*0900*/  SHF.L.U32 R3, R3, 0x10, RZ ;  /* 0x0000001003037819 */ /* 0x000fe200000006ff */
[----:B------:R-:W-:Y:S01]  /*0910*/  FADD.FTZ R30, R35, R30 ;  /* 0x0000001e231e7221 */ /* 0x000fe20000010000 */
[----:B------:R-:W-:Y:S01]  /*0920*/  SHF.L.U32 R31, R25, 0x10, RZ ;  /* 0x00000010191f7819 */ /* 0x000fe200000006ff */
[----:B------:R-:W-:Y:S01]  /*0930*/  FADD.FTZ R25, R27, R0 ;  /* 0x000000001b197221 */ /* 0x000fe20000010000 */
[----:B------:R-:W-:Y:S01]  /*0940*/  FADD.FTZ R27, R29, R2 ;  /* 0x000000021d1b7221 */ /* 0x000fe20000010000 */
[----:B------:R-:W-:-:S02]  /*0950*/  FADD.FTZ R29, R32, R3 ;  /* 0x00000003201d7221 */ /* 0x000fc40000010000 */
[----:B------:R-:W-:Y:S01]  /*0960*/  FADD.FTZ R31, R34, R31 ;  /* 0x0000001f221f7221 */ /* 0x000fe20000010000 */
[----:B------:R-:W-:Y:S06]  /*0970*/  BRA `(.L_x_1680) ;  /* 0x0000000000a07947 */ /* 0x000fec0003800000 */
.L_x_1681:
[C---:B-----5:R-:W-:Y:S01]  /*0980*/  PRMT R0, R28.reuse, 0x7632, R0 ;  /* 0x000076321c007816 */ /* 0x060fe20000000000 */
[----:B------:R-:W-:Y:S01]  /*0990*/  IMAD.U32 R34, R31, 0x10000, RZ ;  /* 0x000100001f227824 */ /* 0x000fe200078e00ff */
[----:B------:R-:W-:Y:S02]  /*09a0*/  SHF.L.U32 R3, R28, 0x10, RZ ;  /* 0x000000101c037819 */ /* 0x000fe400000006ff */
[C---:B------:R-:W-:Y:S02]  /*09b0*/  PRMT R24, R29.reuse, 0x7632, R24 ;  /* 0x000076321d187816 */ /* 0x040fe40000000018 */
[----:B------:R-:W-:Y:S02]  /*09c0*/  SHF.L.U32 R29, R29, 0x10, RZ ;  /* 0x000000101d1d7819 */ /* 0x000fe400000006ff */
[C---:B------:R-:W-:Y:S01]  /*09d0*/  PRMT R28, R30.reuse, 0x7632, R28 ;  /* 0x000076321e1c7816 */ /* 0x040fe2000000001c */
[----:B------:R-:W-:Y:S01]  /*09e0*/  IMAD.U32 R30, R30, 0x10000, RZ ;  /* 0x000100001e1e7824 */ /* 0x000fe200078e00ff */
[----:B------:R-:W-:Y:S01]  /*09f0*/  SHF.L.U32 R2, R48, 0x10, RZ ;  /* 0x0000001030027819 */ /* 0x000fe200000006ff */
[----:B------:R-:W-:Y:S01]  /*0a00*/  IMAD.U32 R24, R24, 0x10000, RZ ;  /* 0x0001000018187824 */ /* 0x000fe200078e00ff */
[----:B------:R-:W-:-:S02]  /*0a10*/  SHF.L.U32 R26, R49, 0x10, RZ ;  /* 0x00000010311a7819 */ /* 0x000fc400000006ff */
[----:B------:R-:W-:Y:S01]  /*0a20*/  SHF.L.U32 R25, R50, 0x10, RZ ;  /* 0x0000001032197819 */ /* 0x000fe200000006ff */
[----:B------:R-:W-:Y:S01]  /*0a30*/  FADD.FTZ R3, R3, R2 ;  /* 0x0000000203037221 */ /* 0x000fe20000010000 */
[----:B------:R-:W-:Y:S01]  /*0a40*/  PRMT R32, R31, 0x7632, R32 ;  /* 0x000076321f207816 */ /* 0x000fe20000000020 */
[----:B------:R-:W-:Y:S01]  /*0a50*/  FADD.FTZ R29, R29, R26 ;  /* 0x0000001a1d1d7221 */ /* 0x000fe20000010000 */
[----:B------:R-:W-:Y:S01]  /*0a60*/  PRMT R2, R48, 0x7632, R2 ;  /* 0x0000763230027816 */ /* 0x000fe20000000002 */
[----:B------:R-:W-:Y:S01]  /*0a70*/  FADD.FTZ R31, R30, R25 ;  /* 0x000000191e1f7221 */ /* 0x000fe20000010000 */
[----:B------:R-:W-:Y:S02]  /*0a80*/  PRMT R26, R49, 0x7632, R26 ;  /* 0x00007632311a7816 */ /* 0x000fe4000000001a */
[----:B------:R-:W-:Y:S02]  /*0a90*/  PRMT R30, R50, 0x7632, R30 ;  /* 0x00007632321e7816 */ /* 0x000fe4000000001e */
[----:B------:R-:W-:-:S02]  /*0aa0*/  PRMT R35, R51, 0x7632, R35 ;  /* 0x0000763233237816 */ /* 0x000fc40000000023 */
        /* <DEDUP_REMOVED lines=20> */
[----:B------:R-:W-:-:S07]  /*0bf0*/  FADD.FTZ R31, R23, R34 ;  /* 0x00000022171f7221 */ /* 0x000fce0000010000 */
.L_x_1680:
[----:B------:R-:W0:Y:S02]  /*0c00*/  LDC.64 R2, c[0x0][0x3a8] ;  /* 0x0000ea00ff027b82 */ /* 0x000e240000000a00 */
[----:B0-----:R-:W-:-:S05]  /*0c10*/  IMAD.WIDE.U32 R2, R61, 0x20, R2 ;  /* 0x000000203d027825 */ /* 0x001fca00078e0002 */
[----:B------:R0:W-:Y:S04]  /*0c20*/  STG.E.128 desc[UR6][R2.64], R24 ;  /* 0x0000001802007986 */ /* 0x0001e8000c101d06 */
[----:B------:R0:W-:Y:S02]  /*0c30*/  STG.E.128 desc[UR6][R2.64+0x10], R28 ;  /* 0x0000101c02007986 */ /* 0x0001e4000c101d06 */
.L_x_1677:
[----:B---34-:R-:W-:Y:S05]  /*0c40*/  BSYNC.RECONVERGENT B0 ;  /* 0x0000000000007941 */ /* 0x018fea0003800200 */
.L_x_1676:
[----:B------:R-:W-:Y:S01]  /*0c50*/  FADD.FTZ R0, RZ, R24 ;  /* 0x00000018ff007221 */ /* 0x000fe20000010000 */
[C---:B------:R-:W-:Y:S01]  /*0c60*/  ISETP.GT.U32.AND P2, PT, R43.reuse, -0x21, PT ;  /* 0xffffffdf2b00780c */ /* 0x040fe20003f44070 */
[----:B------:R-:W-:Y:S01]  /*0c70*/  UMOV UR4, 0xffffffff ;  /* 0xffffffff00047882 */ /* 0x000fe20000000000 */
[----:B------:R-:W-:Y:S01]  /*0c80*/  ISETP.GE.U32.AND P0, PT, R43, -0x20, PT ;  /* 0xffffffe02b00780c */ /* 0x000fe20003f06070 */
[----:B0-----:R-:W-:Y:S01]  /*0c90*/  FADD.FTZ R3, R25, R0 ;  /* 0x0000000019037221 */ /* 0x001fe20000010000 */
        /* <DEDUP_REMOVED lines=49> */
.L_x_1697:
        /* <DEDUP_REMOVED lines=15> */
[----:B------:R-:W-:Y:S01]  /*10a0*/  IMAD.U32 R40, R59, 0x10000, RZ ;  /* 0x000100003b287824 */ /* 0x000fe200078e00ff */
[----:B------:R-:W-:Y:S01]  /*10b0*/  PRMT R36, R44, 0x7632, R36 ;  /* 0x000076322c247816 */ /* 0x000fe20000000024 */
[----:B------:R-:W-:Y:S01]  /*10c0*/  IMAD.U32 R66, R56, 0x10000, RZ ;  /* 0x0001000038427824 */ /* 0x000fe200078e00ff */
[----:B------:R-:W-:Y:S01]  /*10d0*/  PRMT R33, R4, 0x7632, R33 ;  /* 0x0000763204217816 */ /* 0x000fe20000000021 */
[--C-:B------:R-:W-:Y:S01]  /*10e0*/  FADD.FTZ R3, R25, -R2.reuse ;  /* 0x8000000219037221 */ /* 0x100fe20000010000 */
[----:B------:R-:W-:Y:S01]  /*10f0*/  SHF.L.U32 R32, R60, 0x10, RZ ;  /* 0x000000103c207819 */ /* 0x000fe200000006ff */
[----:B------:R-:W-:Y:S01]  /*1100*/  FADD.FTZ R63, R24, -R2 ;  /* 0x80000002183f7221 */ /* 0x000fe20000010000 */
[----:B------:R-:W-:Y:S01]  /*1110*/  SHF.L.U32 R36, R36, 0x10, RZ ;  /* 0x0000001024247819 */ /* 0x000fe200000006ff */
[C---:B------:R-:W-:Y:S01]  /*1120*/  FMUL.FTZ R3, R34.reuse, R3 ;  /* 0x0000000322037220 */ /* 0x040fe20000410000 */
[----:B------:R-:W-:Y:S01]  /*1130*/  SHF.L.U32 R33, R33, 0x10, RZ ;  /* 0x0000001021217819 */ /* 0x000fe200000006ff */
[----:B------:R-:W-:Y:S01]  /*1140*/  FMUL.FTZ R63, R34, R63 ;  /* 0x0000003f223f7220 */ /* 0x000fe20000410000 */
[----:B------:R-:W-:Y:S01]  /*1150*/  SHF.L.U32 R0, R8, 0x10, RZ ;  /* 0x0000001008007819 */ /* 0x000fe200000006ff */
[C---:B------:R-:W-:Y:S01]  /*1160*/  FFMA.FTZ R32, R3.reuse, R32, R36 ;  /* 0x0000002003207223 */ /* 0x040fe20000010024 */
[----:B------:R-:W-:Y:S01]  /*1170*/  SHF.L.U32 R38, R44, 0x10, RZ ;  /* 0x000000102c267819 */ /* 0x000fe200000006ff */
[----:B------:R-:W-:Y:S01]  /*1180*/  FFMA.FTZ R36, R3, R40, R33 ;  /* 0x0000002803247223 */ /* 0x000fe20000010021 */
[----:B------:R-:W-:Y:S01]  /*1190*/  PRMT R62, R45, 0x7632, R62 ;  /* 0x000076322d3e7816 */ /* 0x000fe2000000003e */
[----:B------:R-:W-:Y:S01]  /*11a0*/  FADD.FTZ R33, R27, -R2 ;  /* 0x800000021b217221 */ /* 0x000fe20000010000 */
[----:B------:R-:W-:Y:S01]  /*11b0*/  PRMT R39, R5, 0x7632, R39 ;  /* 0x0000763205277816 */ /* 0x000fe20000000027 */
[----:B------:R-:W-:Y:S01]  /*11c0*/  FFMA.FTZ R3, R63, R0, R38 ;  /* 0x000000003f037223 */ /* 0x000fe20000010026 */
[----:B------:R-:W-:Y:S01]  /*11d0*/  SHF.L.U32 R38, R4, 0x10, RZ ;  /* 0x0000001004267819 */ /* 0x000fe200000006ff */
[----:B------:R-:W-:Y:S01]  /*11e0*/  IMAD.U32 R0, R12, 0x10000, RZ ;  /* 0x000100000c007824 */ /* 0x000fe200078e00ff */
[----:B------:R-:W-:Y:S01]  /*11f0*/  SHF.L.U32 R40, R58, 0x10, RZ ;  /* 0x000000103a287819 */ /* 0x000fe200000006ff */
[----:B------:R-:W-:Y:S01]  /*1200*/  FMUL.FTZ R37, R34, R33 ;  /* 0x0000002122257220 */ /* 0x000fe20000410000 */
[----:B------:R-:W-:Y:S01]  /*1210*/  SHF.L.U32 R62, R62, 0x10, RZ ;  /* 0x000000103e3e7819 */ /* 0x000fe200000006ff */
[----:B------:R-:W-:Y:S01]  /*1220*/  IMAD.U32 R39, R39, 0x10000, RZ ;  /* 0x0001000027277824 */ /* 0x000fe200078e00ff */
[----:B------:R-:W-:Y:S01]  /*1230*/  SHF.L.U32 R64, R57, 0x10, RZ ;  /* 0x0000001039407819 */ /* 0x000fe200000006ff */
[----:B------:R-:W-:Y:S01]  /*1240*/  FADD.FTZ R35, R26, -R2 ;  /* 0x800000021a237221 */ /* 0x000fe20000010000 */
[----:B------:R-:W-:Y:S01]  /*1250*/  FFMA.FTZ R63, R63, R0, R38 ;  /* 0x000000003f3f7223 */ /* 0x000fe20000010026 */
[----:B------:R-:W-:Y:S01]  /*1260*/  FFMA.FTZ R33, R37, R40, R62 ;  /* 0x0000002825217223 */ /* 0x000fe2000001003e */
[----:B------:R-:W-:Y:S01]  /*1270*/  SHF.L.U32 R40, R9, 0x10, RZ ;  /* 0x0000001009287819 */ /* 0x000fe200000006ff */
[----:B------:R-:W-:Y:S01]  /*1280*/  FFMA.FTZ R37, R37, R64, R39 ;  /* 0x0000004025257223 */ /* 0x000fe20000010027 */
[----:B------:R-:W-:Y:S01]  /*1290*/  SHF.L.U32 R0, R45, 0x10, RZ ;  /* 0x000000102d007819 */ /* 0x000fe200000006ff */
[----:B------:R-:W-:Y:S01]  /*12a0*/  FMUL.FTZ R35, R34, R35 ;  /* 0x0000002322237220 */ /* 0x000fe20000410000 */
[----:B------:R-:W-:Y:S01]  /*12b0*/  SHF.L.U32 R39, R5, 0x10, RZ ;  /* 0x0000001005277819 */ /* 0x000fe200000006ff */
[----:B------:R-:W-:-:S02]  /*12c0*/  IMAD.U32 R38, R13, 0x10000, RZ ;  /* 0x000100000d267824 */ /* 0x000fc400078e00ff */
[----:B------:R-:W-:Y:S01]  /*12d0*/  FADD.FTZ R41, R28, -R2 ;  /* 0x800000021c297221 */ /* 0x000fe20000010000 */
[C---:B------:R-:W-:Y:S01]  /*12e0*/  FFMA.FTZ R40, R35.reuse, R40, R0 ;  /* 0x0000002823287223 */ /* 0x040fe20000010000 */
[----:B------:R-:W-:Y:S01]  /*12f0*/  SHF.L.U32 R62, R6, 0x10, RZ ;  /* 0x00000010063e7819 */ /* 0x000fe200000006ff */
[----:B------:R-:W-:Y:S01]  /*1300*/  FFMA.FTZ R0, R35, R38, R39 ;  /* 0x0000002623007223 */ /* 0x000fe20000010027 */
[----:B------:R-:W-:Y:S01]  /*1310*/  FMUL.FTZ R38, R34, R41 ;  /* 0x0000002922267220 */ /* 0x000fe20000410000 */
[----:B------:R-:W-:Y:S01]  /*1320*/  SHF.L.U32 R35, R10, 0x10, RZ ;  /* 0x000000100a237819 */ /* 0x000fe200000006ff */
[----:B------:R-:W-:Y:S01]  /*1330*/  IMAD.U32 R39, R14, 0x10000, RZ ;  /* 0x000100000e277824 */ /* 0x000fe200078e00ff */
[----:B------:R-:W-:Y:S02]  /*1340*/  SHF.L.U32 R41, R46, 0x10, RZ ;  /* 0x000000102e297819 */ /* 0x000fe400000006ff */
[----:B------:R-:W-:Y:S02]  /*1350*/  PRMT R65, R6, 0x7632, R65 ;  /* 0x0000763206417816 */ /* 0x000fe40000000041 */
[----:B------:R-:W-:Y:S01]  /*1360*/  SHF.L.U32 R64, R55, 0x10, RZ ;  /* 0x0000001037407819 */ /* 0x000fe200000006ff */
[C---:B------:R-:W-:Y:S01]  /*1370*/  FFMA.FTZ R41, R38.reuse, R35, R41 ;  /* 0x0000002326297223 */ /* 0x040fe20000010029 */
[--C-:B------:R-:W-:Y:S01]  /*1380*/  FFMA.FTZ R38, R38, R39, R62.reuse ;  /* 0x0000002726267223 */ /* 0x100fe2000001003e */
[----:B------:R-:W-:Y:S01]  /*1390*/  PRMT R62, R46, 0x7632, R62 ;  /* 0x000076322e3e7816 */ /* 0x000fe2000000003e */
[----:B------:R-:W-:Y:S01]  /*13a0*/  FADD.FTZ R35, R29, -R2 ;  /* 0x800000021d237221 */ /* 0x000fe20000010000 */
[----:B------:R-:W-:-:S02]  /*13b0*/  SHF.L.U32 R65, R65, 0x10, RZ ;  /* 0x0000001041417819 */ /* 0x000fc400000006ff */
[----:B------:R-:W-:Y:S01]  /*13c0*/  SHF.L.U32 R62, R62, 0x10, RZ ;  /* 0x000000103e3e7819 */ /* 0x000fe200000006ff */
[----:B------:R-:W-:Y:S01]  /*13d0*/  FMUL.FTZ R35, R34, R35 ;  /* 0x0000002322237220 */ /* 0x000fe20000410000 */
[----:B------:R-:W-:Y:S02]  /*13e0*/  SHF.L.U32 R67, R7, 0x10, RZ ;  /* 0x0000001007437819 */ /* 0x000fe400000006ff */
[----:B------:R-:W-:Y:S01]  /*13f0*/  PRMT R69, R47, 0x7632, R69 ;  /* 0x000076322f457816 */ /* 0x000fe20000000045 */
[C---:B------:R-:W-:Y:S01]  /*1400*/  FFMA.FTZ R66, R35.reuse, R66, R62 ;  /* 0x0000004223427223 */ /* 0x040fe2000001003e */
[----:B------:R-:W-:Y:S01]  /*1410*/  FFMA.FTZ R65, R35, R64, R65 ;  /* 0x0000004023417223 */ /* 0x000fe20000010041 */
[----:B------:R-:W-:Y:S01]  /*1420*/  FADD.FTZ R35, R30, -R2 ;  /* 0x800000021e237221 */ /* 0x000fe20000010000 */
[----:B------:R-:W-:Y:S02]  /*1430*/  SHF.L.U32 R62, R11, 0x10, RZ ;  /* 0x000000100b3e7819 */ /* 0x000fe400000006ff */
[----:B------:R-:W-:Y:S01]  /*1440*/  SHF.L.U32 R64, R47, 0x10, RZ ;  /* 0x000000102f407819 */ /* 0x000fe200000006ff */
[----:B------:R-:W-:Y:S01]  /*1450*/  FMUL.FTZ R39, R34, R35 ;  /* 0x0000002322277220 */ /* 0x000fe20000410000 */
[----:B------:R-:W-:-:S02]  /*1460*/  SHF.L.U32 R69, R69, 0x10, RZ ;  /* 0x0000001045457819 */ /* 0x000fc400000006ff */
[----:B------:R-:W-:Y:S01]  /*1470*/  F2FP.BF16.F32.PACK_AB R33, R33, R40 ;  /* 0x000000282121723e */ /* 0x000fe200000010ff */
[----:B------:R-:W-:Y:S01]  /*1480*/  FFMA.FTZ R35, R39, R62, R64 ;  /* 0x0000003e27237223 */ /* 0x000fe20000010040 */
[----:B------:R-:W-:Y:S01]  /*1490*/  IMAD.U32 R62, R15, 0x10000, RZ ;  /* 0x000100000f3e7824 */ /* 0x000fe200078e00ff */
[----:B------:R-:W-:Y:S02]  /*14a0*/  F2FP.BF16.F32.PACK_AB R32, R32, R3 ;  /* 0x000000032020723e */ /* 0x000fe400000010ff */
[----:B------:R-:W-:Y:S01]  /*14b0*/  F2FP.BF16.F32.PACK_AB R38, R65, R38 ;  /* 0x000000264126723e */ /* 0x000fe200000010ff */
[----:B------:R-:W-:Y:S01]  /*14c0*/  FFMA.FTZ R39, R39, R62, R67 ;  /* 0x0000003e27277223 */ /* 0x000fe20000010043 */
[----:B------:R-:W-:Y:S01]  /*14d0*/  FADD.FTZ R67, R31, -R2 ;  /* 0x800000021f437221 */ /* 0x000fe20000010000 */
[----:B------:R-:W-:Y:S01]  /*14e0*/  F2FP.BF16.F32.PACK_AB R37, R37, R0 ;  /* 0x000000002525723e */ /* 0x000fe200000010ff */
[----:B------:R-:W0:Y:S01]  /*14f0*/  LDC.64 R2, c[0x0][0x430] ;  /* 0x00010c00ff027b82 */ /* 0x000e220000000a00 */
[----:B------:R-:W-:Y:S01]  /*1500*/  F2FP.BF16.F32.PACK_AB R36, R36, R63 ;  /* 0x0000003f2424723e */ /* 0x000fe200000010ff */
[----:B------:R-:W-:Y:S01]  /*1510*/  FMUL.FTZ R34, R34, R67 ;  /* 0x0000004322227220 */ /* 0x000fe20000410000 */
[----:B------:R-:W-:-:S05]  /*1520*/  SHF.L.U32 R67, R54, 0x10, RZ ;  /* 0x0000001036437819 */ /* 0x000fca00000006ff */
[--C-:B------:R-:W-:Y:S01]  /*1530*/  FFMA.FTZ R64, R34, R67, R69.reuse ;  /* 0x0000004322407223 */ /* 0x100fe20000010045 */
[----:B------:R-:W-:Y:S02]  /*1540*/  PRMT R69, R7, 0x7632, R69 ;  /* 0x0000763207457816 */ /* 0x000fe40000000045 */
[----:B------:R-:W-:Y:S02]  /*1550*/  SHF.L.U32 R67, R53, 0x10, RZ ;  /* 0x0000001035437819 */ /* 0x000fe400000006ff */
[----:B------:R-:W-:Y:S01]  /*1560*/  F2FP.BF16.F32.PACK_AB R35, R64, R35 ;  /* 0x000000234023723e */ /* 0x000fe200000010ff */
[----:B------:R-:W-:-:S04]  /*1570*/  IMAD.U32 R69, R69, 0x10000, RZ ;  /* 0x0001000045457824 */ /* 0x000fc800078e00ff */
[----:B------:R-:W-:Y:S01]  /*1580*/  FFMA.FTZ R62, R34, R67, R69 ;  /* 0x00000043223e7223 */ /* 0x000fe20000010045 */
[----:B------:R-:W-:Y:S02]  /*1590*/  F2FP.BF16.F32.PACK_AB R34, R66, R41 ;  /* 0x000000294222723e */ /* 0x000fe400000010ff */
[----:B------:R-:W1:Y:S02]  /*15a0*/  LDC.64 R40, c[0x0][0x428] ;  /* 0x00010a00ff287b82 */ /* 0x000e640000000a00 */
[----:B------:R-:W-:Y:S01]  /*15b0*/  F2FP.BF16.F32.PACK_AB R39, R62, R39 ;  /* 0x000000273e27723e */ /* 0x000fe200000010ff */
[----:B0-----:R-:W-:-:S04]  /*15c0*/  IMAD.WIDE.U32 R2, R61, 0x10, R2 ;  /* 0x000000103d027825 */ /* 0x001fc800078e0002 */
[----:B-1----:R-:W-:-:S05]  /*15d0*/  IMAD.WIDE.U32 R40, R61, 0x10, R40 ;  /* 0x000000103d287825 */ /* 0x002fca00078e0028 */
[----:B------:R1:W-:Y:S04]  /*15e0*/  STG.E.128 desc[UR6][R40.64], R32 ;  /* 0x0000002028007986 */ /* 0x0003e8000c101d06 */
[----:B------:R1:W-:Y:S02]  /*15f0*/  STG.E.128 desc[UR6][R2.64], R36 ;  /* 0x0000002402007986 */ /* 0x0003e4000c101d06 */
.L_x_1684:
[----:B------:R-:W-:Y:S05]  /*1600*/  BSYNC.RECONVERGENT B0 ;  /* 0x0000000000007941 */ /* 0x000fea0003800200 */
.L_x_1683:
[----:B01----:R-:W0:Y:S02]  /*1610*/  LDC.64 R2, c[0x0][0x380] ;  /* 0x0000e000ff027b82 */ /* 0x003e240000000a00 */
[----:B0-----:R-:W-:-:S04]  /*1620*/  LEA R42, R2, R42, 0x2 ;  /* 0x0000002a022a7211 */ /* 0x001fc800078e10ff */
[----:B------:R-:W-:-:S13]  /*1630*/  ISETP.GE.AND P0, PT, R42, R3, PT ;  /* 0x000000032a00720c */ /* 0x000fda0003f06270 */
[----:B------:R-:W-:Y:S05]  /*1640*/  @!P0 BRA `(.L_x_1685) ;  /* 0xffffffec004c8947 */ /* 0x000fea000383ffff */
[----:B------:R-:W-:Y:S05]  /*1650*/  EXIT ;  /* 0x000000000000794d */ /* 0x000fea0003800000 */
.L_x_1682:
        /* <DEDUP_REMOVED lines=8> */
.L_x_1687:
[----:B------:R-:W-:Y:S05]  /*16e0*/  BSYNC B0 ;  /* 0x0000000000007941 */ /* 0x000fea0003800000 */
.L_x_1686:
[----:B------:R-:W-:Y:S01]  /*16f0*/  MOV R3, R37 ;  /* 0x0000002500037202 */ /* 0x000fe20000000f00 */
[----:B------:R-:W-:Y:S01]  /*1700*/  HFMA2 R38, -RZ, RZ, 0, 1.1920928955078125e-07 ;  /* 0x00000002ff267431 */ /* 0x000fe200000001ff */
[----:B------:R-:W-:Y:S01]  /*1710*/  MOV R41, 0x1f ;  /* 0x0000001f00297802 */ /* 0x000fe20000000f00 */
[----:B------:R-:W0:Y:S01]  /*1720*/  LDC R34, c[0x0][0x400] ;  /* 0x00010000ff227b82 */ /* 0x000e220000000800 */
[----:B------:R-:W-:Y:S01]  /*1730*/  MOV R36, 0xffffffff ;  /* 0xffffffff00247802 */ /* 0x000fe20000000f00 */
[----:B------:R-:W-:-:S04]  /*1740*/  FADD.FTZ R3, R0, R3 ;  /* 0x0000000300037221 */ /* 0x000fc80000010000 */
[----:B------:R-:W-:-:S07]  /*1750*/  IMAD.MOV.U32 R39, RZ, RZ, R3 ;  /* 0x000000ffff277224 */ /* 0x000fce00078e0003 */
[----:B0-----:R-:W-:Y:S05]  /*1760*/  WARPSYNC.COLLECTIVE R36, `(.L_x_1688) ;  /* 0x0000000024087348 */ /* 0x001fea0003c00000 */
[----:B------:R1:W2:Y:S02]  /*1770*/  SHFL.BFLY P4, R37, R39, R38, R41 ;  /* 0x0c00002627257389 */ /* 0x0002a40000080029 */
[----:B012---:R-:W-:Y:S05]  /*1780*/  ENDCOLLECTIVE ;  /* 0x000000000000791b */ /* 0x007fea0003800000 */
.L_x_1688:
[----:B------:R-:W-:Y:S02]  /*1790*/  HFMA2 R38, -RZ, RZ, 0, 2.384185791015625e-07 ;  /* 0x00000004ff267431 */ /* 0x000fe400000001ff */
[----:B------:R-:W-:-:S04]  /*17a0*/  IMAD.MOV.U32 R2, RZ, RZ, R37 ;  /* 0x000000ffff027224 */ /* 0x000fc800078e0025 */
[----:B------:R-:W-:-:S05]  /*17b0*/  FADD.FTZ R2, R3, R2 ;  /* 0x0000000203027221 */ /* 0x000fca0000010000 */
[----:B------:R-:W-:-:S07]  /*17c0*/  MOV R39, R2 ;  /* 0x0000000200277202 */ /* 0x000fce0000000f00 */
[----:B------:R-:W-:Y:S05]  /*17d0*/  WARPSYNC.COLLECTIVE R36, `(.L_x_1689) ;  /* 0x0000000024087348 */ /* 0x000fea0003c00000 */
[----:B------:R0:W1:Y:S02]  /*17e0*/  SHFL.BFLY P4, R37, R39, R38, R41 ;  /* 0x0c00002627257389 */ /* 0x0000640000080029 */
[----:B01----:R-:W-:Y:S05]  /*17f0*/  ENDCOLLECTIVE ;  /* 0x000000000000791b */ /* 0x003fea0003800000 */
.L_x_1689:
[----:B------:R-:W-:Y:S01]  /*1800*/  HFMA2 R38, -RZ, RZ, 0, 4.76837158203125e-07 ;  /* 0x00000008ff267431 */ /* 0x000fe200000001ff */
[----:B------:R-:W-:-:S05]  /*1810*/  MOV R33, R37 ;  /* 0x0000002500217202 */ /* 0x000fca0000000f00 */
[----:B------:R-:W-:-:S04]  /*1820*/  FADD.FTZ R33, R2, R33 ;  /* 0x0000002102217221 */ /* 0x000fc80000010000 */
[----:B------:R-:W-:-:S07]  /*1830*/  IMAD.MOV.U32 R39, RZ, RZ, R33 ;  /* 0x000000ffff277224 */ /* 0x000fce00078e0021 */
[----:B------:R-:W-:Y:S05]  /*1840*/  WARPSYNC.COLLECTIVE R36, `(.L_x_1690) ;  /* 0x0000000024087348 */ /* 0x000fea0003c00000 */
[----:B------:R0:W1:Y:S02]  /*1850*/  SHFL.BFLY P4, R37, R39, R38, R41 ;  /* 0x0c00002627257389 */ /* 0x0000640000080029 */
[----:B01----:R-:W-:Y:S05]  /*1860*/  ENDCOLLECTIVE ;  /* 0x000000000000791b */ /* 0x003fea0003800000 */
.L_x_1690:
[----:B------:R-:W-:Y:S01]  /*1870*/  IMAD.MOV.U32 R38, RZ, RZ, 0x10 ;  /* 0x00000010ff267424 */ /* 0x000fe200078e00ff */
[----:B------:R-:W-:-:S05]  /*1880*/  MOV R32, R37 ;  /* 0x0000002500207202 */ /* 0x000fca0000000f00 */
[----:B------:R-:W-:-:S05]  /*1890*/  FADD.FTZ R32, R33, R32 ;  /* 0x0000002021207221 */ /* 0x000fca0000010000 */
[----:B------:R-:W-:-:S07]  /*18a0*/  MOV R39, R32 ;  /* 0x0000002000277202 */ /* 0x000fce0000000f00 */
[----:B------:R-:W-:Y:S05]  /*18b0*/  WARPSYNC.COLLECTIVE R36, `(.L_x_1691) ;  /* 0x0000000024087348 */ /* 0x000fea0003c00000 */
[----:B------:R0:W1:Y:S02]  /*18c0*/  SHFL.BFLY P4, R37, R39, R38, R41 ;  /* 0x0c00002627257389 */ /* 0x0000640000080029 */
[----:B01----:R-:W-:Y:S05]  /*18d0*/  ENDCOLLECTIVE ;  /* 0x000000000000791b */ /* 0x003fea0003800000 */
.L_x_1691:
        /* <DEDUP_REMOVED lines=26> */
.L_x_1692:
[----:B------:R-:W-:Y:S02]  /*1a80*/  HFMA2 R38, -RZ, RZ, 0, 1.1920928955078125e-07 ;  /* 0x00000002ff267431 */ /* 0x000fe400000001ff */
[----:B------:R-:W-:-:S04]  /*1a90*/  IMAD.MOV.U32 R3, RZ, RZ, R37 ;  /* 0x000000ffff037224 */ /* 0x000fc800078e0025 */
[----:B------:R-:W-:-:S05]  /*1aa0*/  FADD.FTZ R3, R0, R3 ;  /* 0x0000000300037221 */ /* 0x000fca0000010000 */
[----:B------:R-:W-:-:S07]  /*1ab0*/  MOV R39, R3 ;  /* 0x0000000300277202 */ /* 0x000fce0000000f00 */
[----:B------:R-:W-:Y:S05]  /*1ac0*/  WARPSYNC.COLLECTIVE R36, `(.L_x_1693) ;  /* 0x0000000024087348 */ /* 0x000fea0003c00000 */
[----:B------:R0:W1:Y:S02]  /*1ad0*/  SHFL.BFLY P4, R37, R39, R38, R41 ;  /* 0x0c00002627257389 */ /* 0x0000640000080029 */
[----:B01----:R-:W-:Y:S05]  /*1ae0*/  ENDCOLLECTIVE ;  /* 0x000000000000791b */ /* 0x003fea0003800000 */
.L_x_1693:
[----:B------:R-:W-:Y:S01]  /*1af0*/  HFMA2 R38, -RZ, RZ, 0, 2.384185791015625e-07 ;  /* 0x00000004ff267431 */ /* 0x000fe200000001ff */
[----:B------:R-:W-:-:S05]  /*1b00*/  MOV R2, R37 ;  /* 0x0000002500027202 */ /* 0x000fca0000000f00 */
[----:B------:R-:W-:-:S04]  /*1b10*/  FADD.FTZ R2, R3, R2 ;  /* 0x0000000203027221 */ /* 0x000fc80000010000 */
[----:B------:R-:W-:-:S07]  /*1b20*/  IMAD.MOV.U32 R39, RZ, RZ, R2 ;  /* 0x000000ffff277224 */ /* 0x000fce00078e0002 */
[----:B------:R-:W-:Y:S05]  /*1b30*/  WARPSYNC.COLLECTIVE R36, `(.L_x_1694) ;  /* 0x0000000024087348 */ /* 0x000fea0003c00000 */
[----:B------:R0:W1:Y:S02]  /*1b40*/  SHFL.BFLY P4, R37, R39, R38, R41 ;  /* 0x0c00002627257389 */ /* 0x0000640000080029 */
[----:B01----:R-:W-:Y:S05]  /*1b50*/  ENDCOLLECTIVE ;  /* 0x000000000000791b */ /* 0x003fea0003800000 */
.L_x_1694:
[----:B------:R-:W-:Y:S01]  /*1b60*/  IMAD.MOV.U32 R38, RZ, RZ, 0x8 ;  /* 0x00000008ff267424 */ /* 0x000fe200078e00ff */
[----:B------:R-:W-:-:S05]  /*1b70*/  MOV R33, R37 ;  /* 0x0000002500217202 */ /* 0x000fca0000000f00 */
[----:B------:R-:W-:-:S05]  /*1b80*/  FADD.FTZ R33, R2, R33 ;  /* 0x0000002102217221 */ /* 0x000fca0000010000 */
[----:B------:R-:W-:-:S07]  /*1b90*/  MOV R39, R33 ;  /* 0x0000002100277202 */ /* 0x000fce0000000f00 */
[----:B------:R-:W-:Y:S05]  /*1ba0*/  WARPSYNC.COLLECTIVE R36, `(.L_x_1695) ;  /* 0x0000000024087348 */ /* 0x000fea0003c00000 */
[----:B------:R0:W1:Y:S02]  /*1bb0*/  SHFL.BFLY P4, R37, R39, R38, R41 ;  /* 0x0c00002627257389 */ /* 0x0000640000080029 */
[----:B01----:R-:W-:Y:S05]  /*1bc0*/  ENDCOLLECTIVE ;  /* 0x000000000000791b */ /* 0x003fea0003800000 */
.L_x_1695:
[----:B------:R-:W-:Y:S01]  /*1bd0*/  HFMA2 R38, -RZ, RZ, 0, 9.5367431640625e-07 ;  /* 0x00000010ff267431 */ /* 0x000fe200000001ff */
[----:B------:R-:W-:-:S05]  /*1be0*/  MOV R32, R37 ;  /* 0x0000002500207202 */ /* 0x000fca0000000f00 */
[----:B------:R-:W-:-:S05]  /*1bf0*/  FADD.FTZ R32, R33, R32 ;  /* 0x0000002021207221 */ /* 0x000fca0000010000 */
[----:B------:R-:W-:-:S07]  /*1c00*/  MOV R39, R32 ;  /* 0x0000002000277202 */ /* 0x000fce0000000f00 */
[----:B------:R-:W-:Y:S05]  /*1c10*/  WARPSYNC.COLLECTIVE R36, `(.L_x_1696) ;  /* 0x0000000024087348 */ /* 0x000fea0003c00000 */
[----:B------:R0:W1:Y:S02]  /*1c20*/  SHFL.BFLY P4, R37, R39, R38, R41 ;  /* 0x0c00002627257389 */ /* 0x0000640000080029 */
[----:B01----:R-:W-:Y:S05]  /*1c30*/  ENDCOLLECTIVE ;  /* 0x000000000000791b */ /* 0x003fea0003800000 */
.L_x_1696:
[----:B------:R-:W-:Y:S05]  /*1c40*/  BRA `(.L_x_1697) ;  /* 0xfffffff000d87947 */ /* 0x000fea000383ffff */
.L_x_1698:
        /* <DEDUP_REMOVED lines=11> */
.L_x_5939:


//--------------------- .text._ZN10layer_norm31ln_parallel_residual_fwd_kernelINS_13Kernel_traitsI13__nv_bfloat16S2_fS2_fjLj256ELj1ELj4ELj1ELj16ENS_18Kernel_traits_baseILj256ES2_S2_fS2_fjLj128EEEEELb0ELb0ELb1EEEvNS_9FwdParamsE --------------------------
	.section	.text._ZN10layer_norm31ln_parallel_residual_fwd_kernelINS_13Kernel_traitsI13__nv_bfloat16S2_fS2_fjLj256ELj1ELj4ELj1ELj16ENS_18Kernel_traits_baseILj256ES2_S2_fS2_fjLj128EEEEELb0ELb0ELb1EEEvNS_9FwdParamsE,"ax",@progbits
	.align	128
        .global         _ZN10layer_norm31ln_parallel_residual_fwd_kernelINS_13Kernel_traitsI13__nv_bfloat16S2_fS2_fjLj256ELj1ELj4ELj1ELj16ENS_18Kernel_traits_baseILj256ES2_S2_fS2_fjLj128EEEEELb0ELb0ELb1EEEvNS_9FwdParamsE
        .type           _ZN10layer_norm31ln_parallel_residual_fwd_kernelINS_13Kernel_traitsI13__nv_bfloat16S2_fS2_fjLj256ELj1ELj4ELj1ELj16ENS_18Kernel_traits_baseILj256ES2_S2_fS2_fjLj128EEEEELb0ELb0ELb1EEEvNS_9FwdParamsE,@function
        .size           _ZN10layer_norm31ln_parallel_residual_fwd_kernelINS_13Kernel_traitsI13__nv_bfloat16S2_fS2_fjLj256ELj1ELj4ELj1ELj16ENS_18Kernel_traits_baseILj256ES2_S2_fS2_fjLj128EEEEELb0ELb0ELb1EEEvNS_9FwdParamsE,(.L_x_5940 - _ZN10layer_norm31ln_parallel_residual_fwd_kernelINS_13Kernel_traitsI13__nv_bfloat16S2_fS2_fjLj256ELj1ELj4ELj1ELj16ENS_18Kernel_traits_baseILj256ES2_S2_fS2_fjLj128EEEEELb0ELb0ELb1EEEvNS_9FwdParamsE)
        .other          _ZN10layer_norm31ln_parallel_residual_fwd_kernelINS_13Kernel_traitsI13__nv_bfloat16S2_fS2_fjLj256ELj1ELj4ELj1ELj16ENS_18Kernel_traits_baseILj256ES2_S2_fS2_fjLj128EEEEELb0ELb0ELb1EEEvNS_9FwdParamsE,@"STO_CUDA_ENTRY STV_DEFAULT"
_ZN10layer_norm31ln_parallel_residual_fwd_kernelINS_13Kernel_traitsI13__nv_bfloat16S2_fS2_fjLj256ELj1ELj4ELj1ELj16ENS_18Kernel_traits_baseILj256ES2_S2_fS2_fjLj128EEEEELb0ELb0ELb1EEEvNS_9FwdParamsE:
.text._ZN10layer_norm31ln_parallel_residual_fwd_kernelINS_13Kernel_traitsI13__nv_bfloat16S2_fS2_fjLj256ELj1ELj4ELj1ELj16ENS_18Kernel_traits_baseILj256ES2_S2_fS2_fjLj128EEEEELb0ELb0ELb1EEEvNS_9FwdParamsE:
        /* <DEDUP_REMOVED lines=33> */
[----:B0-----:R-:W2:Y:S01]  /*0210*/  LDG.E.128 R12, desc[UR6][R14.64] ;  /* 0x000000060e0c7981 */ /* 0x001ea2000c1e1d00 */
[----:B------:R-:W0:Y:S01]  /*0220*/  LDCU.64 UR8, c[0x0][0x398] ;  /* 0x00007300ff0877ac */ /* 0x000e220008000a00 */
[----:B------:R-:W3:Y:S01]  /*0230*/  LDCU.U8 UR4, c[0x0][0x410] ;  /* 0x00008200ff0477ac */ /* 0x000ee20008000000 */
[----:B-----5:R-:W-:Y:S02]  /*0240*/  PRMT R17, R6, 0x7632, R17 ;  /* 0x0000763206117816 */ /* 0x020fe40000000011 */
[----:B------:R-:W-:Y:S02]  /*0250*/  PRMT R34, R10, 0x7632, R34 ;  /* 0x000076320a227816 */ /* 0x000fe40000000022 */
[----:B------:R-:W-:Y:S01]  /*0260*/  PRMT R16, R7, 0x7632, R16 ;  /* 0x0000763207107816 */ /* 0x000fe20000000010 */
[----:B------:R-:W-:Y:S01]  /*0270*/  IMAD.U32 R2, R6, 0x10000, RZ ;  /* 0x0001000006027824 */ /* 0x000fe200078e00ff */
[----:B------:R-:W-:Y:S01]  /*0280*/  PRMT R18, R5, 0x7632, R18 ;  /* 0x0000763205127816 */ /* 0x000fe20000000012 */
[----:B------:R-:W4:Y:S01]  /*0290*/  LDCU UR5, c[0x0][0x388] ;  /* 0x00007100ff0577ac */ /* 0x000f220008000800 */
[----:B------:R-:W-:-:S02]  /*02a0*/  PRMT R32, R4, 0x7632, R32 ;  /* 0x0000763204207816 */ /* 0x000fc40000000020 */
[----:B------:R-:W-:Y:S01]  /*02b0*/  PRMT R33, R11, 0x7632, R33 ;  /* 0x000076320b217816 */ /* 0x000fe20000000021 */
[----:B------:R-:W0:Y:S01]  /*02c0*/  LDCU UR10, c[0x0][0x448] ;  /* 0x00008900ff0a77ac */ /* 0x000e220008000800 */
[----:B------:R-:W-:Y:S02]  /*02d0*/  PRMT R35, R9, 0x7632, R35 ;  /* 0x0000763209237816 */ /* 0x000fe40000000023 */
[----:B------:R-:W-:Y:S01]  /*02e0*/  PRMT R36, R8, 0x7632, R36 ;  /* 0x0000763208247816 */ /* 0x000fe20000000024 */
[----:B------:R-:W0:Y:S01]  /*02f0*/  LDCU.64 UR12, c[0x0][0x398] ;  /* 0x00007300ff0c77ac */ /* 0x000e220008000a00 */
[----:B-1----:R-:W-:-:S06]  /*0300*/  IMAD.WIDE.U32 R48, R19, 0x10, R48 ;  /* 0x0000001013307825 */ /* 0x002fcc00078e0030 */
[----:B------:R-:W4:Y:S01]  /*0310*/  LDG.E.128 R48, desc[UR6][R48.64] ;  /* 0x0000000630307981 */ /* 0x000f22000c1e1d00 */
[----:B------:R-:W-:Y:S01]  /*0320*/  SHF.L.U32 R0, R7, 0x10, RZ ;  /* 0x0000001007007819 */ /* 0x000fe200000006ff */
[----:B------:R-:W-:Y:S01]  /*0330*/  IMAD.U32 R6, R10, 0x10000, RZ ;  /* 0x000100000a067824 */ /* 0x000fe200078e00ff */
[----:B------:R-:W-:Y:S01]  /*0340*/  SHF.L.U32 R3, R5, 0x10, RZ ;  /* 0x0000001005037819 */ /* 0x000fe200000006ff */
[----:B------:R-:W-:Y:S01]  /*0350*/  IMAD.U32 R10, R17, 0x10000, RZ ;  /* 0x00010000110a7824 */ /* 0x000fe200078e00ff */
[----:B0-----:R-:W-:Y:S01]  /*0360*/  ISETP.NE.U32.AND P0, PT, RZ, UR8, PT ;  /* 0x00000008ff007c0c */ /* 0x001fe2000bf05070 */
[----:B------:R-:W-:Y:S01]  /*0370*/  IMAD.U32 R34, R34, 0x10000, RZ ;  /* 0x0001000022227824 */ /* 0x000fe200078e00ff */
[----:B------:R-:W-:Y:S02]  /*0380*/  SHF.L.U32 R5, R11, 0x10, RZ ;  /* 0x000000100b057819 */ /* 0x000fe400000006ff */
[----:B------:R-:W-:Y:S02]  /*0390*/  SHF.L.U32 R7, R9, 0x10, RZ ;  /* 0x0000001009077819 */ /* 0x000fe400000006ff */
[----:B------:R-:W-:-:S02]  /*03a0*/  SHF.L.U32 R4, R4, 0x10, RZ ;  /* 0x0000001004047819 */ /* 0x000fc400000006ff */
[----:B------:R-:W-:Y:S02]  /*03b0*/  SHF.L.U32 R8, R8, 0x10, RZ ;  /* 0x0000001008087819 */ /* 0x000fe400000006ff */
[----:B---3--:R-:W-:Y:S02]  /*03c0*/  ISETP.NE.AND P2, PT, RZ, UR4, PT ;  /* 0x00000004ff007c0c */ /* 0x008fe4000bf45270 */
[----:B------:R-:W-:Y:S02]  /*03d0*/  SHF.L.U32 R9, R16, 0x10, RZ ;  /* 0x0000001010097819 */ /* 0x000fe400000006ff */
[----:B------:R-:W-:Y:S02]  /*03e0*/  SHF.L.U32 R11, R18, 0x10, RZ ;  /* 0x00000010120b7819 */ /* 0x000fe400000006ff */
[----:B------:R-:W-:Y:S02]  /*03f0*/  SHF.L.U32 R32, R32, 0x10, RZ ;  /* 0x0000001020207819 */ /* 0x000fe400000006ff */
[----:B------:R-:W-:-:S02]  /*0400*/  SHF.L.U32 R33, R33, 0x10, RZ ;  /* 0x0000001021217819 */ /* 0x000fc400000006ff */
[----:B------:R-:W-:Y:S02]  /*0410*/  SHF.L.U32 R35, R35, 0x10, RZ ;  /* 0x0000001023237819 */ /* 0x000fe400000006ff */
[----:B------:R-:W-:Y:S02]  /*0420*/  SHF.L.U32 R36, R36, 0x10, RZ ;  /* 0x0000001024247819 */ /* 0x000fe400000006ff */
[----:B------:R-:W-:Y:S01]  /*0430*/  ISETP.NE.AND.EX P0, PT, RZ, UR9, PT, P0 ;  /* 0x00000009ff007c0c */ /* 0x000fe2000bf05300 */
[----:B------:R-:W0:Y:S01]  /*0440*/  LDCU.64 UR8, c[0x0][0x3a0] ;  /* 0x00007400ff0877ac */ /* 0x000e220008000a00 */
[C---:B--2---:R-:W-:Y:S01]  /*0450*/  PRMT R55, R12.reuse, 0x7632, R55 ;  /* 0x000076320c377816 */ /* 0x044fe20000000037 */
[C---:B------:R-:W-:Y:S01]  /*0460*/  IMAD.U32 R60, R13.reuse, 0x10000, RZ ;  /* 0x000100000d3c7824 */ /* 0x040fe200078e00ff */
[----:B------:R-:W-:Y:S02]  /*0470*/  SHF.L.U32 R61, R12, 0x10, RZ ;  /* 0x000000100c3d7819 */ /* 0x000fe400000006ff */
[----:B------:R-:W-:-:S02]  /*0480*/  PRMT R52, R13, 0x7632, R52 ;  /* 0x000076320d347816 */ /* 0x000fc40000000034 */
[----:B------:R-:W-:Y:S02]  /*0490*/  PRMT R13, R14, 0x7632, R13 ;  /* 0x000076320e0d7816 */ /* 0x000fe4000000000d */
[C---:B------:R-:W-:Y:S01]  /*04a0*/  PRMT R45, R15.reuse, 0x7632, R45 ;  /* 0x000076320f2d7816 */ /* 0x040fe2000000002d */
[----:B------:R-:W-:Y:S01]  /*04b0*/  IMAD.U32 R52, R52, 0x10000, RZ ;  /* 0x0001000034347824 */ /* 0x000fe200078e00ff */
[----:B------:R-:W-:Y:S02]  /*04c0*/  SHF.L.U32 R57, R14, 0x10, RZ ;  /* 0x000000100e397819 */ /* 0x000fe400000006ff */
[----:B------:R-:W-:Y:S02]  /*04d0*/  SHF.L.U32 R47, R15, 0x10, RZ ;  /* 0x000000100f2f7819 */ /* 0x000fe400000006ff */
[----:B------:R-:W-:Y:S02]  /*04e0*/  SHF.L.U32 R55, R55, 0x10, RZ ;  /* 0x0000001037377819 */ /* 0x000fe400000006ff */
[----:B------:R-:W-:-:S02]  /*04f0*/  SHF.L.U32 R45, R45, 0x10, RZ ;  /* 0x000000102d2d7819 */ /* 0x000fc400000006ff */
[C---:B----4-:R-:W-:Y:S01]  /*0500*/  PRMT R54, R48.reuse, 0x7632, R54 ;  /* 0x0000763230367816 */ /* 0x050fe20000000036 */
[C---:B------:R-:W-:Y:S01]  /*0510*/  IMAD.U32 R53, R49.reuse, 0x10000, RZ ;  /* 0x0001000031357824 */ /* 0x040fe200078e00ff */
[----:B------:R-:W-:Y:S02]  /*0520*/  SHF.L.U32 R56, R48, 0x10, RZ ;  /* 0x0000001030387819 */ /* 0x000fe400000006ff */
[----:B------:R-:W-:Y:S02]  /*0530*/  PRMT R12, R49, 0x7632, R12 ;  /* 0x00007632310c7816 */ /* 0x000fe4000000000c */
[----:B------:R-:W-:Y:S02]  /*0540*/  PRMT R48, R50, 0x7632, R48 ;  /* 0x0000763232307816 */ /* 0x000fe40000000030 */
[C---:B------:R-:W-:Y:S02]  /*0550*/  PRMT R37, R51.reuse, 0x7632, R37 ;  /* 0x0000763233257816 */ /* 0x040fe40000000025 */
[----:B------:R-:W-:Y:S01]  /*0560*/  SHF.L.U32 R46, R51, 0x10, RZ ;  /* 0x00000010332e7819 */ /* 0x000fe200000006ff */
[----:B------:R-:W-:Y:S01]  /*0570*/  IMAD.U32 R51, R12, 0x10000, RZ ;  /* 0x000100000c337824 */ /* 0x000fe200078e00ff */
[----:B------:R-:W-:-:S02]  /*0580*/  SHF.L.U32 R50, R50, 0x10, RZ ;  /* 0x0000001032327819 */ /* 0x000fc400000006ff */
[----:B------:R-:W-:Y:S02]  /*0590*/  SHF.L.U32 R49, R13, 0x10, RZ ;  /* 0x000000100d317819 */ /* 0x000fe400000006ff */
[----:B------:R-:W-:Y:S02]  /*05a0*/  SHF.L.U32 R54, R54, 0x10, RZ ;  /* 0x0000001036367819 */ /* 0x000fe400000006ff */
[----:B------:R-:W-:Y:S02]  /*05b0*/  SHF.L.U32 R48, R48, 0x10, RZ ;  /* 0x0000001030307819 */ /* 0x000fe400000006ff */
[----:B0-----:R-:W-:-:S07]  /*05c0*/  SHF.L.U32 R37, R37, 0x10, RZ ;  /* 0x0000001025257819 */ /* 0x001fce00000006ff */
.L_x_1704:
[----:B0-----:R-:W0:Y:S01]  /*05d0*/  S2R R59, SR_TID.X ;  /* 0x00000000003b7919 */ /* 0x001e220000002100 */
[----:B------:R-:W-:Y:S01]  /*05e0*/  ISETP.NE.U32.AND P1, PT, RZ, UR8, PT ;  /* 0x00000008ff007c0c */ /* 0x000fe2000bf25070 */
[----:B------:R-:W1:Y:S01]  /*05f0*/  LDC.64 R28, c[0x0][0x390] ;  /* 0x0000e400ff1c7b82 */ /* 0x000e620000000a00 */
[----:B------:R-:W-:Y:S02]  /*0600*/  IMAD R30, R44, UR5, RZ ;  /* 0x000000052c1e7c24 */ /* 0x000fe4000f8e02ff */
[----:B------:R-:W-:-:S03]  /*0610*/  ISETP.NE.AND.EX P1, PT, RZ, UR9, PT, P1 ;  /* 0x00000009ff007c0c */ /* 0x000fc6000bf25310 */
[----:B------:R-:W-:Y:S02]  /*0620*/  SHF.R.S32.HI R31, RZ, 0x1f, R30 ;  /* 0x0000001fff1f7819 */ /* 0x000fe4000001141e */
[----:B------:R-:W2:Y:S02]  /*0630*/  @P0 LDC.64 R12, c[0x0][0x398] ;  /* 0x0000e600ff0c0b82 */ /* 0x000ea40000000a00 */
[----:B------:R-:W-:-:S06]  /*0640*/  LEA.HI R31, R31, R30, RZ, 0x3 ;  /* 0x0000001e1f1f7211 */ /* 0x000fcc00078f18ff */
[----:B------:R-:W3:Y:S01]  /*0650*/  @P1 LDC.64 R14, c[0x0][0x3a0] ;  /* 0x0000e800ff0e1b82 */ /* 0x000ee20000000a00 */
[----:B0-----:R-:W-:-:S04]  /*0660*/  LOP3.LUT R59, R59, 0x1f, RZ, 0xc0, !PT ;  /* 0x0000001f3b3b7812 */ /* 0x001fc800078ec0ff */
[----:B------:R-:W-:-:S05]  /*0670*/  LEA.HI.SX32 R42, R31, R59, 0x1d ;  /* 0x0000003b1f2a7211 */ /* 0x000fca00078feaff */
[----:B-1----:R-:W-:-:S04]  /*0680*/  IMAD.WIDE.U32 R28, R42, 0x10, R28 ;  /* 0x000000102a1c7825 */ /* 0x002fc800078e001c */
[C---:B--2---:R-:W-:Y:S02]  /*0690*/  @P0 IMAD.WIDE.U32 R12, R42.reuse, 0x10, R12 ;  /* 0x000000102a0c0825 */ /* 0x044fe400078e000c */
[----:B------:R-:W5:Y:S02]  /*06a0*/  LDG.E.128 R28, desc[UR6][R28.64] ;  /* 0x000000061c1c7981 */ /* 0x000f64000c1e1d00 */
[----:B---3--:R-:W-:Y:S02]  /*06b0*/  @P1 IMAD.WIDE.U32 R14, R42, 0x20, R14 ;  /* 0x000000202a0e1825 */ /* 0x008fe400078e000e */
[----:B------:R0:W5:Y:S04]  /*06c0*/  @P0 LDG.E.128 R24, desc[UR6][R12.64] ;  /* 0x000000060c180981 */ /* 0x000168000c1e1d00 */
        /* <DEDUP_REMOVED lines=8> */
[C---:B-----5:R-:W-:Y:S01]  /*0750*/  PRMT R15, R29.reuse, 0x7632, R15 ;  /* 0x000076321d0f7816 */ /* 0x060fe2000000000f */
        /* <DEDUP_REMOVED lines=10> */
[----:B------:R-:W-:Y:S01]  /*0800*/  SHF.L.U32 R31, R38, 0x10, RZ ;  /* 0x00000010261f7819 */ /* 0x000fe200000006ff */
[----:B------:R-:W-:Y:S06]  /*0810*/  BRA `(.L_x_1701) ;  /* 0x0000000400847947 */ /* 0x000fec0003800000 */
.L_x_1700:
[----:B-----5:R-:W-:Y:S02]  /*0820*/  PRMT R40, R28, 0x7632, R40 ;  /* 0x000076321c287816 */ /* 0x020fe40000000028 */
[C---:B------:R-:W-:Y:S01]  /*0830*/  PRMT R58, R29.reuse, 0x7632, R58 ;  /* 0x000076321d3a7816 */ /* 0x040fe2000000003a */
[----:B------:R-:W-:Y:S01]  /*0840*/  IMAD.U32 R29, R29, 0x10000, RZ ;  /* 0x000100001d1d7824 */ /* 0x000fe200078e00ff */
[----:B------:R-:W-:Y:S02]  /*0850*/  PRMT R39, R30, 0x7632, R39 ;  /* 0x000076321e277816 */ /* 0x000fe40000000027 */
[----:B------:R-:W-:Y:S01]  /*0860*/  PRMT R38, R31, 0x7632, R38 ;  /* 0x000076321f267816 */ /* 0x000fe20000000026 */
[----:B------:R-:W-:Y:S01]  /*0870*/  IMAD.U32 R58, R58, 0x10000, RZ ;  /* 0x000100003a3a7824 */ /* 0x000fe200078e00ff */
[----:B------:R-:W-:Y:S01]  /*0880*/  SHF.L.U32 R15, R28, 0x10, RZ ;  /* 0x000000101c0f7819 */ /* 0x000fe200000006ff */
[----:B------:R-:W-:Y:S01]  /*0890*/  FADD.FTZ R14, R22, R29 ;  /* 0x0000001d160e7221 */ /* 0x000fe20000010000 */
        /* <DEDUP_REMOVED lines=10> */
[----:B------:R-:W-:Y:S02]  /*0940*/  FADD.FTZ R29, R17, R39 ;  /* 0x00000027111d7221 */ /* 0x000fe40000010000 */
[----:B------:R-:W-:Y:S01]  /*0950*/  FADD.FTZ R31, R19, R38 ;  /* 0x00000026131f7221 */ /* 0x000fe20000010000 */
[----:B------:R-:W-:Y:S06]  /*0960*/  BRA `(.L_x_1701) ;  /* 0x0000000400307947 */ /* 0x000fec0003800000 */
.L_x_1699:
[----:B------:R-:W-:-:S04]  /*0970*/  UISETP.NE.U32.AND UP0, UPT, UR8, URZ, UPT ;  /* 0x000000ff0800728c */ /* 0x000fc8000bf05070 */
[----:B------:R-:W-:-:S09]  /*0980*/  UISETP.NE.AND.EX UP0, UPT, UR9, URZ, UPT, UP0 ;  /* 0x000000ff0900728c */ /* 0x000fd2000bf05300 */
[----:B------:R-:W-:Y:S05]  /*0990*/  BRA.U UP0, `(.L_x_1702) ;  /* 0x0000000100847547 */ /* 0x000fea000b800000 */
[----:B-----5:R-:W-:Y:S01]  /*09a0*/  SHF.L.U32 R39, R28, 0x10, RZ ;  /* 0x000000101c277819 */ /* 0x020fe200000006ff */
[----:B------:R-:W-:Y:S01]  /*09b0*/  IMAD.U32 R41, R29, 0x10000, RZ ;  /* 0x000100001d297824 */ /* 0x000fe200078e00ff */
[----:B------:R-:W-:Y:S02]  /*09c0*/  SHF.L.U32 R12, R24, 0x10, RZ ;  /* 0x00000010180c7819 */ /* 0x000fe400000006ff */
[----:B------:R-:W-:Y:S02]  /*09d0*/  SHF.L.U32 R14, R25, 0x10, RZ ;  /* 0x00000010190e7819 */ /* 0x000fe400000006ff */
[----:B------:R-:W-:Y:S01]  /*09e0*/  PRMT R13, R28, 0x7632, R13 ;  /* 0x000076321c0d7816 */ /* 0x000fe2000000000d */
[----:B------:R-:W-:Y:S01]  /*09f0*/  IMAD.U32 R28, R26, 0x10000, RZ ;  /* 0x000100001a1c7824 */ /* 0x000fe200078e00ff */
[C---:B------:R-:W-:Y:S01]  /*0a00*/  SHF.L.U32 R43, R30.reuse, 0x10, RZ ;  /* 0x000000101e2b7819 */ /* 0x040fe200000006ff */
[----:B------:R-:W-:Y:S01]  /*0a10*/  FADD.FTZ R12, R39, R12 ;  /* 0x0000000c270c7221 */ /* 0x000fe20000010000 */
[----:B------:R-:W-:Y:S01]  /*0a20*/  PRMT R15, R29, 0x7632, R15 ;  /* 0x000076321d0f7816 */ /* 0x000fe2000000000f */
[----:B------:R-:W-:Y:S01]  /*0a30*/  FADD.FTZ R14, R41, R14 ;  /* 0x0000000e290e7221 */ /* 0x000fe20000010000 */
[----:B------:R-:W-:Y:S01]  /*0a40*/  PRMT R38, R31, 0x7632, R38 ;  /* 0x000076321f267816 */ /* 0x000fe20000000026 */
[----:B------:R-:W-:Y:S01]  /*0a50*/  FADD.FTZ R28, R43, R28 ;  /* 0x0000001c2b1c7221 */ /* 0x000fe20000010000 */
[----:B------:R-:W-:-:S02]  /*0a60*/  PRMT R29, R30, 0x7632, R29 ;  /* 0x000076321e1d7816 */ /* 0x000fc4000000001d */
[----:B------:R-:W-:Y:S02]  /*0a70*/  PRMT R41, R24, 0x7632, R41 ;  /* 0x0000763218297816 */ /* 0x000fe40000000029 */
        /* <DEDUP_REMOVED lines=13> */
[----:B------:R-:W-:Y:S02]  /*0b50*/  SHF.L.U32 R29, R29, 0x10, RZ ;  /* 0x000000101d1d7819 */ /* 0x000fe400000006ff */
[----:B------:R-:W-:Y:S01]  /*0b60*/  SHF.L.U32 R38, R58, 0x10, RZ ;  /* 0x000000103a267819 */ /* 0x000fe200000006ff */
[----:B------:R-:W-:-:S02]  /*0b70*/  FADD.FTZ R15, R15, R40 ;  /* 0x000000280f0f7221 */ /* 0x000fc40000010000 */
[----:B------:R-:W-:Y:S02]  /*0b80*/  FADD.FTZ R29, R29, R39 ;  /* 0x000000271d1d7221 */ /* 0x000fe40000010000 */
[----:B------:R-:W-:Y:S01]  /*0b90*/  FADD.FTZ R31, R31, R38 ;  /* 0x000000261f1f7221 */ /* 0x000fe20000010000 */
[----:B------:R-:W-:Y:S06]  /*0ba0*/  BRA `(.L_x_1701) ;  /* 0x0000000000a07947 */ /* 0x000fec0003800000 */
.L_x_1702:
[C---:B-----5:R-:W-:Y:S01]  /*0bb0*/  PRMT R15, R29.reuse, 0x7632, R15 ;  /* 0x000076321d0f7816 */ /* 0x060fe2000000000f */
[----:B------:R-:W-:Y:S01]  /*0bc0*/  IMAD.U32 R14, R29, 0x10000, RZ ;  /* 0x000100001d0e7824 */ /* 0x000fe200078e00ff */
[----:B------:R-:W-:Y:S02]  /*0bd0*/  SHF.L.U32 R12, R28, 0x10, RZ ;  /* 0x000000101c0c7819 */ /* 0x000fe400000006ff */
[----:B------:R-:W-:Y:S02]  /*0be0*/  SHF.L.U32 R29, R24, 0x10, RZ ;  /* 0x00000010181d7819 */ /* 0x000fe400000006ff */
[----:B------:R-:W-:Y:S02]  /*0bf0*/  SHF.L.U32 R41, R25, 0x10, RZ ;  /* 0x0000001019297819 */ /* 0x000fe400000006ff */
[----:B------:R-:W-:Y:S01]  /*0c00*/  PRMT R13, R28, 0x7632, R13 ;  /* 0x000076321c0d7816 */ /* 0x000fe2000000000d */
[----:B------:R-:W-:Y:S01]  /*0c10*/  FADD.FTZ R12, R12, R29 ;  /* 0x0000001d0c0c7221 */ /* 0x000fe20000010000 */
[----:B------:R-:W-:Y:S01]  /*0c20*/  PRMT R38, R30, 0x7632, R38 ;  /* 0x000076321e267816 */ /* 0x000fe20000000026 */
[----:B------:R-:W-:Y:S01]  /*0c30*/  FADD.FTZ R14, R14, R41 ;  /* 0x000000290e0e7221 */ /* 0x000fe20000010000 */
[----:B------:R-:W-:Y:S01]  /*0c40*/  SHF.L.U32 R28, R30, 0x10, RZ ;  /* 0x000000101e1c7819 */ /* 0x000fe200000006ff */
[C---:B------:R-:W-:Y:S01]  /*0c50*/  IMAD.U32 R30, R31.reuse, 0x10000, RZ ;  /* 0x000100001f1e7824 */ /* 0x040fe200078e00ff */
[----:B------:R-:W-:Y:S01]  /*0c60*/  SHF.L.U32 R43, R26, 0x10, RZ ;  /* 0x000000101a2b7819 */ /* 0x000fe200000006ff */
[----:B------:R-:W-:Y:S01]  /*0c70*/  FADD.FTZ R12, R20, R12 ;  /* 0x0000000c140c7221 */ /* 0x000fe20000010000 */
[----:B------:R-:W-:Y:S01]  /*0c80*/  PRMT R58, R26, 0x7632, R58 ;  /* 0x000076321a3a7816 */ /* 0x000fe2000000003a */
[----:B------:R-:W-:Y:S01]  /*0c90*/  FADD.FTZ R14, R22, R14 ;  /* 0x0000000e160e7221 */ /* 0x000fe20000010000 */
[----:B------:R-:W-:Y:S01]  /*0ca0*/  PRMT R39, R31, 0x7632, R39 ;  /* 0x000076321f277816 */ /* 0x000fe20000000027 */
[----:B------:R-:W-:Y:S01]  /*0cb0*/  FADD.FTZ R28, R28, R43 ;  /* 0x0000002b1c1c7221 */ /* 0x000fe20000010000 */
[----:B------:R-:W-:-:S02]  /*0cc0*/  PRMT R41, R24, 0x7632, R41 ;  /* 0x0000763218297816 */ /* 0x000fc40000000029 */
[----:B------:R-:W-:Y:S01]  /*0cd0*/  PRMT R29, R25, 0x7632, R29 ;  /* 0x00007632191d7816 */ /* 0x000fe2000000001d */
[----:B------:R-:W-:Y:S01]  /*0ce0*/  FADD.FTZ R28, R16, R28 ;  /* 0x0000001c101c7221 */ /* 0x000fe20000010000 */
[----:B------:R-:W-:Y:S02]  /*0cf0*/  PRMT R40, R27, 0x7632, R40 ;  /* 0x000076321b287816 */ /* 0x000fe40000000028 */
[----:B------:R-:W-:Y:S01]  /*0d00*/  SHF.L.U32 R31, R38, 0x10, RZ ;  /* 0x00000010261f7819 */ /* 0x000fe200000006ff */
[----:B------:R-:W-:Y:S01]  /*0d10*/  IMAD.U32 R29, R29, 0x10000, RZ ;  /* 0x000100001d1d7824 */ /* 0x000fe200078e00ff */
[----:B------:R-:W-:Y:S02]  /*0d20*/  SHF.L.U32 R38, R58, 0x10, RZ ;  /* 0x000000103a267819 */ /* 0x000fe400000006ff */
        /* <DEDUP_REMOVED lines=14> */
[----:B------:R-:W-:-:S03]  /*0e10*/  FADD.FTZ R15, R23, R15 ;  /* 0x0000000f170f7221 */ /* 0x000fc60000010000 */
[----:B------:R-:W-:-:S07]  /*0e20*/  FADD.FTZ R31, R19, R39 ;  /* 0x00000027131f7221 */ /* 0x000fce0000010000 */
.L_x_1701:
[----:B------:R-:W0:Y:S01]  /*0e30*/  LDC.64 R38, c[0x0][0x3a8] ;  /* 0x0000ea00ff267b82 */ /* 0x000e220000000a00 */
        /* <DEDUP_REMOVED lines=8> */
[----:B0-----:R-:W-:-:S04]  /*0ec0*/  IMAD.WIDE.U32 R38, R42, 0x20, R38 ;  /* 0x000000202a267825 */ /* 0x001fc800078e0026 */
[----:B------:R-:W-:Y:S01]  /*0ed0*/  FADD.FTZ R40, R41, R30 ;  /* 0x0000001e29287221 */ /* 0x000fe20000010000 */
[----:B------:R0:W-:Y:S03]  /*0ee0*/  STG.E.128 desc[UR6][R38.64], R12 ;  /* 0x0000000c26007986 */ /* 0x0001e6000c101d06 */
[----:B------:R-:W-:Y:S01]  /*0ef0*/  FADD.FTZ R58, R40, R31 ;  /* 0x0000001f283a7221 */ /* 0x000fe20000010000 */
[----:B------:R0:W-:Y:S01]  /*0f00*/  STG.E.128 desc[UR6][R38.64+0x10], R28 ;  /* 0x0000101c26007986 */ /* 0x0001e2000c101d06 */
[----:B------:R-:W-:Y:S05]  /*0f10*/  BRA.DIV UR4, `(.L_x_1703) ;  /* 0x0000000604947947 */ /* 0x000fea000b800000 */
        /* <DEDUP_REMOVED lines=37> */
.L_x_1716:
[----:B-1----:R-:W-:Y:S01]  /*1170*/  FADD.FTZ R43, R39, R59 ;  /* 0x0000003b272b7221 */ /* 0x002fe20000010000 */
[----:B------:R-:W1:Y:S01]  /*1180*/  @!P1 LDC.64 R40, c[0x0][0x3c0] ;  /* 0x0000f000ff289b82 */ /* 0x000e620000000a00 */
[----:B------:R-:W-:Y:S02]  /*1190*/  FMUL.FTZ R59, R58, R58 ;  /* 0x0000003a3a3b7220 */ /* 0x000fe40000410000 */
[----:B------:R-:W-:-:S03]  /*11a0*/  FFMA.FTZ R43, R43, R38, UR10 ;  /* 0x0000000a2b2b7e23 */ /* 0x000fc60008010026 */
[----:B------:R-:W-:Y:S02]  /*11b0*/  FSEL R59, R59, RZ, P2 ;  /* 0x000000ff3b3b7208 */ /* 0x000fe40001000000 */
[----:B0-----:R-:W0:Y:S03]  /*11c0*/  @!P1 LDC.64 R38, c[0x0][0x3c8] ;  /* 0x0000f200ff269b82 */ /* 0x001e260000000a00 */
        /* <DEDUP_REMOVED lines=8> */
[----:B------:R-:W-:Y:S01]  /*1250*/  FADD.FTZ R28, -R59, R28 ;  /* 0x0000001c3b1c7221 */ /* 0x000fe20000010100 */
[----:B-1----:R-:W-:-:S04]  /*1260*/  @!P1 IMAD.WIDE R40, R44, 0x4, R40 ;  /* 0x000000042c289825 */ /* 0x002fc800078e0228 */
[----:B------:R-:W-:Y:S01]  /*1270*/  FADD.FTZ R29, -R59, R29 ;  /* 0x0000001d3b1d7221 */ /* 0x000fe20000010100 */
[----:B------:R1:W-:Y:S01]  /*1280*/  @!P1 STG.E desc[UR6][R40.64], R58 ;  /* 0x0000003a28009986 */ /* 0x0003e2000c101906 */
[----:B0-----:R-:W-:-:S04]  /*1290*/  @!P1 IMAD.WIDE R38, R44, 0x4, R38 ;  /* 0x000000042c269825 */ /* 0x001fc800078e0226 */
[----:B--2---:R-:W-:Y:S01]  /*12a0*/  FMUL.FTZ R29, R43, R29 ;  /* 0x0000001d2b1d7220 */ /* 0x004fe20000410000 */
[----:B------:R0:W-:Y:S01]  /*12b0*/  @!P1 STG.E desc[UR6][R38.64], R43 ;  /* 0x0000002b26009986 */ /* 0x0001e2000c101906 */
[----:B-1----:R-:W-:Y:S01]  /*12c0*/  FADD.FTZ R40, -R59, R30 ;  /* 0x0000001e3b287221 */ /* 0x002fe20000010100 */
[C---:B------:R-:W-:Y:S01]  /*12d0*/  FMUL.FTZ R30, R43.reuse, R13 ;  /* 0x0000000d2b1e7220 */ /* 0x040fe20000410000 */
[C---:B------:R-:W-:Y:S02]  /*12e0*/  FMUL.FTZ R41, R43.reuse, R31 ;  /* 0x0000001f2b297220 */ /* 0x040fe40000410000 */
[C---:B------:R-:W-:Y:S01]  /*12f0*/  FMUL.FTZ R13, R43.reuse, R40 ;  /* 0x000000282b0d7220 */ /* 0x040fe20000410000 */
[----:B------:R-:W-:Y:S01]  /*1300*/  FMUL.FTZ R40, R43, R15 ;  /* 0x0000000f2b287220 */ /* 0x000fe20000410000 */
[----:B------:R-:W-:Y:S02]  /*1310*/  FFMA.FTZ R58, R30, R55, R32 ;  /* 0x000000371e3a7223 */ /* 0x000fe40000010020 */
[C---:B------:R-:W-:Y:S01]  /*1320*/  FFMA.FTZ R15, R13.reuse, R47, R0 ;  /* 0x0000002f0d0f7223 */ /* 0x040fe20000010000 */
[----:B------:R-:W-:Y:S01]  /*1330*/  FFMA.FTZ R31, R13, R46, R5 ;  /* 0x0000002e0d1f7223 */ /* 0x000fe20000010005 */
[----:B0-----:R-:W-:Y:S01]  /*1340*/  FMUL.FTZ R39, R43, R14 ;  /* 0x0000000e2b277220 */ /* 0x001fe20000410000 */
[C---:B------:R-:W-:Y:S01]  /*1350*/  FFMA.FTZ R13, R41.reuse, R37, R33 ;  /* 0x00000025290d7223 */ /* 0x040fe20000010021 */
[----:B------:R-:W-:Y:S01]  /*1360*/  FFMA.FTZ R14, R41, R45, R9 ;  /* 0x0000002d290e7223 */ /* 0x000fe20000010009 */
[C---:B------:R-:W-:Y:S01]  /*1370*/  FMUL.FTZ R38, R43.reuse, R12 ;  /* 0x0000000c2b267220 */ /* 0x040fe20000410000 */
[----:B------:R-:W-:Y:S01]  /*1380*/  FMUL.FTZ R41, R43, R28 ;  /* 0x0000001c2b297220 */ /* 0x000fe20000410000 */
[----:B------:R-:W-:Y:S01]  /*1390*/  FFMA.FTZ R43, R40, R52, R11 ;  /* 0x00000034282b7223 */ /* 0x000fe2000001000b */
[----:B------:R-:W-:Y:S01]  /*13a0*/  F2FP.BF16.F32.PACK_AB R31, R13, R31 ;  /* 0x0000001f0d1f723e */ /* 0x000fe200000010ff */
[----:B------:R-:W-:Y:S01]  /*13b0*/  FFMA.FTZ R13, R39, R60, R3 ;  /* 0x0000003c270d7223 */ /* 0x000fe20000010003 */
[----:B------:R-:W-:Y:S01]  /*13c0*/  F2FP.BF16.F32.PACK_AB R15, R14, R15 ;  /* 0x0000000f0e0f723e */ /* 0x000fe200000010ff */
[----:B------:R-:W-:Y:S01]  /*13d0*/  FFMA.FTZ R12, R38, R61, R4 ;  /* 0x0000003d260c7223 */ /* 0x000fe20000010004 */
        /* <DEDUP_REMOVED lines=12> */
[----:B------:R-:W0:Y:S01]  /*14a0*/  LDC.64 R38, c[0x0][0x380] ;  /* 0x0000e000ff267b82 */ /* 0x000e220000000a00 */
[----:B------:R-:W-:-:S02]  /*14b0*/  F2FP.BF16.F32.PACK_AB R29, R40, R43 ;  /* 0x0000002b281d723e */ /* 0x000fc400000010ff */
[----:B------:R-:W-:-:S05]  /*14c0*/  F2FP.BF16.F32.PACK_AB R28, R58, R28 ;  /* 0x0000001c3a1c723e */ /* 0x000fca00000010ff */
[----:B------:R-:W1:Y:S08]  /*14d0*/  LDC.64 R40, c[0x0][0x428] ;  /* 0x00010a00ff287b82 */ /* 0x000e700000000a00 */
[----:B------:R-:W2:Y:S01]  /*14e0*/  LDC.64 R58, c[0x0][0x430] ;  /* 0x00010c00ff3a7b82 */ /* 0x000ea20000000a00 */
[----:B0-----:R-:W-:-:S05]  /*14f0*/  IMAD R44, R38, 0x4, R44 ;  /* 0x00000004262c7824 */ /* 0x001fca00078e022c */
[----:B------:R-:W-:Y:S01]  /*1500*/  ISETP.GE.AND P1, PT, R44, R39, PT ;  /* 0x000000272c00720c */ /* 0x000fe20003f26270 */
[----:B-1----:R-:W-:-:S05]  /*1510*/  IMAD.WIDE.U32 R40, R42, 0x10, R40 ;  /* 0x000000102a287825 */ /* 0x002fca00078e0028 */
[----:B------:R0:W-:Y:S01]  /*1520*/  STG.E.128 desc[UR6][R40.64], R12 ;  /* 0x0000000c28007986 */ /* 0x0001e2000c101d06 */
[----:B--2---:R-:W-:-:S05]  /*1530*/  IMAD.WIDE.U32 R42, R42, 0x10, R58 ;  /* 0x000000102a2a7825 */ /* 0x004fca00078e003a */
[----:B------:R0:W-:Y:S01]  /*1540*/  STG.E.128 desc[UR6][R42.64], R28 ;  /* 0x0000001c2a007986 */ /* 0x0001e2000c101d06 */
[----:B------:R-:W-:Y:S05]  /*1550*/  @!P1 BRA `(.L_x_1704) ;  /* 0xfffffff0001c9947 */ /* 0x000fea000383ffff */
[----:B------:R-:W-:Y:S05]  /*1560*/  EXIT ;  /* 0x000000000000794d */ /* 0x000fea0003800000 */
.L_x_1703:
        /* <DEDUP_REMOVED lines=8> */
.L_x_1706:
[----:B------:R-:W-:Y:S05]  /*15f0*/  BSYNC B0 ;  /* 0x0000000000007941 */ /* 0x000fea0003800000 */
.L_x_1705:
[----:B------:R-:W-:Y:S01]  /*1600*/  FADD.FTZ R38, R58, R40 ;  /* 0x000000283a267221 */ /* 0x000fe20000010000 */
[----:B------:R-:W-:Y:S01]  /*1610*/  HFMA2 R43, -RZ, RZ, 0, 1.1920928955078125e-07 ;  /* 0x00000002ff2b7431 */ /* 0x000fe200000001ff */
[----:B------:R-:W-:Y:S02]  /*1620*/  MOV R40, 0xffffffff ;  /* 0xffffffff00287802 */ /* 0x000fe40000000f00 */
[----:B------:R-:W-:Y:S01]  /*1630*/  IMAD.MOV.U32 R39, RZ, RZ, R38 ;  /* 0x000000ffff277224 */ /* 0x000fe200078e0026 */
[----:B------:R-:W-:-:S07]  /*1640*/  MOV R41, 0x1f ;  /* 0x0000001f00297802 */ /* 0x000fce0000000f00 */
[----:B------:R-:W-:Y:S05]  /*1650*/  WARPSYNC.COLLECTIVE R40, `(.L_x_1707) ;  /* 0x0000000028087348 */ /* 0x000fea0003c00000 */
[----:B------:R0:W1:Y:S02]  /*1660*/  SHFL.BFLY P3, R40, R39, R43, R41 ;  /* 0x0c00002b27287389 */ /* 0x0000640000060029 */
[----:B01----:R-:W-:Y:S05]  /*1670*/  ENDCOLLECTIVE ;  /* 0x000000000000791b */ /* 0x003fea0003800000 */
.L_x_1707:
[----:B------:R-:W-:Y:S01]  /*1680*/  IMAD.MOV.U32 R43, RZ, RZ, 0x4 ;  /* 0x00000004ff2b7424 */ /* 0x000fe200078e00ff */
[----:B------:R-:W-:Y:S02]  /*1690*/  MOV R39, R40 ;  /* 0x0000002800277202 */ /* 0x000fe40000000f00 */
[----:B------:R-:W-:-:S03]  /*16a0*/  MOV R40, 0xffffffff ;  /* 0xffffffff00287802 */ /* 0x000fc60000000f00 */
[----:B------:R-:W-:-:S07]  /*16b0*/  FADD.FTZ R39, R38, R39 ;  /* 0x0000002726277221 */ /* 0x000fce0000010000 */
[----:B------:R-:W-:Y:S05]  /*16c0*/  WARPSYNC.COLLECTIVE R40, `(.L_x_1708) ;  /* 0x0000000028087348 */ /* 0x000fea0003c00000 */
[----:B------:R0:W1:Y:S02]  /*16d0*/  SHFL.BFLY P3, R40, R39, R43, R41 ;  /* 0x0c00002b27287389 */ /* 0x0000640000060029 */
[----:B01----:R-:W-:Y:S05]  /*16e0*/  ENDCOLLECTIVE ;  /* 0x000000000000791b */ /* 0x003fea0003800000 */
.L_x_1708:
[----:B------:R-:W-:Y:S01]  /*16f0*/  HFMA2 R43, -RZ, RZ, 0, 4.76837158203125e-07 ;  /* 0x00000008ff2b7431 */ /* 0x000fe200000001ff */
[----:B------:R-:W-:Y:S01]  /*1700*/  MOV R59, R40 ;  /* 0x00000028003b7202 */ /* 0x000fe20000000f00 */
[----:B------:R-:W-:-:S04]  /*1710*/  IMAD.MOV.U32 R40, RZ, RZ, -0x1 ;  /* 0xffffffffff287424 */ /* 0x000fc800078e00ff */
[----:B------:R-:W-:-:S05]  /*1720*/  FADD.FTZ R59, R39, R59 ;  /* 0x0000003b273b7221 */ /* 0x000fca0000010000 */
[----:B------:R-:W-:-:S07]  /*1730*/  MOV R39, R59 ;  /* 0x0000003b00277202 */ /* 0x000fce0000000f00 */
[----:B------:R-:W-:Y:S05]  /*1740*/  WARPSYNC.COLLECTIVE R40, `(.L_x_1709) ;  /* 0x0000000028087348 */ /* 0x000fea0003c00000 */
[----:B------:R0:W1:Y:S02]  /*1750*/  SHFL.BFLY P3, R40, R39, R43, R41 ;  /* 0x0c00002b27287389 */ /* 0x0000640000060029 */
[----:B01----:R-:W-:Y:S05]  /*1760*/  ENDCOLLECTIVE ;  /* 0x000000000000791b */ /* 0x003fea0003800000 */
.L_x_1709:
        /* <DEDUP_REMOVED lines=9> */
.L_x_1710:
        /* <DEDUP_REMOVED lines=24> */
.L_x_1711:
[----:B------:R-:W-:Y:S02]  /*1980*/  HFMA2 R43, -RZ, RZ, 0, 1.1920928955078125e-07 ;  /* 0x00000002ff2b7431 */ /* 0x000fe400000001ff */
[----:B------:R-:W-:Y:S01]  /*1990*/  FADD.FTZ R39, R39, R40 ;  /* 0x0000002827277221 */ /* 0x000fe20000010000 */
[----:B------:R-:W-:-:S07]  /*19a0*/  MOV R40, 0xffffffff ;  /* 0xffffffff00287802 */ /* 0x000fce0000000f00 */
[----:B------:R-:W-:Y:S05]  /*19b0*/  WARPSYNC.COLLECTIVE R40, `(.L_x_1712) ;  /* 0x0000000028087348 */ /* 0x000fea0003c00000 */
[----:B------:R0:W1:Y:S02]  /*19c0*/  SHFL.BFLY P3, R40, R39, R43, R41 ;  /* 0x0c00002b27287389 */ /* 0x0000640000060029 */
[----:B01----:R-:W-:Y:S05]  /*19d0*/  ENDCOLLECTIVE ;  /* 0x000000000000791b */ /* 0x003fea0003800000 */
.L_x_1712:
[----:B------:R-:W-:Y:S02]  /*19e0*/  HFMA2 R43, -RZ, RZ, 0, 2.384185791015625e-07 ;  /* 0x00000004ff2b7431 */ /* 0x000fe400000001ff */
[----:B------:R-:W-:Y:S01]  /*19f0*/  IMAD.MOV.U32 R59, RZ, RZ, R40 ;  /* 0x000000ffff3b7224 */ /* 0x000fe200078e0028 */
[----:B------:R-:W-:-:S03]  /*1a00*/  MOV R40, 0xffffffff ;  /* 0xffffffff00287802 */ /* 0x000fc60000000f00 */
[----:B------:R-:W-:-:S07]  /*1a10*/  FADD.FTZ R39, R39, R59 ;  /* 0x0000003b27277221 */ /* 0x000fce0000010000 */
[----:B------:R-:W-:Y:S05]  /*1a20*/  WARPSYNC.COLLECTIVE R40, `(.L_x_1713) ;  /* 0x0000000028087348 */ /* 0x000fea0003c00000 */
[----:B------:R0:W1:Y:S02]  /*1a30*/  SHFL.BFLY P3, R40, R39, R43, R41 ;  /* 0x0c00002b27287389 */ /* 0x0000640000060029 */
[----:B01----:R-:W-:Y:S05]  /*1a40*/  ENDCOLLECTIVE ;  /* 0x000000000000791b */ /* 0x003fea0003800000 */
.L_x_1713:
[----:B------:R-:W-:Y:S01]  /*1a50*/  HFMA2 R43, -RZ, RZ, 0, 4.76837158203125e-07 ;  /* 0x00000008ff2b7431 */ /* 0x000fe200000001ff */
[----:B------:R-:W-:Y:S01]  /*1a60*/  MOV R59, R40 ;  /* 0x00000028003b7202 */ /* 0x000fe20000000f00 */
[----:B------:R-:W-:-:S04]  /*1a70*/  IMAD.MOV.U32 R40, RZ, RZ, -0x1 ;  /* 0xffffffffff287424 */ /* 0x000fc800078e00ff */
[----:B------:R-:W-:-:S07]  /*1a80*/  FADD.FTZ R39, R39, R59 ;  /* 0x0000003b27277221 */ /* 0x000fce0000010000 */
[----:B------:R-:W-:Y:S05]  /*1a90*/  WARPSYNC.COLLECTIVE R40, `(.L_x_1714) ;  /* 0x0000000028087348 */ /* 0x000fea0003c00000 */
[----:B------:R0:W1:Y:S02]  /*1aa0*/  SHFL.BFLY P3, R40, R39, R43, R41 ;  /* 0x0c00002b27287389 */ /* 0x0000640000060029 */
[----:B01----:R-:W-:Y:S05]  /*1ab0*/  ENDCOLLECTIVE ;  /* 0x000000000000791b */ /* 0x003fea0003800000 */
.L_x_1714:
[----:B------:R-:W-:Y:S01]  /*1ac0*/  HFMA2 R43, -RZ, RZ, 0, 9.5367431640625e-07 ;  /* 0x00000010ff2b7431 */ /* 0x000fe200000001ff */
[----:B------:R-:W-:Y:S02]  /*1ad0*/  MOV R59, R40 ;  /* 0x00000028003b7202 */ /* 0x000fe40000000f00 */
[----:B------:R-:W-:-:S03]  /*1ae0*/  MOV R40, 0xffffffff ;  /* 0xffffffff00287802 */ /* 0x000fc60000000f00 */
[----:B------:R-:W-:-:S07]  /*1af0*/  FADD.FTZ R39, R39, R59 ;  /* 0x0000003b27277221 */ /* 0x000fce0000010000 */
[----:B------:R-:W-:Y:S05]  /*1b00*/  WARPSYNC.COLLECTIVE R40, `(.L_x_1715) ;  /* 0x0000000028087348 */ /* 0x000fea0003c00000 */
[----:B------:R0:W1:Y:S02]  /*1b10*/  SHFL.BFLY P3, R40, R39, R43, R41 ;  /* 0x0c00002b27287389 */ /* 0x0000640000060029 */
[----:B01----:R-:W-:Y:S05]  /*1b20*/  ENDCOLLECTIVE ;  /* 0x000000000000791b */ /* 0x003fea0003800000 */
.L_x_1715:
[----:B------:R-:W-:Y:S01]  /*1b30*/  MOV R59, R40 ;  /* 0x00000028003b7202 */ /* 0x000fe20000000f00 */
[----:B------:R-:W-:Y:S06]  /*1b40*/  BRA `(.L_x_1716) ;  /* 0xfffffff400887947 */ /* 0x000fec000383ffff */
.L_x_1717:
        /* <DEDUP_REMOVED lines=11> */
.L_x_5940:


//--------------------- .text._ZN10layer_norm31ln_parallel_residual_fwd_kernelINS_13Kernel_traitsI13__nv_bfloat16S2_fS2_fjLj256ELj1ELj4ELj1ELj16ENS_18Kernel_traits_baseILj256ES2_S2_fS2_fjLj128EEEEELb0ELb1ELb0EEEvNS_9FwdParamsE --------------------------
	.section	.text._ZN10layer_norm31ln_parallel_residual_fwd_kernelINS_13Kernel_traitsI13__nv_bfloat16S2_fS2_fjLj256ELj1ELj4ELj1ELj16ENS_18Kernel_traits_baseILj256ES2_S2_fS2_fjLj128EEEEELb0ELb1ELb0EEEvNS_9FwdParamsE,"ax",@progbits
	.align	128
        .global         _ZN10layer_norm31ln_parallel_residual_fwd_kernelINS_13Kernel_traitsI13__nv_bfloat16S2_fS2_fjLj256ELj1ELj4ELj1ELj16ENS_18Kernel_traits_baseILj256ES2_S2_fS2_fjLj128EEEEELb0ELb1ELb0EEEvNS_9FwdParamsE
        .type           _ZN10layer_norm31ln_parallel_residual_fwd_kernelINS_13Kernel_traitsI13__nv_bfloat16S2_fS2_fjLj256ELj1ELj4ELj1ELj16ENS_18Kernel_traits_baseILj256ES2_S2_fS2_fjLj128EEEEELb0ELb1ELb0EEEvNS_9FwdParamsE,@function
        .size           _ZN10layer_norm31ln_parallel_residual_fwd_kernelINS_13Kernel_traitsI13__nv_bfloat16S2_fS2_fjLj256ELj1ELj4ELj1ELj16ENS_18Kernel_traits_baseILj256ES2_S2_fS2_fjLj128EEEEELb0ELb1ELb0EEEvNS_9FwdParamsE,(.L_x_5941 - _ZN10layer_norm31ln_parallel_residual_fwd_kernelINS_13Kernel_traitsI13__nv_bfloat16S2_fS2_fjLj256ELj1ELj4ELj1ELj16ENS_18Kernel_traits_baseILj256ES2_S2_fS2_fjLj128EEEEELb0ELb1ELb0EEEvNS_9FwdParamsE)
        .other          _ZN10layer_norm31ln_parallel_residual_fwd_kernelINS_13Kernel_traitsI13__nv_bfloat16S2_fS2_fjLj256ELj1ELj4ELj1ELj16ENS_18Kernel_traits_baseILj256ES2_S2_fS2_fjLj128EEEEELb0ELb1ELb0EEEvNS_9FwdParamsE,@"STO_CUDA_ENTRY STV_DEFAULT"
_ZN10layer_norm31ln_parallel_residual_fwd_kernelINS_13Kernel_traitsI13__nv_bfloat16S2_fS2_fjLj256ELj1ELj4ELj1ELj16ENS_18Kernel_traits_baseILj256ES2_S2_fS2_fjLj128EEEEELb0ELb1ELb0EEEvNS_9FwdParamsE:
.text._ZN10layer_norm31ln_parallel_residual_fwd_kernelINS_13Kernel_traitsI13__nv_bfloat16S2_fS2_fjLj256ELj1ELj4ELj1ELj16ENS_18Kernel_traits_baseILj256ES2_S2_fS2_fjLj128EEEEELb0ELb1ELb0EEEvNS_9FwdParamsE:
        /* <DEDUP_REMOVED lines=27> */
.L_x_1719:
[----:B------:R-:W-:Y:S05]  /*01b0*/  BSYNC.RECONVERGENT B0 ;  /* 0x0000000000007941 */ /* 0x000fea0003800200 */
.L_x_1718:
[----:B------:R-:W1:Y:S02]  /*01c0*/  LDCU UR4, c[0x0][0x384] ;  /* 0x00007080ff0477ac */ /* 0x000e640008000800 */
[----:B-1----:R-:W-:-:S13]  /*01d0*/  ISETP.GE.AND P0, PT, R3, UR4, PT ;  /* 0x0000000403007c0c */ /* 0x002fda000bf06270 */
[----:B------:R-:W-:Y:S05]  /*01e0*/  @P0 EXIT ;  /* 0x000000000000094d */ /* 0x000fea0003800000 */
[----:B------:R-:W1:Y:S01]  /*01f0*/  LDCU.U8 UR4, c[0x0][0x410] ;  /* 0x00008200ff0477ac */ /* 0x000e620008000000 */
[----:B0----5:R-:W-:Y:S02]  /*0200*/  PRMT R4, R11, 0x7632, R4 ;  /* 0x000076320b047816 */ /* 0x021fe40000000004 */
[----:B------:R-:W-:Y:S01]  /*0210*/  PRMT R5, R10, 0x7632, R5 ;  /* 0x000076320a057816 */ /* 0x000fe20000000005 */
[----:B------:R-:W0:Y:S01]  /*0220*/  LDCU UR12, c[0x0][0x388] ;  /* 0x00007100ff0c77ac */ /* 0x000e220008000800 */
[----:B------:R-:W-:Y:S02]  /*0230*/  PRMT R6, R9, 0x7632, R6 ;  /* 0x0000763209067816 */ /* 0x000fe40000000006 */
[----:B------:R-:W-:Y:S01]  /*0240*/  PRMT R7, R8, 0x7632, R7 ;  /* 0x0000763208077816 */ /* 0x000fe20000000007 */
[----:B------:R-:W2:Y:S01]  /*0250*/  LDCU UR5, c[0x0][0x448] ;  /* 0x00008900ff0577ac */ /* 0x000ea20008000800 */
[----:B------:R-:W-:Y:S02]  /*0260*/  PRMT R40, R12, 0x7632, R40 ;  /* 0x000076320c287816 */ /* 0x000fe40000000028 */
[----:B------:R-:W-:Y:S01]  /*0270*/  PRMT R41, R13, 0x7632, R41 ;  /* 0x000076320d297816 */ /* 0x000fe20000000029 */
[----:B------:R-:W3:Y:S01]  /*0280*/  LDCU.64 UR8, c[0x0][0x398] ;  /* 0x00007300ff0877ac */ /* 0x000ee20008000a00 */
[----:B------:R-:W-:-:S02]  /*0290*/  PRMT R44, R14, 0x7632, R44 ;  /* 0x000076320e2c7816 */ /* 0x000fc4000000002c */
[----:B------:R-:W-:Y:S01]  /*02a0*/  PRMT R45, R15, 0x7632, R45 ;  /* 0x000076320f2d7816 */ /* 0x000fe2000000002d */
[----:B------:R-:W4:Y:S01]  /*02b0*/  LDCU.64 UR10, c[0x0][0x3a0] ;  /* 0x00007400ff0a77ac */ /* 0x000f220008000a00 */
[----:B-1----:R-:W-:-:S13]  /*02c0*/  ISETP.NE.AND P2, PT, RZ, UR4, PT ;  /* 0x00000004ff007c0c */ /* 0x002fda000bf45270 */
.L_x_1729:
[----:B0-----:R-:W-:Y:S01]  /*02d0*/  IMAD R36, R3, UR12, RZ ;  /* 0x0000000c03247c24 */ /* 0x001fe2000f8e02ff */
[----:B------:R-:W-:Y:S04]  /*02e0*/  BSSY.RECONVERGENT B0, `(.L_x_1720) ;  /* 0x000008b000007945 */ /* 0x000fe80003800200 */
[----:B------:R-:W-:-:S04]  /*02f0*/  SHF.R.S32.HI R37, RZ, 0x1f, R36 ;  /* 0x0000001fff257819 */ /* 0x000fc80000011424 */
[----:B------:R-:W-:-:S04]  /*0300*/  LEA.HI R37, R37, R36, RZ, 0x3 ;  /* 0x0000002425257211 */ /* 0x000fc800078f18ff */
[----:B------:R-:W-:Y:S01]  /*0310*/  LEA.HI.SX32 R47, R37, R0, 0x1d ;  /* 0x00000000252f7211 */ /* 0x000fe200078feaff */
[----:B------:R-:W-:Y:S06]  /*0320*/  @P1 BRA `(.L_x_1721) ;  /* 0x0000000800181947 */ /* 0x000fec0003800000 */
[----:B---3--:R-:W-:Y:S01]  /*0330*/  ISETP.NE.U32.AND P0, PT, RZ, UR8, PT ;  /* 0x00000008ff007c0c */ /* 0x008fe2000bf05070 */
[----:B------:R-:W0:Y:S01]  /*0340*/  LDC.64 R28, c[0x0][0x390] ;  /* 0x0000e400ff1c7b82 */ /* 0x000e220000000a00 */
[----:B----4-:R-:W-:Y:S02]  /*0350*/  ISETP.NE.U32.AND P1, PT, RZ, UR10, PT ;  /* 0x0000000aff007c0c */ /* 0x010fe4000bf25070 */
[----:B------:R-:W-:Y:S02]  /*0360*/  ISETP.NE.AND.EX P0, PT, RZ, UR9, PT, P0 ;  /* 0x00000009ff007c0c */ /* 0x000fe4000bf05300 */
[----:B------:R-:W-:-:S11]  /*0370*/  ISETP.NE.AND.EX P1, PT, RZ, UR11, PT, P1 ;  /* 0x0000000bff007c0c */ /* 0x000fd6000bf25310 */
[----:B------:R-:W1:Y:S08]  /*0380*/  @P0 LDC.64 R30, c[0x0][0x398] ;  /* 0x0000e600ff1e0b82 */ /* 0x000e700000000a00 */
[----:B------:R-:W3:Y:S01]  /*0390*/  @P1 LDC.64 R36, c[0x0][0x3a0] ;  /* 0x0000e800ff241b82 */ /* 0x000ee20000000a00 */
[----:B0-----:R-:W-:-:S05]  /*03a0*/  IMAD.WIDE.U32 R28, R47, 0x10, R28 ;  /* 0x000000102f1c7825 */ /* 0x001fca00078e001c */
[----:B------:R0:W5:Y:S01]  /*03b0*/  LDG.E.128 R32, desc[UR6][R28.64] ;  /* 0x000000061c207981 */ /* 0x000162000c1e1d00 */
[----:B-1----:R-:W-:-:S05]  /*03c0*/  @P0 IMAD.WIDE.U32 R30, R47, 0x10, R30 ;  /* 0x000000102f1e0825 */ /* 0x002fca00078e001e */
[----:B------:R-:W4:Y:S01]  /*03d0*/  @P0 LDG.E.128 R16, desc[UR6][R30.64] ;  /* 0x000000061e100981 */ /* 0x000f22000c1e1d00 */
[----:B---3--:R-:W-:-:S05]  /*03e0*/  @P1 IMAD.WIDE.U32 R36, R47, 0x20, R36 ;  /* 0x000000202f241825 */ /* 0x008fca00078e0024 */
[----:B------:R0:W5:Y:S04]  /*03f0*/  @P1 LDG.E.128 R20, desc[UR6][R36.64] ;  /* 0x0000000624141981 */ /* 0x000168000c1e1d00 */
[----:B------:R0:W5:Y:S01]  /*0400*/  @P1 LDG.E.128 R24, desc[UR6][R36.64+0x10] ;  /* 0x0000100624181981 */ /* 0x000162000c1e1d00 */
[----:B------:R-:W-:-:S04]  /*0410*/  UISETP.NE.U32.AND UP0, UPT, UR8, URZ, UPT ;  /* 0x000000ff0800728c */ /* 0x000fc8000bf05070 */
[----:B------:R-:W-:Y:S01]  /*0420*/  UISETP.NE.AND.EX UP0, UPT, UR9, URZ, UPT, UP0 ;  /* 0x000000ff0900728c */ /* 0x000fe2000bf05300 */
[C---:B----4-:R-:W-:Y:S02]  /*0430*/  PRMT R42, R17.reuse, 0x7632, R42 ;  /* 0x00007632112a7816 */ /* 0x050fe4000000002a */
[----:B------:R-:W-:-:S06]  /*0440*/  PRMT R38, R17, 0x7632, R38 ;  /* 0x0000763211267816 */ /* 0x000fcc0000000026 */
        /* <DEDUP_REMOVED lines=14> */
[----:B------:R-:W-:Y:S02]  /*0530*/  SHF.L.U32 R33, R36, 0x10, RZ ;  /* 0x0000001024217819 */ /* 0x000fe400000006ff */
[----:B------:R-:W-:Y:S01]  /*0540*/  SHF.L.U32 R35, R37, 0x10, RZ ;  /* 0x0000001025237819 */ /* 0x000fe200000006ff */
[----:B------:R-:W-:Y:S06]  /*0550*/  BRA `(.L_x_1724) ;  /* 0x00000004007c7947 */ /* 0x000fec0003800000 */
.L_x_1723:
[C---:B-----5:R-:W-:Y:S02]  /*0560*/  PRMT R28, R32.reuse, 0x7632, R28 ;  /* 0x00007632201c7816 */ /* 0x060fe4000000001c */
[----:B------:R-:W-:Y:S02]  /*0570*/  SHF.L.U32 R29, R32, 0x10, RZ ;  /* 0x00000010201d7819 */ /* 0x000fe400000006ff */
[C---:B------:R-:W-:Y:S01]  /*0580*/  PRMT R30, R33.reuse, 0x7632, R30 ;  /* 0x00007632211e7816 */ /* 0x040fe2000000001e */
[----:B------:R-:W-:Y:S01]  /*0590*/  IMAD.U32 R33, R33, 0x10000, RZ ;  /* 0x0001000021217824 */ /* 0x000fe200078e00ff */
[C---:B------:R-:W-:Y:S02]  /*05a0*/  PRMT R31, R34.reuse, 0x7632, R31 ;  /* 0x00007632221f7816 */ /* 0x040fe4000000001f */
[C---:B------:R-:W-:Y:S02]  /*05b0*/  PRMT R32, R35.reuse, 0x7632, R32 ;  /* 0x0000763223207816 */ /* 0x040fe40000000020 */
        /* <DEDUP_REMOVED lines=14> */
[----:B------:R-:W-:Y:S06]  /*06a0*/  BRA `(.L_x_1724) ;  /* 0x0000000400287947 */ /* 0x000fec0003800000 */
.L_x_1722:
[----:B------:R-:W-:-:S04]  /*06b0*/  UISETP.NE.U32.AND UP0, UPT, UR10, URZ, UPT ;  /* 0x000000ff0a00728c */ /* 0x000fc8000bf05070 */
[----:B------:R-:W-:-:S09]  /*06c0*/  UISETP.NE.AND.EX UP0, UPT, UR11, URZ, UPT, UP0 ;  /* 0x000000ff0b00728c */ /* 0x000fd2000bf05300 */
[----:B------:R-:W-:Y:S05]  /*06d0*/  BRA.U UP0, `(.L_x_1725) ;  /* 0x0000000100807547 */ /* 0x000fea000b800000 */
[----:B-----5:R-:W-:Y:S01]  /*06e0*/  SHF.L.U32 R37, R32, 0x10, RZ ;  /* 0x0000001020257819 */ /* 0x020fe200000006ff */
[----:B------:R-:W-:Y:S01]  /*06f0*/  IMAD.U32 R28, R16, 0x10000, RZ ;  /* 0x00010000101c7824 */ /* 0x000fe200078e00ff */
[----:B------:R-:W-:Y:S02]  /*0700*/  PRMT R29, R32, 0x7632, R29 ;  /* 0x00007632201d7816 */ /* 0x000fe4000000001d */
[----:B------:R-:W-:Y:S01]  /*0710*/  PRMT R31, R33, 0x7632, R31 ;  /* 0x00007632211f7816 */ /* 0x000fe2000000001f */
[----:B------:R-:W-:Y:S01]  /*0720*/  FADD.FTZ R28, R37, R28 ;  /* 0x0000001c251c7221 */ /* 0x000fe20000010000 */
[----:B------:R-:W-:Y:S02]  /*0730*/  SHF.L.U32 R39, R33, 0x10, RZ ;  /* 0x0000001021277819 */ /* 0x000fe400000006ff */
[C---:B------:R-:W-:Y:S02]  /*0740*/  PRMT R36, R34.reuse, 0x7632, R36 ;  /* 0x0000763222247816 */ /* 0x040fe40000000024 */
[----:B------:R-:W-:-:S02]  /*0750*/  SHF.L.U32 R43, R34, 0x10, RZ ;  /* 0x00000010222b7819 */ /* 0x000fc400000006ff */
[----:B------:R-:W-:Y:S02]  /*0760*/  SHF.L.U32 R32, R18, 0x10, RZ ;  /* 0x0000001012207819 */ /* 0x000fe400000006ff */
[C---:B------:R-:W-:Y:S02]  /*0770*/  PRMT R33, R35.reuse, 0x7632, R33 ;  /* 0x0000763223217816 */ /* 0x040fe40000000021 */
[----:B------:R-:W-:Y:S01]  /*0780*/  SHF.L.U32 R34, R35, 0x10, RZ ;  /* 0x0000001023227819 */ /* 0x000fe200000006ff */
[----:B------:R-:W-:Y:S01]  /*0790*/  FADD.FTZ R32, R43, R32 ;  /* 0x000000202b207221 */ /* 0x000fe20000010000 */
[----:B------:R-:W-:Y:S02]  /*07a0*/  SHF.L.U32 R30, R17, 0x10, RZ ;  /* 0x00000010111e7819 */ /* 0x000fe400000006ff */
[----:B------:R-:W-:Y:S02]  /*07b0*/  SHF.L.U32 R35, R38, 0x10, RZ ;  /* 0x0000001026237819 */ /* 0x000fe400000006ff */
[----:B------:R-:W-:Y:S01]  /*07c0*/  PRMT R37, R16, 0x7632, R37 ;  /* 0x0000763210257816 */ /* 0x000fe20000000025 */
[----:B------:R-:W-:Y:S01]  /*07d0*/  FADD.FTZ R30, R39, R30 ;  /* 0x0000001e271e7221 */ /* 0x000fe20000010000 */
[----:B------:R-:W-:Y:S01]  /*07e0*/  PRMT R38, R18, 0x7632, R38 ;  /* 0x0000763212267816 */ /* 0x000fe20000000026 */
[C---:B------:R-:W-:Y:S01]  /*07f0*/  IMAD.U32 R39, R19.reuse, 0x10000, RZ ;  /* 0x0001000013277824 */ /* 0x040fe200078e00ff */
[----:B------:R-:W-:-:S02]  /*0800*/  PRMT R42, R19, 0x7632, R42 ;  /* 0x00007632132a7816 */ /* 0x000fc4000000002a */
[----:B------:R-:W-:Y:S01]  /*0810*/  SHF.L.U32 R48, R31, 0x10, RZ ;  /* 0x000000101f307819 */ /* 0x000fe200000006ff */
[----:B------:R-:W-:Y:S01]  /*0820*/  IMAD.U32 R38, R38, 0x10000, RZ ;  /* 0x0001000026267824 */ /* 0x000fe200078e00ff */
[----:B------:R-:W-:Y:S01]  /*0830*/  SHF.L.U32 R46, R29, 0x10, RZ ;  /* 0x000000101d2e7819 */ /* 0x000fe200000006ff */
[----:B------:R-:W-:Y:S01]  /*0840*/  FADD.FTZ R34, R34, R39 ;  /* 0x0000002722227221 */ /* 0x000fe20000010000 */
[----:B------:R-:W-:Y:S01]  /*0850*/  SHF.L.U32 R37, R37, 0x10, RZ ;  /* 0x0000001025257819 */ /* 0x000fe200000006ff */
[----:B------:R-:W-:Y:S01]  /*0860*/  FADD.FTZ R31, R48, R35 ;  /* 0x00000023301f7221 */ /* 0x000fe20000010000 */
[----:B------:R-:W-:Y:S02]  /*0870*/  SHF.L.U32 R43, R36, 0x10, RZ ;  /* 0x00000010242b7819 */ /* 0x000fe400000006ff */
[----:B------:R-:W-:Y:S01]  /*0880*/  SHF.L.U32 R49, R33, 0x10, RZ ;  /* 0x0000001021317819 */ /* 0x000fe200000006ff */
[----:B------:R-:W-:Y:S01]  /*0890*/  FADD.FTZ R29, R46, R37 ;  /* 0x000000252e1d7221 */ /* 0x000fe20000010000 */
[----:B------:R-:W-:Y:S01]  /*08a0*/  SHF.L.U32 R42, R42, 0x10, RZ ;  /* 0x000000102a2a7819 */ /* 0x000fe200000006ff */
[----:B------:R-:W-:-:S04]  /*08b0*/  FADD.FTZ R33, R43, R38 ;  /* 0x000000262b217221 */ /* 0x000fc80000010000 */
[----:B------:R-:W-:Y:S01]  /*08c0*/  FADD.FTZ R35, R49, R42 ;  /* 0x0000002a31237221 */ /* 0x000fe20000010000 */
[----:B------:R-:W-:Y:S06]  /*08d0*/  BRA `(.L_x_1724) ;  /* 0x00000000009c7947 */ /* 0x000fec0003800000 */
.L_x_1725:
[C---:B-----5:R-:W-:Y:S01]  /*08e0*/  PRMT R29, R34.reuse, 0x7632, R29 ;  /* 0x00007632221d7816 */ /* 0x060fe2000000001d */
[----:B------:R-:W-:Y:S01]  /*08f0*/  IMAD.U32 R39, R34, 0x10000, RZ ;  /* 0x0001000022277824 */ /* 0x000fe200078e00ff */
[----:B------:R-:W-:Y:S02]  /*0900*/  SHF.L.U32 R37, R33, 0x10, RZ ;  /* 0x0000001021257819 */ /* 0x000fe400000006ff */
[----:B------:R-:W-:Y:S01]  /*0910*/  SHF.L.U32 R34, R17, 0x10, RZ ;  /* 0x0000001011227819 */ /* 0x000fe200000006ff */
[----:B------:R-:W-:Y:S01]  /*0920*/  IMAD.U32 R29, R29, 0x10000, RZ ;  /* 0x000100001d1d7824 */ /* 0x000fe200078e00ff */
[----:B------:R-:W-:Y:S02]  /*0930*/  SHF.L.U32 R36, R18, 0x10, RZ ;  /* 0x0000001012247819 */ /* 0x000fe400000006ff */
[C---:B------:R-:W-:Y:S01]  /*0940*/  PRMT R30, R32.reuse, 0x7632, R30 ;  /* 0x00007632201e7816 */ /* 0x040fe2000000001e */
        /* <DEDUP_REMOVED lines=8> */
[----:B------:R-:W-:Y:S01]  /*09d0*/  PRMT R36, R18, 0x7632, R36 ;  /* 0x0000763212247816 */ /* 0x000fe20000000024 */
[----:B------:R-:W-:Y:S01]  /*09e0*/  IMAD.U32 R32, R42, 0x10000, RZ ;  /* 0x000100002a207824 */ /* 0x000fe200078e00ff */
[----:B------:R-:W-:Y:S02]  /*09f0*/  PRMT R38, R19, 0x7632, R38 ;  /* 0x0000763213267816 */ /* 0x000fe40000000026 */
[----:B------:R-:W-:-:S02]  /*0a00*/  SHF.L.U32 R35, R35, 0x10, RZ ;  /* 0x0000001023237819 */ /* 0x000fc400000006ff */
[----:B------:R-:W-:Y:S02]  /*0a10*/  SHF.L.U32 R42, R19, 0x10, RZ ;  /* 0x00000010132a7819 */ /* 0x000fe400000006ff */
[----:B------:R-:W-:Y:S02]  /*0a20*/  SHF.L.U32 R43, R34, 0x10, RZ ;  /* 0x00000010222b7819 */ /* 0x000fe400000006ff */
[----:B------:R-:W-:Y:S01]  /*0a30*/  SHF.L.U32 R49, R28, 0x10, RZ ;  /* 0x000000101c317819 */ /* 0x000fe200000006ff */
[----:B------:R-:W-:Y:S01]  /*0a40*/  FADD.FTZ R35, R35, R42 ;  /* 0x0000002a23237221 */ /* 0x000fe20000010000 */
[----:B------:R-:W-:Y:S02]  /*0a50*/  SHF.L.U32 R30, R30, 0x10, RZ ;  /* 0x000000101e1e7819 */ /* 0x000fe400000006ff */
        /* <DEDUP_REMOVED lines=15> */
.L_x_1724:
[----:B------:R-:W0:Y:S02]  /*0b50*/  LDC.64 R36, c[0x0][0x3a8] ;  /* 0x0000ea00ff247b82 */ /* 0x000e240000000a00 */
[----:B0-----:R-:W-:-:S05]  /*0b60*/  IMAD.WIDE.U32 R36, R47, 0x20, R36 ;  /* 0x000000202f247825 */ /* 0x001fca00078e0024 */
[----:B------:R0:W-:Y:S04]  /*0b70*/  STG.E.128 desc[UR6][R36.64], R28 ;  /* 0x0000001c24007986 */ /* 0x0001e8000c101d06 */
[----:B------:R0:W-:Y:S02]  /*0b80*/  STG.E.128 desc[UR6][R36.64+0x10], R32 ;  /* 0x0000102024007986 */ /* 0x0001e4000c101d06 */
.L_x_1721:
[----:B--234-:R-:W-:Y:S05]  /*0b90*/  BSYNC.RECONVERGENT B0 ;  /* 0x0000000000007941 */ /* 0x01cfea0003800200 */
.L_x_1720:
        /* <DEDUP_REMOVED lines=54> */
.L_x_1741:
        /* <DEDUP_REMOVED lines=16> */
[----:B------:R-:W-:Y:S02]  /*1000*/  SHF.L.U32 R51, R12, 0x10, RZ ;  /* 0x000000100c337819 */ /* 0x000fe400000006ff */
[----:B------:R-:W-:Y:S01]  /*1010*/  SHF.L.U32 R39, R7, 0x10, RZ ;  /* 0x0000001007277819 */ /* 0x000fe200000006ff */
[--C-:B------:R-:W-:Y:S01]  /*1020*/  FADD.FTZ R36, R28, -R43.reuse ;  /* 0x8000002b1c247221 */ /* 0x100fe20000010000 */
[----:B------:R-:W-:Y:S01]  /*1030*/  FADD.FTZ R38, R29, -R43 ;  /* 0x8000002b1d267221 */ /* 0x000fe20000010000 */
[----:B------:R-:W-:Y:S02]  /*1040*/  SHF.L.U32 R42, R13, 0x10, RZ ;  /* 0x000000100d2a7819 */ /* 0x000fe400000006ff */
[----:B------:R-:W-:Y:S01]  /*1050*/  FMUL.FTZ R36, R49, R36 ;  /* 0x0000002431247220 */ /* 0x000fe20000410000 */
[----:B------:R-:W-:-:S02]  /*1060*/  SHF.L.U32 R46, R9, 0x10, RZ ;  /* 0x00000010092e7819 */ /* 0x000fc400000006ff */
[----:B------:R-:W-:Y:S01]  /*1070*/  SHF.L.U32 R53, R6, 0x10, RZ ;  /* 0x0000001006357819 */ /* 0x000fe200000006ff */
[----:B------:R-:W-:Y:S01]  /*1080*/  FFMA.FTZ R51, R36, R51, R37 ;  /* 0x0000003324337223 */ /* 0x000fe20000010025 */
[----:B------:R-:W-:Y:S01]  /*1090*/  SHF.L.U32 R37, R40, 0x10, RZ ;  /* 0x0000001028257819 */ /* 0x000fe200000006ff */
[----:B------:R-:W-:Y:S01]  /*10a0*/  FMUL.FTZ R36, R49, R38 ;  /* 0x0000002631247220 */ /* 0x000fe20000410000 */
[----:B------:R-:W-:Y:S01]  /*10b0*/  FADD.FTZ R38, R30, -R43 ;  /* 0x8000002b1e267221 */ /* 0x000fe20000010000 */
[----:B0-----:R-:W-:Y:S02]  /*10c0*/  SHF.L.U32 R48, R11, 0x10, RZ ;  /* 0x000000100b307819 */ /* 0x001fe400000006ff */
[----:B------:R-:W-:Y:S01]  /*10d0*/  FFMA.FTZ R36, R36, R37, R39 ;  /* 0x0000002524247223 */ /* 0x000fe20000010027 */
[----:B------:R-:W-:Y:S01]  /*10e0*/  FMUL.FTZ R37, R49, R38 ;  /* 0x0000002631257220 */ /* 0x000fe20000410000 */
[----:B------:R-:W-:Y:S01]  /*10f0*/  FADD.FTZ R38, R31, -R43 ;  /* 0x8000002b1f267221 */ /* 0x000fe20000010000 */
[----:B------:R-:W-:-:S02]  /*1100*/  IMAD.U32 R39, R41, 0x10000, RZ ;  /* 0x0001000029277824 */ /* 0x000fc400078e00ff */
[----:B------:R-:W-:Y:S01]  /*1110*/  FFMA.FTZ R37, R37, R42, R46 ;  /* 0x0000002a25257223 */ /* 0x000fe2000001002e */
[----:B------:R-:W-:Y:S01]  /*1120*/  FMUL.FTZ R38, R49, R38 ;  /* 0x0000002631267220 */ /* 0x000fe20000410000 */
[----:B------:R-:W-:Y:S01]  /*1130*/  FADD.FTZ R42, R33, -R43 ;  /* 0x8000002b212a7221 */ /* 0x000fe20000010000 */
[----:B------:R-:W-:Y:S02]  /*1140*/  F2FP.BF16.F32.PACK_AB R36, R36, R51 ;  /* 0x000000332424723e */ /* 0x000fe400000010ff */
[----:B------:R-:W-:Y:S01]  /*1150*/  FFMA.FTZ R46, R38, R39, R53 ;  /* 0x00000027262e7223 */ /* 0x000fe20000010035 */
[----:B------:R-:W-:Y:S01]  /*1160*/  FADD.FTZ R38, R32, -R43 ;  /* 0x8000002b20267221 */ /* 0x000fe20000010000 */
[----:B------:R-:W-:Y:S01]  /*1170*/  SHF.L.U32 R39, R14, 0x10, RZ ;  /* 0x000000100e277819 */ /* 0x000fe200000006ff */
[C---:B------:R-:W-:Y:S01]  /*1180*/  FMUL.FTZ R42, R49.reuse, R42 ;  /* 0x0000002a312a7220 */ /* 0x040fe20000410000 */
[----:B------:R-:W-:Y:S01]  /*1190*/  SHF.L.U32 R53, R10, 0x10, RZ ;  /* 0x000000100a357819 */ /* 0x000fe200000006ff */
[----:B------:R-:W-:Y:S01]  /*11a0*/  FMUL.FTZ R38, R49, R38 ;  /* 0x0000002631267220 */ /* 0x000fe20000410000 */
[----:B------:R-:W-:-:S03]  /*11b0*/  F2FP.BF16.F32.PACK_AB R37, R46, R37 ;  /* 0x000000252e25723e */ /* 0x000fc600000010ff */
[----:B------:R-:W-:Y:S01]  /*11c0*/  FFMA.FTZ R38, R38, R39, R53 ;  /* 0x0000002726267223 */ /* 0x000fe20000010035 */
[----:B------:R-:W-:Y:S01]  /*11d0*/  SHF.L.U32 R53, R44, 0x10, RZ ;  /* 0x000000102c357819 */ /* 0x000fe200000006ff */
[----:B------:R-:W-:-:S04]  /*11e0*/  IMAD.U32 R39, R5, 0x10000, RZ ;  /* 0x0001000005277824 */ /* 0x000fc800078e00ff */
[----:B------:R-:W-:Y:S01]  /*11f0*/  FFMA.FTZ R53, R42, R53, R39 ;  /* 0x000000352a357223 */ /* 0x000fe20000010027 */
[----:B------:R-:W-:-:S04]  /*1200*/  FADD.FTZ R42, R34, -R43 ;  /* 0x8000002b222a7221 */ /* 0x000fc80000010000 */
[----:B------:R-:W-:Y:S01]  /*1210*/  FMUL.FTZ R39, R49, R42 ;  /* 0x0000002a31277220 */ /* 0x000fe20000410000 */
[----:B------:R-:W-:Y:S02]  /*1220*/  SHF.L.U32 R42, R15, 0x10, RZ ;  /* 0x000000100f2a7819 */ /* 0x000fe400000006ff */
[----:B------:R-:W-:-:S03]  /*1230*/  F2FP.BF16.F32.PACK_AB R38, R53, R38 ;  /* 0x000000263526723e */ /* 0x000fc600000010ff */
[----:B------:R-:W-:Y:S01]  /*1240*/  FFMA.FTZ R39, R39, R42, R48 ;  /* 0x0000002a27277223 */ /* 0x000fe20000010030 */
[----:B------:R-:W-:Y:S01]  /*1250*/  FADD.FTZ R42, R35, -R43 ;  /* 0x8000002b232a7221 */ /* 0x000fe20000010000 */
[----:B------:R-:W-:-:S03]  /*1260*/  SHF.L.U32 R43, R45, 0x10, RZ ;  /* 0x000000102d2b7819 */ /* 0x000fc600000006ff */
[----:B------:R-:W-:Y:S01]  /*1270*/  FMUL.FTZ R42, R49, R42 ;  /* 0x0000002a312a7220 */ /* 0x000fe20000410000 */
[----:B------:R-:W-:-:S05]  /*1280*/  SHF.L.U32 R49, R4, 0x10, RZ ;  /* 0x0000001004317819 */ /* 0x000fca00000006ff */
[----:B------:R-:W-:Y:S02]  /*1290*/  FFMA.FTZ R48, R42, R43, R49 ;  /* 0x0000002b2a307223 */ /* 0x000fe40000010031 */
[----:B------:R-:W0:Y:S03]  /*12a0*/  LDC.64 R42, c[0x0][0x428] ;  /* 0x00010a00ff2a7b82 */ /* 0x000e260000000a00 */
[----:B------:R-:W-:Y:S01]  /*12b0*/  F2FP.BF16.F32.PACK_AB R39, R48, R39 ;  /* 0x000000273027723e */ /* 0x000fe200000010ff */
[----:B0-----:R-:W-:-:S05]  /*12c0*/  IMAD.WIDE.U32 R42, R47, 0x10, R42 ;  /* 0x000000102f2a7825 */ /* 0x001fca00078e002a */
[----:B------:R2:W-:Y:S02]  /*12d0*/  STG.E.128 desc[UR6][R42.64], R36 ;  /* 0x000000242a007986 */ /* 0x0005e4000c101d06 */
.L_x_1728:
[----:B------:R-:W-:Y:S05]  /*12e0*/  BSYNC.RECONVERGENT B0 ;  /* 0x0000000000007941 */ /* 0x000fea0003800200 */
.L_x_1727:
[----:B-12---:R-:W1:Y:S02]  /*12f0*/  LDC.64 R36, c[0x0][0x380] ;  /* 0x0000e000ff247b82 */ /* 0x006e640000000a00 */
[----:B-1----:R-:W-:-:S05]  /*1300*/  IMAD R3, R36, 0x4, R3 ;  /* 0x0000000424037824 */ /* 0x002fca00078e0203 */
[----:B------:R-:W-:-:S13]  /*1310*/  ISETP.GE.AND P0, PT, R3, R37, PT ;  /* 0x000000250300720c */ /* 0x000fda0003f06270 */
[----:B------:R-:W-:Y:S05]  /*1320*/  @!P0 BRA `(.L_x_1729) ;  /* 0xffffffec00e88947 */ /* 0x000fea000383ffff */
[----:B------:R-:W-:Y:S05]  /*1330*/  EXIT ;  /* 0x000000000000794d */ /* 0x000fea0003800000 */
.L_x_1726:
[----:B------:R-:W-:Y:S01]  /*1340*/  HFMA2 R42, -RZ, RZ, 0, 5.9604644775390625e-08 ;  /* 0x00000001ff2a7431 */ /* 0x000fe200000001ff */
[----:B------:R-:W-:Y:S01]  /*1350*/  BSSY B0, `(.L_x_1730) ;  /* 0x0000007000007945 */ /* 0x000fe20003800000 */
[----:B------:R-:W-:Y:S02]  /*1360*/  MOV R52, R36 ;  /* 0x0000002400347202 */ /* 0x000fe40000000f00 */
[----:B------:R-:W-:Y:S02]  /*1370*/  MOV R39, 0x1f ;  /* 0x0000001f00277802 */ /* 0x000fe40000000f00 */
[----:B------:R-:W-:-:S07]  /*1380*/  MOV R38, 0xffffffff ;  /* 0xffffffff00267802 */ /* 0x000fce0000000f00 */
[----:B------:R-:W-:Y:S05]  /*1390*/  WARPSYNC.COLLECTIVE R38, `(.L_x_1731) ;  /* 0x0000000026087348 */ /* 0x000fea0003c00000 */
[----:B------:R0:W1:Y:S02]  /*13a0*/  SHFL.BFLY P4, R53, R52, R42, R39 ;  /* 0x0c00002a34357389 */ /* 0x0000640000080027 */
[----:B01----:R-:W-:Y:S05]  /*13b0*/  ENDCOLLECTIVE ;  /* 0x000000000000791b */ /* 0x003fea0003800000 */
.L_x_1731:
[----:B------:R-:W-:Y:S05]  /*13c0*/  BSYNC B0 ;  /* 0x0000000000007941 */ /* 0x000fea0003800000 */
.L_x_1730:
        /* <DEDUP_REMOVED lines=9> */
.L_x_1732:
[----:B------:R-:W-:Y:S02]  /*1460*/  HFMA2 R42, -RZ, RZ, 0, 2.384185791015625e-07 ;  /* 0x00000004ff2a7431 */ /* 0x000fe400000001ff */
[----:B------:R-:W-:-:S04]  /*1470*/  IMAD.MOV.U32 R37, RZ, RZ, R53 ;  /* 0x000000ffff257224 */ /* 0x000fc800078e0035 */
[----:B------:R-:W-:-:S05]  /*1480*/  FADD.FTZ R48, R46, R37 ;  /* 0x000000252e307221 */ /* 0x000fca0000010000 */
[----:B------:R-:W-:-:S07]  /*1490*/  MOV R52, R48 ;  /* 0x0000003000347202 */ /* 0x000fce0000000f00 */
[----:B------:R-:W-:Y:S05]  /*14a0*/  WARPSYNC.COLLECTIVE R38, `(.L_x_1733) ;  /* 0x0000000026087348 */ /* 0x000fea0003c00000 */
[----:B------:R0:W1:Y:S02]  /*14b0*/  SHFL.BFLY P4, R53, R52, R42, R39 ;  /* 0x0c00002a34357389 */ /* 0x0000640000080027 */
[----:B01----:R-:W-:Y:S05]  /*14c0*/  ENDCOLLECTIVE ;  /* 0x000000000000791b */ /* 0x003fea0003800000 */
.L_x_1733:
        /* <DEDUP_REMOVED lines=8> */
.L_x_1734:
[----:B------:R-:W-:Y:S01]  /*1550*/  HFMA2 R42, -RZ, RZ, 0, 9.5367431640625e-07 ;  /* 0x00000010ff2a7431 */ /* 0x000fe200000001ff */
[----:B------:R-:W-:-:S05]  /*1560*/  MOV R50, R53 ;  /* 0x0000003500327202 */ /* 0x000fca0000000f00 */
[----:B------:R-:W-:-:S05]  /*1570*/  FADD.FTZ R50, R49, R50 ;  /* 0x0000003231327221 */ /* 0x000fca0000010000 */
[----:B------:R-:W-:-:S07]  /*1580*/  MOV R52, R50 ;  /* 0x0000003200347202 */ /* 0x000fce0000000f00 */
[----:B------:R-:W-:Y:S05]  /*1590*/  WARPSYNC.COLLECTIVE R38, `(.L_x_1735) ;  /* 0x0000000026087348 */ /* 0x000fea0003c00000 */
[----:B------:R0:W1:Y:S02]  /*15a0*/  SHFL.BFLY P4, R53, R52, R42, R39 ;  /* 0x0c00002a34357389 */ /* 0x0000640000080027 */
[----:B01----:R-:W-:Y:S05]  /*15b0*/  ENDCOLLECTIVE ;  /* 0x000000000000791b */ /* 0x003fea0003800000 */
.L_x_1735:
        /* <DEDUP_REMOVED lines=27> */
.L_x_1736:
[----:B------:R-:W-:Y:S01]  /*1770*/  IMAD.MOV.U32 R42, RZ, RZ, 0x2 ;  /* 0x00000002ff2a7424 */ /* 0x000fe200078e00ff */
[----:B------:R-:W-:-:S05]  /*1780*/  MOV R49, R53 ;  /* 0x0000003500317202 */ /* 0x000fca0000000f00 */
[----:B------:R-:W-:-:S05]  /*1790*/  FADD.FTZ R49, R36, R49 ;  /* 0x0000003124317221 */ /* 0x000fca0000010000 */
[----:B------:R-:W-:-:S07]  /*17a0*/  MOV R52, R49 ;  /* 0x0000003100347202 */ /* 0x000fce0000000f00 */
[----:B------:R-:W-:Y:S05]  /*17b0*/  WARPSYNC.COLLECTIVE R38, `(.L_x_1737) ;  /* 0x0000000026087348 */ /* 0x000fea0003c00000 */
[----:B------:R0:W1:Y:S02]  /*17c0*/  SHFL.BFLY P4, R53, R52, R42, R39 ;  /* 0x0c00002a34357389 */ /* 0x0000640000080027 */
[----:B01----:R-:W-:Y:S05]  /*17d0*/  ENDCOLLECTIVE ;  /* 0x000000000000791b */ /* 0x003fea0003800000 */
.L_x_1737:
[----:B------:R-:W-:Y:S01]  /*17e0*/  HFMA2 R42, -RZ, RZ, 0, 2.384185791015625e-07 ;  /* 0x00000004ff2a7431 */ /* 0x000fe200000001ff */
[----:B------:R-:W-:-:S05]  /*17f0*/  MOV R46, R53 ;  /* 0x00000035002e7202 */ /* 0x000fca0000000f00 */
[----:B------:R-:W-:-:S05]  /*1800*/  FADD.FTZ R46, R49, R46 ;  /* 0x0000002e312e7221 */ /* 0x000fca0000010000 */
[----:B------:R-:W-:-:S07]  /*1810*/  MOV R52, R46 ;  /* 0x0000002e00347202 */ /* 0x000fce0000000f00 */
[----:B------:R-:W-:Y:S05]  /*1820*/  WARPSYNC.COLLECTIVE R38, `(.L_x_1738) ;  /* 0x0000000026087348 */ /* 0x000fea0003c00000 */
[----:B------:R0:W1:Y:S02]  /*1830*/  SHFL.BFLY P4, R53, R52, R42, R39 ;  /* 0x0c00002a34357389 */ /* 0x0000640000080027 */
[----:B01----:R-:W-:Y:S05]  /*1840*/  ENDCOLLECTIVE ;  /* 0x000000000000791b */ /* 0x003fea0003800000 */
.L_x_1738:
[----:B------:R-:W-:Y:S01]  /*1850*/  HFMA2 R42, -RZ, RZ, 0, 4.76837158203125e-07 ;  /* 0x00000008ff2a7431 */ /* 0x000fe200000001ff */
[----:B------:R-:W-:-:S05]  /*1860*/  MOV R51, R53 ;  /* 0x0000003500337202 */ /* 0x000fca0000000f00 */
[----:B------:R-:W-:-:S04]  /*1870*/  FADD.FTZ R51, R46, R51 ;  /* 0x000000332e337221 */ /* 0x000fc80000010000 */
[----:B------:R-:W-:-:S07]  /*1880*/  IMAD.MOV.U32 R52, RZ, RZ, R51 ;  /* 0x000000ffff347224 */ /* 0x000fce00078e0033 */
[----:B------:R-:W-:Y:S05]  /*1890*/  WARPSYNC.COLLECTIVE R38, `(.L_x_1739) ;  /* 0x0000000026087348 */ /* 0x000fea0003c00000 */
[----:B------:R0:W1:Y:S02]  /*18a0*/  SHFL.BFLY P4, R53, R52, R42, R39 ;  /* 0x0c00002a34357389 */ /* 0x0000640000080027 */
[----:B01----:R-:W-:Y:S05]  /*18b0*/  ENDCOLLECTIVE ;  /* 0x000000000000791b */ /* 0x003fea0003800000 */
.L_x_1739:
[----:B------:R-:W-:Y:S01]  /*18c0*/  HFMA2 R42, -RZ, RZ, 0, 9.5367431640625e-07 ;  /* 0x00000010ff2a7431 */ /* 0x000fe200000001ff */
[----:B------:R-:W-:-:S05]  /*18d0*/  MOV R48, R53 ;  /* 0x0000003500307202 */ /* 0x000fca0000000f00 */
[----:B------:R-:W-:-:S05]  /*18e0*/  FADD.FTZ R48, R51, R48 ;  /* 0x0000003033307221 */ /* 0x000fca0000010000 */
[----:B------:R-:W-:-:S07]  /*18f0*/  MOV R52, R48 ;  /* 0x0000003000347202 */ /* 0x000fce0000000f00 */
[----:B------:R-:W-:Y:S05]  /*1900*/  WARPSYNC.COLLECTIVE R38, `(.L_x_1740) ;  /* 0x0000000026087348 */ /* 0x000fea0003c00000 */
[----:B------:R0:W1:Y:S02]  /*1910*/  SHFL.BFLY P4, R53, R52, R42, R39 ;  /* 0x0c00002a34357389 */ /* 0x0000640000080027 */
[----:B01----:R-:W-:Y:S05]  /*1920*/  ENDCOLLECTIVE ;  /* 0x000000000000791b */ /* 0x003fea0003800000 */
.L_x_1740:
[----:B------:R-:W-:Y:S05]  /*1930*/  BRA `(.L_x_1741) ;  /* 0xfffffff400707947 */ /* 0x000fea000383ffff */
.L_x_1742:
        /* <DEDUP_REMOVED lines=12> */
.L_x_5941:


//--------------------- .text._ZN10layer_norm31ln_parallel_residual_fwd_kernelINS_13Kernel_traitsI13__nv_bfloat16S2_fS2_fjLj256ELj1ELj4ELj1ELj16ENS_18Kernel_traits_baseILj256ES2_S2_fS2_fjLj128EEEEELb0ELb1ELb1EEEvNS_9FwdParamsE --------------------------
	.section	.text._ZN10layer_norm31ln_parallel_residual_fwd_kernelINS_13Kernel_traitsI13__nv_bfloat16S2_fS2_fjLj256ELj1ELj4ELj1ELj16ENS_18Kernel_traits_baseILj256ES2_S2_fS2_fjLj128EEEEELb0ELb1ELb1EEEvNS_9FwdParamsE,"ax",@progbits
	.align	128
        .global         _ZN10layer_norm31ln_parallel_residual_fwd_kernelINS_13Kernel_traitsI13__nv_bfloat16S2_fS2_fjLj256ELj1ELj4ELj1ELj16ENS_18Kernel_traits_baseILj256ES2_S2_fS2_fjLj128EEEEELb0ELb1ELb1EEEvNS_9FwdParamsE
        .type           _ZN10layer_norm31ln_parallel_residual_fwd_kernelINS_13Kernel_traitsI13__nv_bfloat16S2_fS2_fjLj256ELj1ELj4ELj1ELj16ENS_18Kernel_traits_baseILj256ES2_S2_fS2_fjLj128EEEEELb0ELb1ELb1EEEvNS_9FwdParamsE,@function
        .size           _ZN10layer_norm31ln_parallel_residual_fwd_kernelINS_13Kernel_traitsI13__nv_bfloat16S2_fS2_fjLj256ELj1ELj4ELj1ELj16ENS_18Kernel_traits_baseILj256ES2_S2_fS2_fjLj128EEEEELb0ELb1ELb1EEEvNS_9FwdParamsE,(.L_x_5942 - _ZN10layer_norm31ln_parallel_residual_fwd_kernelINS_13Kernel_traitsI13__nv_bfloat16S2_fS2_fjLj256ELj1ELj4ELj1ELj16ENS_18Kernel_traits_baseILj256ES2_S2_fS2_fjLj128EEEEELb0ELb1ELb1EEEvNS_9FwdParamsE)
        .other          _ZN10layer_norm31ln_parallel_residual_fwd_kernelINS_13Kernel_traitsI13__nv_bfloat16S2_fS2_fjLj256ELj1ELj4ELj1ELj16ENS_18Kernel_traits_baseILj256ES2_S2_fS2_fjLj128EEEEELb0ELb1ELb1EEEvNS_9FwdParamsE,@"STO_CUDA_ENTRY STV_DEFAULT"
_ZN10layer_norm31ln_parallel_residual_fwd_kernelINS_13Kernel_traitsI13__nv_bfloat16S2_fS2_fjLj256ELj1ELj4ELj1ELj16ENS_18Kernel_traits_baseILj256ES2_S2_fS2_fjLj128EEEEELb0ELb1ELb1EEEvNS_9FwdParamsE:
.text._ZN10layer_norm31ln_parallel_residual_fwd_kernelINS_13Kernel_traitsI13__nv_bfloat16S2_fS2_fjLj256ELj1ELj4ELj1ELj16ENS_18Kernel_traits_baseILj256ES2_S2_fS2_fjLj128EEEEELb0ELb1ELb1EEEvNS_9FwdParamsE:
        /* <DEDUP_REMOVED lines=11> */
[----:B------:R-:W-:Y:S02]  /*00b0*/  @!P0 CS2R R12, SRZ ;  /* 0x00000000000c8805 */ /* 0x000fe4000001ff00 */
[----:B------:R-:W-:Y:S02]  /*00c0*/  LOP3.LUT R8, R0, 0x1f0, RZ, 0xc0, !PT ;  /* 0x000001f000087812 */ /* 0x000fe400078ec0ff */
[----:B------:R-:W-:Y:S02]  /*00d0*/  @!P0 CS2R R14, SRZ ;  /* 0x00000000000e8805 */ /* 0x000fe4000001ff00 */
[----:B------:R-:W-:Y:S02]  /*00e0*/  LOP3.LUT R0, R4, 0x1f, RZ, 0xc0, !PT ;  /* 0x0000001f04007812 */ /* 0x000fe400078ec0ff */
[----:B------:R-:W-:Y:S01]  /*00f0*/  SHF.R.U32.HI R41, RZ, 0x5, R4 ;  /* 0x00000005ff297819 */ /* 0x000fe20000011604 */
[----:B0-----:R-:W-:Y:S01]  /*0100*/  USHF.L.U32 UR4, UR4, 0x2, URZ ;  /* 0x0000000204047899 */ /* 0x001fe200080006ff */
        /* <DEDUP_REMOVED lines=19> */
[----:B------:R-:W0:Y:S01]  /*0240*/  LDCU UR12, c[0x0][0x448] ;  /* 0x00008900ff0c77ac */ /* 0x000e220008000800 */
[----:B------:R-:W-:Y:S02]  /*0250*/  SHF.L.U32 R4, R13, 0x10, RZ ;  /* 0x000000100d047819 */ /* 0x000fe400000006ff */
[----:B------:R-:W-:Y:S01]  /*0260*/  SHF.L.U32 R30, R30, 0x10, RZ ;  /* 0x000000101e1e7819 */ /* 0x000fe200000006ff */
[----:B------:R-:W0:Y:S01]  /*0270*/  LDCU.64 UR14, c[0x0][0x398] ;  /* 0x00007300ff0e77ac */ /* 0x000e220008000a00 */
[----:B------:R-:W-:Y:S02]  /*0280*/  SHF.L.U32 R32, R32, 0x10, RZ ;  /* 0x0000001020207819 */ /* 0x000fe400000006ff */
[----:B-1----:R-:W-:Y:S01]  /*0290*/  ISETP.NE.U32.AND P0, PT, RZ, UR8, PT ;  /* 0x00000008ff007c0c */ /* 0x002fe2000bf05070 */
[----:B------:R-:W1:Y:S01]  /*02a0*/  LDCU.64 UR10, c[0x0][0x3a0] ;  /* 0x00007400ff0a77ac */ /* 0x000e620008000a00 */
[----:B------:R-:W-:-:S02]  /*02b0*/  SHF.L.U32 R33, R33, 0x10, RZ ;  /* 0x0000001021217819 */ /* 0x000fc400000006ff */
[----:B------:R-:W-:Y:S02]  /*02c0*/  ISETP.NE.AND.EX P0, PT, RZ, UR9, PT, P0 ;  /* 0x00000009ff007c0c */ /* 0x000fe4000bf05300 */
[----:B---3--:R-:W-:Y:S02]  /*02d0*/  ISETP.NE.AND P2, PT, RZ, UR4, PT ;  /* 0x00000004ff007c0c */ /* 0x008fe4000bf45270 */
[----:B--2---:R-:W-:Y:S02]  /*02e0*/  PRMT R39, R11, 0x7632, R39 ;  /* 0x000076320b277816 */ /* 0x004fe40000000027 */
[----:B------:R-:W-:Y:S02]  /*02f0*/  PRMT R34, R8, 0x7632, R34 ;  /* 0x0000763208227816 */ /* 0x000fe40000000022 */
[----:B------:R-:W-:Y:S01]  /*0300*/  PRMT R35, R9, 0x7632, R35 ;  /* 0x0000763209237816 */ /* 0x000fe20000000023 */
[----:B------:R-:W-:Y:S01]  /*0310*/  IMAD.U32 R39, R39, 0x10000, RZ ;  /* 0x0001000027277824 */ /* 0x000fe200078e00ff */
[----:B------:R-:W-:-:S02]  /*0320*/  PRMT R38, R10, 0x7632, R38 ;  /* 0x000076320a267816 */ /* 0x000fc40000000026 */
[----:B------:R-:W-:Y:S02]  /*0330*/  SHF.L.U32 R6, R8, 0x10, RZ ;  /* 0x0000001008067819 */ /* 0x000fe400000006ff */
[----:B------:R-:W-:Y:S02]  /*0340*/  SHF.L.U32 R7, R9, 0x10, RZ ;  /* 0x0000001009077819 */ /* 0x000fe400000006ff */
[----:B------:R-:W-:Y:S02]  /*0350*/  SHF.L.U32 R28, R10, 0x10, RZ ;  /* 0x000000100a1c7819 */ /* 0x000fe400000006ff */
[----:B------:R-:W-:Y:S02]  /*0360*/  SHF.L.U32 R29, R11, 0x10, RZ ;  /* 0x000000100b1d7819 */ /* 0x000fe400000006ff */
[----:B------:R-:W-:Y:S02]  /*0370*/  SHF.L.U32 R34, R34, 0x10, RZ ;  /* 0x0000001022227819 */ /* 0x000fe400000006ff */
[----:B------:R-:W-:-:S02]  /*0380*/  SHF.L.U32 R35, R35, 0x10, RZ ;  /* 0x0000001023237819 */ /* 0x000fc400000006ff */
[----:B01--4-:R-:W-:-:S07]  /*0390*/  SHF.L.U32 R38, R38, 0x10, RZ ;  /* 0x0000001026267819 */ /* 0x013fce00000006ff */
.L_x_1748:
[----:B------:R-:W-:Y:S01]  /*03a0*/  ISETP.NE.U32.AND P1, PT, RZ, UR10, PT ;  /* 0x0000000aff007c0c */ /* 0x000fe2000bf25070 */
[----:B--2---:R-:W0:Y:S01]  /*03b0*/  @P0 LDC.64 R10, c[0x0][0x398] ;  /* 0x0000e600ff0a0b82 */ /* 0x004e220000000a00 */
        /* <DEDUP_REMOVED lines=8> */
[----:B------:R-:W3:Y:S01]  /*0440*/  @P0 LDG.E.128 R20, desc[UR6][R10.64] ;  /* 0x000000060a140981 */ /* 0x000ee2000c1e1d00 */
[----:B-1----:R-:W-:-:S06]  /*0450*/  IMAD.WIDE.U32 R24, R45, 0x10, R24 ;  /* 0x000000102d187825 */ /* 0x002fcc00078e0018 */
[----:B------:R-:W5:Y:S01]  /*0460*/  LDG.E.128 R24, desc[UR6][R24.64] ;  /* 0x0000000618187981 */ /* 0x000f62000c1e1d00 */
[----:B--2---:R-:W-:-:S05]  /*0470*/  @P1 IMAD.WIDE.U32 R8, R45, 0x20, R8 ;  /* 0x000000202d081825 */ /* 0x004fca00078e0008 */
[----:B------:R0:W5:Y:S04]  /*0480*/  @P1 LDG.E.128 R16, desc[UR6][R8.64] ;  /* 0x0000000608101981 */ /* 0x000168000c1e1d00 */
[----:B------:R0:W5:Y:S01]  /*0490*/  @P1 LDG.E.128 R12, desc[UR6][R8.64+0x10] ;  /* 0x00001006080c1981 */ /* 0x000162000c1e1d00 */
[----:B------:R-:W-:-:S04]  /*04a0*/  UISETP.NE.U32.AND UP0, UPT, UR14, URZ, UPT ;  /* 0x000000ff0e00728c */ /* 0x000fc8000bf05070 */
[----:B------:R-:W-:Y:S01]  /*04b0*/  UISETP.NE.AND.EX UP0, UPT, UR15, URZ, UPT, UP0 ;  /* 0x000000ff0f00728c */ /* 0x000fe2000bf05300 */
[----:B---3--:R-:W-:-:S08]  /*04c0*/  PRMT R37, R20, 0x7632, R37 ;  /* 0x0000763214257816 */ /* 0x008fd00000000025 */
        /* <DEDUP_REMOVED lines=17> */
.L_x_1744:
[C---:B-----5:R-:W-:Y:S02]  /*05e0*/  PRMT R8, R24.reuse, 0x7632, R8 ;  /* 0x0000763218087816 */ /* 0x060fe40000000008 */
[----:B------:R-:W-:Y:S02]  /*05f0*/  SHF.L.U32 R9, R24, 0x10, RZ ;  /* 0x0000001018097819 */ /* 0x000fe400000006ff */
[----:B------:R-:W-:Y:S02]  /*0600*/  PRMT R10, R25, 0x7632, R10 ;  /* 0x00007632190a7816 */ /* 0x000fe4000000000a */
[----:B------:R-:W-:Y:S02]  /*0610*/  PRMT R11, R26, 0x7632, R11 ;  /* 0x000076321a0b7816 */ /* 0x000fe4000000000b */
[C---:B------:R-:W-:Y:S01]  /*0620*/  PRMT R24, R27.reuse, 0x7632, R24 ;  /* 0x000076321b187816 */ /* 0x040fe20000000018 */
        /* <DEDUP_REMOVED lines=16> */
.L_x_1743:
[----:B------:R-:W-:-:S04]  /*0730*/  UISETP.NE.U32.AND UP0, UPT, UR10, URZ, UPT ;  /* 0x000000ff0a00728c */ /* 0x000fc8000bf05070 */
[----:B------:R-:W-:-:S09]  /*0740*/  UISETP.NE.AND.EX UP0, UPT, UR11, URZ, UPT, UP0 ;  /* 0x000000ff0b00728c */ /* 0x000fd2000bf05300 */
[----:B------:R-:W-:Y:S05]  /*0750*/  BRA.U UP0, `(.L_x_1746) ;  /* 0x0000000100847547 */ /* 0x000fea000b800000 */
[C---:B-----5:R-:W-:Y:S01]  /*0760*/  PRMT R36, R25.reuse, 0x7632, R36 ;  /* 0x0000763219247816 */ /* 0x060fe20000000024 */
[----:B------:R-:W-:Y:S01]  /*0770*/  IMAD.U32 R25, R25, 0x10000, RZ ;  /* 0x0001000019197824 */ /* 0x000fe200078e00ff */
[----:B------:R-:W-:Y:S02]  /*0780*/  SHF.L.U32 R10, R21, 0x10, RZ ;  /* 0x00000010150a7819 */ /* 0x000fe400000006ff */
[C---:B------:R-:W-:Y:S02]  /*0790*/  PRMT R37, R24.reuse, 0x7632, R37 ;  /* 0x0000763218257816 */ /* 0x040fe40000000025 */
[----:B------:R-:W-:Y:S01]  /*07a0*/  SHF.L.U32 R43, R24, 0x10, RZ ;  /* 0x00000010182b7819 */ /* 0x000fe200000006ff */
[----:B------:R-:W-:Y:S01]  /*07b0*/  FADD.FTZ R10, R25, R10 ;  /* 0x0000000a190a7221 */ /* 0x000fe20000010000 */
[C---:B------:R-:W-:Y:S02]  /*07c0*/  PRMT R11, R26.reuse, 0x7632, R11 ;  /* 0x000076321a0b7816 */ /* 0x040fe4000000000b */
[----:B------:R-:W-:-:S02]  /*07d0*/  SHF.L.U32 R47, R26, 0x10, RZ ;  /* 0x000000101a2f7819 */ /* 0x000fc400000006ff */
[C---:B------:R-:W-:Y:S02]  /*07e0*/  SHF.L.U32 R24, R22.reuse, 0x10, RZ ;  /* 0x0000001016187819 */ /* 0x040fe400000006ff */
[C---:B------:R-:W-:Y:S02]  /*07f0*/  PRMT R9, R27.reuse, 0x7632, R9 ;  /* 0x000076321b097816 */ /* 0x040fe40000000009 */
[----:B------:R-:W-:Y:S01]  /*0800*/  SHF.L.U32 R26, R27, 0x10, RZ ;  /* 0x000000101b1a7819 */ /* 0x000fe200000006ff */
[----:B------:R-:W-:Y:S01]  /*0810*/  FADD.FTZ R24, R47, R24 ;  /* 0x000000182f187221 */ /* 0x000fe20000010000 */
[----:B------:R-:W-:Y:S02]  /*0820*/  PRMT R44, R22, 0x7632, R44 ;  /* 0x00007632162c7816 */ /* 0x000fe4000000002c */
[C---:B------:R-:W-:Y:S02]  /*0830*/  SHF.L.U32 R8, R20.reuse, 0x10, RZ ;  /* 0x0000001014087819 */ /* 0x040fe400000006ff */
[----:B------:R-:W-:-:S02]  /*0840*/  PRMT R25, R20, 0x7632, R25 ;  /* 0x0000763214197816 */ /* 0x000fc40000000019 */
[----:B------:R-:W-:Y:S01]  /*0850*/  PRMT R27, R21, 0x7632, R27 ;  /* 0x00007632151b7816 */ /* 0x000fe2000000001b */
[----:B------:R-:W-:Y:S01]  /*0860*/  FADD.FTZ R8, R43, R8 ;  /* 0x000000082b087221 */ /* 0x000fe20000010000 */
[C---:B------:R-:W-:Y:S01]  /*0870*/  PRMT R46, R23.reuse, 0x7632, R46 ;  /* 0x00007632172e7816 */ /* 0x040fe2000000002e */
[----:B------:R-:W-:Y:S01]  /*0880*/  IMAD.U32 R43, R23, 0x10000, RZ ;  /* 0x00010000172b7824 */ /* 0x000fe200078e00ff */
[----:B------:R-:W-:Y:S01]  /*0890*/  SHF.L.U32 R42, R36, 0x10, RZ ;  /* 0x00000010242a7819 */ /* 0x000fe200000006ff */
[----:B------:R-:W-:Y:S01]  /*08a0*/  IMAD.U32 R36, R44, 0x10000, RZ ;  /* 0x000100002c247824 */ /* 0x000fe200078e00ff */
[----:B------:R-:W-:Y:S01]  /*08b0*/  SHF.L.U32 R40, R37, 0x10, RZ ;  /* 0x0000001025287819 */ /* 0x000fe200000006ff */
[----:B------:R-:W-:Y:S01]  /*08c0*/  FADD.FTZ R26, R26, R43 ;  /* 0x0000002b1a1a7221 */ /* 0x000fe20000010000 */
[----:B------:R-:W-:Y:S02]  /*08d0*/  SHF.L.U32 R25, R25, 0x10, RZ ;  /* 0x0000001019197819 */ /* 0x000fe400000006ff */
[----:B------:R-:W-:-:S02]  /*08e0*/  SHF.L.U32 R27, R27, 0x10, RZ ;  /* 0x000000101b1b7819 */ /* 0x000fc400000006ff */
[----:B------:R-:W-:Y:S02]  /*08f0*/  SHF.L.U32 R47, R11, 0x10, RZ ;  /* 0x000000100b2f7819 */ /* 0x000fe400000006ff */
[----:B------:R-:W-:Y:S01]  /*0900*/  SHF.L.U32 R44, R9, 0x10, RZ ;  /* 0x00000010092c7819 */ /* 0x000fe200000006ff */
[----:B------:R-:W-:Y:S01]  /*0910*/  FADD.FTZ R9, R40, R25 ;  /* 0x0000001928097221 */ /* 0x000fe20000010000 */
[----:B------:R-:W-:Y:S01]  /*0920*/  SHF.L.U32 R37, R46, 0x10, RZ ;  /* 0x000000102e257819 */ /* 0x000fe200000006ff */
[----:B------:R-:W-:Y:S01]  /*0930*/  FADD.FTZ R11, R42, R27 ;  /* 0x0000001b2a0b7221 */ /* 0x000fe20000010000 */
[----:B------:R-:W-:-:S03]  /*0940*/  FADD.FTZ R25, R47, R36 ;  /* 0x000000242f197221 */ /* 0x000fc60000010000 */
[----:B------:R-:W-:Y:S01]  /*0950*/  FADD.FTZ R27, R44, R37 ;  /* 0x000000252c1b7221 */ /* 0x000fe20000010000 */
[----:B------:R-:W-:Y:S06]  /*0960*/  BRA `(.L_x_1745) ;  /* 0x00000000009c7947 */ /* 0x000fec0003800000 */
.L_x_1746:
[C---:B-----5:R-:W-:Y:S02]  /*0970*/  PRMT R36, R24.reuse, 0x7632, R36 ;  /* 0x0000763218247816 */ /* 0x060fe40000000024 */
[----:B------:R-:W-:Y:S02]  /*0980*/  SHF.L.U32 R9, R24, 0x10, RZ ;  /* 0x0000001018097819 */ /* 0x000fe400000006ff */
[C---:B------:R-:W-:Y:S01]  /*0990*/  PRMT R24, R25.reuse, 0x7632, R24 ;  /* 0x0000763219187816 */ /* 0x040fe20000000018 */
[----:B------:R-:W-:Y:S01]  /*09a0*/  IMAD.U32 R36, R36, 0x10000, RZ ;  /* 0x0001000024247824 */ /* 0x000fe200078e00ff */
[----:B------:R-:W-:Y:S02]  /*09b0*/  SHF.L.U32 R11, R25, 0x10, RZ ;  /* 0x00000010190b7819 */ /* 0x000fe400000006ff */
[----:B------:R-:W-:Y:S02]  /*09c0*/  SHF.L.U32 R25, R26, 0x10, RZ ;  /* 0x000000101a197819 */ /* 0x000fe400000006ff */
[----:B------:R-:W-:-:S02]  /*09d0*/  SHF.L.U32 R40, R21, 0x10, RZ ;  /* 0x0000001015287819 */ /* 0x000fc400000006ff */
[----:B------:R-:W-:Y:S02]  /*09e0*/  SHF.L.U32 R42, R22, 0x10, RZ ;  /* 0x00000010162a7819 */ /* 0x000fe400000006ff */
[----:B------:R-:W-:Y:S01]  /*09f0*/  PRMT R10, R26, 0x7632, R10 ;  /* 0x000076321a0a7816 */ /* 0x000fe2000000000a */
[----:B------:R-:W-:Y:S01]  /*0a00*/  IMAD.U32 R26, R20, 0x10000, RZ ;  /* 0x00010000141a7824 */ /* 0x000fe200078e00ff */
[----:B------:R-:W-:Y:S01]  /*0a10*/  PRMT R8, R27, 0x7632, R8 ;  /* 0x000076321b087816 */ /* 0x000fe20000000008 */
[----:B------:R-:W-:Y:S01]  /*0a20*/  FADD.FTZ R11, R11, R40 ;  /* 0x000000280b0b7221 */ /* 0x000fe20000010000 */
[----:B------:R-:W-:Y:S01]  /*0a30*/  FADD.FTZ R25, R25, R42 ;  /* 0x0000002a19197221 */ /* 0x000fe20000010000 */
[----:B------:R-:W-:Y:S01]  /*0a40*/  PRMT R40, R21, 0x7632, R40 ;  /* 0x0000763215287816 */ /* 0x000fe20000000028 */
[----:B------:R-:W-:Y:S01]  /*0a50*/  FADD.FTZ R9, R9, R26 ;  /* 0x0000001a09097221 */ /* 0x000fe20000010000 */
[----:B------:R-:W-:Y:S02]  /*0a60*/  PRMT R42, R22, 0x7632, R42 ;  /* 0x00007632162a7816 */ /* 0x000fe4000000002a */
[----:B------:R-:W-:-:S02]  /*0a70*/  PRMT R44, R23, 0x7632, R44 ;  /* 0x00007632172c7816 */ /* 0x000fc4000000002c */
[----:B------:R-:W-:Y:S02]  /*0a80*/  SHF.L.U32 R27, R27, 0x10, RZ ;  /* 0x000000101b1b7819 */ /* 0x000fe400000006ff */
[----:B------:R-:W-:Y:S02]  /*0a90*/  SHF.L.U32 R26, R23, 0x10, RZ ;  /* 0x00000010171a7819 */ /* 0x000fe400000006ff */
[----:B------:R-:W-:Y:S02]  /*0aa0*/  SHF.L.U32 R43, R24, 0x10, RZ ;  /* 0x00000010182b7819 */ /* 0x000fe400000006ff */
[----:B------:R-:W-:Y:S01]  /*0ab0*/  SHF.L.U32 R47, R10, 0x10, RZ ;  /* 0x000000100a2f7819 */ /* 0x000fe200000006ff */
[----:B------:R-:W-:Y:S01]  /*0ac0*/  FADD.FTZ R27, R27, R26 ;  /* 0x0000001a1b1b7221 */ /* 0x000fe20000010000 */
[----:B------:R-:W-:Y:S02]  /*0ad0*/  SHF.L.U32 R49, R8, 0x10, RZ ;  /* 0x0000001008317819 */ /* 0x000fe400000006ff */
        /* <DEDUP_REMOVED lines=16> */
.L_x_1745:
        /* <DEDUP_REMOVED lines=52> */
.L_x_1760:
[----:B------:R-:W-:Y:S01]  /*0f20*/  FMUL.FTZ R36, R44, R44 ;  /* 0x0000002c2c247220 */ /* 0x000fe20000410000 */
[----:B01----:R-:W-:Y:S01]  /*0f30*/  FADD.FTZ R48, R48, R51 ;  /* 0x0000003330307221 */ /* 0x003fe20000010000 */
[----:B------:R-:W0:Y:S03]  /*0f40*/  LDC.64 R42, c[0x0][0x428] ;  /* 0x00010a00ff2a7b82 */ /* 0x000e260000000a00 */
[----:B------:R-:W-:Y:S01]  /*0f50*/  FSEL R36, R36, RZ, P2 ;  /* 0x000000ff24247208 */ /* 0x000fe20001000000 */
[----:B------:R-:W-:-:S04]  /*0f60*/  FFMA.FTZ R37, R48, R37, UR12 ;  /* 0x0000000c30257e23 */ /* 0x000fc80008010025 */
[----:B------:R-:W-:Y:S01]  /*0f70*/  FADD.FTZ R37, R37, R36 ;  /* 0x0000002425257221 */ /* 0x000fe20000010000 */
[----:B------:R-:W-:-:S03]  /*0f80*/  FSEL R36, R44, RZ, !P2 ;  /* 0x000000ff2c247208 */ /* 0x000fc60005000000 */
[----:B------:R-:W1:Y:S02]  /*0f90*/  MUFU.RSQ R40, R37 ;  /* 0x0000002500287308 */ /* 0x000e640000001400 */
[C---:B------:R-:W-:Y:S01]  /*0fa0*/  FADD.FTZ R49, -R36.reuse, R24 ;  /* 0x0000001824317221 */ /* 0x040fe20000010100 */
[C---:B------:R-:W-:Y:S01]  /*0fb0*/  FADD.FTZ R51, -R36.reuse, R25 ;  /* 0x0000001924337221 */ /* 0x040fe20000010100 */
[C---:B------:R-:W-:Y:S01]  /*0fc0*/  FADD.FTZ R27, -R36.reuse, R27 ;  /* 0x0000001b241b7221 */ /* 0x040fe20000010100 */
[C---:B------:R-:W-:Y:S01]  /*0fd0*/  FADD.FTZ R47, -R36.reuse, R8 ;  /* 0x00000008242f7221 */ /* 0x040fe20000010100 */
[C---:B------:R-:W-:Y:S01]  /*0fe0*/  FADD.FTZ R53, -R36.reuse, R26 ;  /* 0x0000001a24357221 */ /* 0x040fe20000010100 */
[----:B------:R-:W2:Y:S01]  /*0ff0*/  @!P1 LDC.64 R24, c[0x0][0x3c0] ;  /* 0x0000f000ff189b82 */ /* 0x000ea20000000a00 */
[----:B------:R-:W-:Y:S01]  /*1000*/  FADD.FTZ R9, -R36, R9 ;  /* 0x0000000924097221 */ /* 0x000fe20000010100 */
[----:B0-----:R-:W-:-:S04]  /*1010*/  IMAD.WIDE.U32 R42, R45, 0x10, R42 ;  /* 0x000000102d2a7825 */ /* 0x001fc800078e002a */
[C---:B-1----:R-:W-:Y:S01]  /*1020*/  FMUL.FTZ R8, R40.reuse, R49 ;  /* 0x0000003128087220 */ /* 0x042fe20000410000 */
[C---:B------:R-:W-:Y:S01]  /*1030*/  FMUL.FTZ R46, R40.reuse, R51 ;  /* 0x00000033282e7220 */ /* 0x040fe20000410000 */
[----:B------:R-:W-:Y:S01]  /*1040*/  FMUL.FTZ R37, R40, R27 ;  /* 0x0000001b28257220 */ /* 0x000fe20000410000 */
[----:B------:R-:W-:Y:S01]  /*1050*/  FADD.FTZ R51, -R36, R11 ;  /* 0x0000000b24337221 */ /* 0x000fe20000010100 */
[----:B------:R-:W-:Y:S01]  /*1060*/  FFMA.FTZ R8, R8, R28, R3 ;  /* 0x0000001c08087223 */ /* 0x000fe20000010003 */
[----:B------:R-:W-:Y:S01]  /*1070*/  FFMA.FTZ R49, R46, R38, R31 ;  /* 0x000000262e317223 */ /* 0x000fe2000001001f */
[----:B------:R-:W-:Y:S01]  /*1080*/  FFMA.FTZ R48, R37, R39, R30 ;  /* 0x0000002725307223 */ /* 0x000fe2000001001e */
[----:B------:R-:W0:Y:S01]  /*1090*/  @!P1 LDC.64 R26, c[0x0][0x3c8] ;  /* 0x0000f200ff1a9b82 */ /* 0x000e220000000a00 */
[----:B------:R-:W-:Y:S01]  /*10a0*/  FADD.FTZ R37, -R36, R10 ;  /* 0x0000000a24257221 */ /* 0x000fe20000010100 */
[C---:B------:R-:W-:Y:S01]  /*10b0*/  FMUL.FTZ R53, R40.reuse, R53 ;  /* 0x0000003528357220 */ /* 0x040fe20000410000 */
[----:B------:R-:W-:Y:S01]  /*10c0*/  F2FP.BF16.F32.PACK_AB R10, R49, R8 ;  /* 0x00000008310a723e */ /* 0x000fe200000010ff */
[C---:B------:R-:W-:Y:S01]  /*10d0*/  FMUL.FTZ R51, R40.reuse, R51 ;  /* 0x0000003328337220 */ /* 0x040fe20000410000 */
[C---:B------:R-:W-:Y:S01]  /*10e0*/  FMUL.FTZ R49, R40.reuse, R37 ;  /* 0x0000002528317220 */ /* 0x040fe20000410000 */
[----:B------:R-:W-:Y:S01]  /*10f0*/  FFMA.FTZ R53, R53, R29, R2 ;  /* 0x0000001d35357223 */ /* 0x000fe20000010002 */
[C---:B------:R-:W-:Y:S01]  /*1100*/  FMUL.FTZ R8, R40.reuse, R47 ;  /* 0x0000002f28087220 */ /* 0x040fe20000410000 */
[----:B------:R-:W1:Y:S01]  /*1110*/  LDC.64 R36, c[0x0][0x380] ;  /* 0x0000e000ff247b82 */ /* 0x000e620000000a00 */
[----:B------:R-:W-:Y:S01]  /*1120*/  FMUL.FTZ R46, R40, R9 ;  /* 0x00000009282e7220 */ /* 0x000fe20000410000 */
[----:B------:R-:W-:Y:S01]  /*1130*/  FFMA.FTZ R9, R49, R7, R4 ;  /* 0x0000000731097223 */ /* 0x000fe20000010004 */
[----:B------:R-:W-:Y:S01]  /*1140*/  F2FP.BF16.F32.PACK_AB R11, R48, R53 ;  /* 0x00000035300b723e */ /* 0x000fe200000010ff */
[----:B------:R-:W-:Y:S01]  /*1150*/  FFMA.FTZ R48, R51, R35, R32 ;  /* 0x0000002333307223 */ /* 0x000fe20000010020 */
[----:B------:R-:W-:Y:S01]  /*1160*/  FFMA.FTZ R8, R8, R6, R5 ;  /* 0x0000000608087223 */ /* 0x000fe20000010005 */
[----:B------:R-:W-:Y:S01]  /*1170*/  FFMA.FTZ R47, R46, R34, R33 ;  /* 0x000000222e2f7223 */ /* 0x000fe20000010021 */
[----:B--2---:R-:W-:-:S02]  /*1180*/  @!P1 IMAD.WIDE R24, R41, 0x4, R24 ;  /* 0x0000000429189825 */ /* 0x004fc400078e0218 */
[----:B------:R-:W-:Y:S02]  /*1190*/  F2FP.BF16.F32.PACK_AB R9, R48, R9 ;  /* 0x000000093009723e */ /* 0x000fe400000010ff */
[----:B------:R-:W-:Y:S01]  /*11a0*/  F2FP.BF16.F32.PACK_AB R8, R47, R8 ;  /* 0x000000082f08723e */ /* 0x000fe200000010ff */
[----:B------:R2:W-:Y:S01]  /*11b0*/  @!P1 STG.E desc[UR6][R24.64], R44 ;  /* 0x0000002c18009986 */ /* 0x0005e2000c101906 */
[----:B0-----:R-:W-:-:S05]  /*11c0*/  @!P1 IMAD.WIDE R26, R41, 0x4, R26 ;  /* 0x00000004291a9825 */ /* 0x001fca00078e021a */
[----:B------:R2:W-:Y:S01]  /*11d0*/  @!P1 STG.E desc[UR6][R26.64], R40 ;  /* 0x000000281a009986 */ /* 0x0005e2000c101906 */
[----:B-1----:R-:W-:-:S03]  /*11e0*/  IMAD R41, R36, 0x4, R41 ;  /* 0x0000000424297824 */ /* 0x002fc600078e0229 */
[----:B------:R2:W-:Y:S02]  /*11f0*/  STG.E.128 desc[UR6][R42.64], R8 ;  /* 0x000000082a007986 */ /* 0x0005e4000c101d06 */
[----:B------:R-:W-:-:S13]  /*1200*/  ISETP.GE.AND P1, PT, R41, R37, PT ;  /* 0x000000252900720c */ /* 0x000fda0003f26270 */
[----:B------:R-:W-:Y:S05]  /*1210*/  @!P1 BRA `(.L_x_1748) ;  /* 0xfffffff000609947 */ /* 0x000fea000383ffff */
[----:B------:R-:W-:Y:S05]  /*1220*/  EXIT ;  /* 0x000000000000794d */ /* 0x000fea0003800000 */
.L_x_1747:
        /* <DEDUP_REMOVED lines=8> */
.L_x_1750:
[----:B------:R-:W-:Y:S05]  /*12b0*/  BSYNC B0 ;  /* 0x0000000000007941 */ /* 0x000fea0003800000 */
.L_x_1749:
        /* <DEDUP_REMOVED lines=9> */
.L_x_1751:
[----:B------:R-:W-:Y:S01]  /*1350*/  HFMA2 R42, -RZ, RZ, 0, 2.384185791015625e-07 ;  /* 0x00000004ff2a7431 */ /* 0x000fe200000001ff */
[----:B------:R-:W-:-:S05]  /*1360*/  MOV R37, R51 ;  /* 0x0000003300257202 */ /* 0x000fca0000000f00 */
[----:B------:R-:W-:-:S05]  /*1370*/  FADD.FTZ R47, R46, R37 ;  /* 0x000000252e2f7221 */ /* 0x000fca0000010000 */
[----:B------:R-:W-:-:S07]  /*1380*/  MOV R53, R47 ;  /* 0x0000002f00357202 */ /* 0x000fce0000000f00 */
[----:B------:R-:W-:Y:S05]  /*1390*/  WARPSYNC.COLLECTIVE R40, `(.L_x_1752) ;  /* 0x0000000028087348 */ /* 0x000fea0003c00000 */
[----:B------:R0:W1:Y:S02]  /*13a0*/  SHFL.BFLY P3, R51, R53, R42, R43 ;  /* 0x0c00002a35337389 */ /* 0x000064000006002b */
[----:B01----:R-:W-:Y:S05]  /*13b0*/  ENDCOLLECTIVE ;  /* 0x000000000000791b */ /* 0x003fea0003800000 */
.L_x_1752:
[----:B------:R-:W-:Y:S01]  /*13c0*/  HFMA2 R42, -RZ, RZ, 0, 4.76837158203125e-07 ;  /* 0x00000008ff2a7431 */ /* 0x000fe200000001ff */
[----:B------:R-:W-:-:S05]  /*13d0*/  MOV R36, R51 ;  /* 0x0000003300247202 */ /* 0x000fca0000000f00 */
[----:B------:R-:W-:-:S04]  /*13e0*/  FADD.FTZ R48, R47, R36 ;  /* 0x000000242f307221 */ /* 0x000fc80000010000 */
[----:B------:R-:W-:-:S07]  /*13f0*/  IMAD.MOV.U32 R53, RZ, RZ, R48 ;  /* 0x000000ffff357224 */ /* 0x000fce00078e0030 */
[----:B------:R-:W-:Y:S05]  /*1400*/  WARPSYNC.COLLECTIVE R40, `(.L_x_1753) ;  /* 0x0000000028087348 */ /* 0x000fea0003c00000 */
[----:B------:R0:W1:Y:S02]  /*1410*/  SHFL.BFLY P3, R51, R53, R42, R43 ;  /* 0x0c00002a35337389 */ /* 0x000064000006002b */
[----:B01----:R-:W-:Y:S05]  /*1420*/  ENDCOLLECTIVE ;  /* 0x000000000000791b */ /* 0x003fea0003800000 */
.L_x_1753:
        /* <DEDUP_REMOVED lines=8> */
.L_x_1754:
        /* <DEDUP_REMOVED lines=20> */
[----:B------:R-:W-:-:S04]  /*15f0*/  HFMA2 R43, -RZ, RZ, 0, 1.847743988037109375e-06 ;  /* 0x0000001fff2b7431 */ /* 0x000fc800000001ff */
[----:B------:R-:W-:-:S07]  /*1600*/  MOV R53, R36 ;  /* 0x0000002400357202 */ /* 0x000fce0000000f00 */
[----:B------:R-:W-:Y:S05]  /*1610*/  WARPSYNC.COLLECTIVE R40, `(.L_x_1755) ;  /* 0x0000000028087348 */ /* 0x000fea0003c00000 */
[----:B------:R0:W1:Y:S02]  /*1620*/  SHFL.BFLY P3, R51, R53, R42, R43 ;  /* 0x0c00002a35337389 */ /* 0x000064000006002b */
[----:B01----:R-:W-:Y:S05]  /*1630*/  ENDCOLLECTIVE ;  /* 0x000000000000791b */ /* 0x003fea0003800000 */
.L_x_1755:
[----:B------:R-:W-:Y:S01]  /*1640*/  HFMA2 R42, -RZ, RZ, 0, 1.1920928955078125e-07 ;  /* 0x00000002ff2a7431 */ /* 0x000fe200000001ff */
[----:B------:R-:W-:-:S05]  /*1650*/  MOV R47, R51 ;  /* 0x00000033002f7202 */ /* 0x000fca0000000f00 */
[----:B------:R-:W-:-:S05]  /*1660*/  FADD.FTZ R47, R36, R47 ;  /* 0x0000002f242f7221 */ /* 0x000fca0000010000 */
[----:B------:R-:W-:-:S07]  /*1670*/  MOV R53, R47 ;  /* 0x0000002f00357202 */ /* 0x000fce0000000f00 */
[----:B------:R-:W-:Y:S05]  /*1680*/  WARPSYNC.COLLECTIVE R40, `(.L_x_1756) ;  /* 0x0000000028087348 */ /* 0x000fea0003c00000 */
[----:B------:R0:W1:Y:S02]  /*1690*/  SHFL.BFLY P3, R51, R53, R42, R43 ;  /* 0x0c00002a35337389 */ /* 0x000064000006002b */
[----:B01----:R-:W-:Y:S05]  /*16a0*/  ENDCOLLECTIVE ;  /* 0x000000000000791b */ /* 0x003fea0003800000 */
.L_x_1756:
[----:B------:R-:W-:Y:S01]  /*16b0*/  IMAD.MOV.U32 R42, RZ, RZ, 0x4 ;  /* 0x00000004ff2a7424 */ /* 0x000fe200078e00ff */
[----:B------:R-:W-:-:S05]  /*16c0*/  MOV R46, R51 ;  /* 0x00000033002e7202 */ /* 0x000fca0000000f00 */
[----:B------:R-:W-:-:S05]  /*16d0*/  FADD.FTZ R46, R47, R46 ;  /* 0x0000002e2f2e7221 */ /* 0x000fca0000010000 */
[----:B------:R-:W-:-:S07]  /*16e0*/  MOV R53, R46 ;  /* 0x0000002e00357202 */ /* 0x000fce0000000f00 */
[----:B------:R-:W-:Y:S05]  /*16f0*/  WARPSYNC.COLLECTIVE R40, `(.L_x_1757) ;  /* 0x0000000028087348 */ /* 0x000fea0003c00000 */
[----:B------:R0:W1:Y:S02]  /*1700*/  SHFL.BFLY P3, R51, R53, R42, R43 ;  /* 0x0c00002a35337389 */ /* 0x000064000006002b */
[----:B01----:R-:W-:Y:S05]  /*1710*/  ENDCOLLECTIVE ;  /* 0x000000000000791b */ /* 0x003fea0003800000 */
.L_x_1757:
[----:B------:R-:W-:Y:S01]  /*1720*/  HFMA2 R42, -RZ, RZ, 0, 4.76837158203125e-07 ;  /* 0x00000008ff2a7431 */ /* 0x000fe200000001ff */
[----:B------:R-:W-:-:S05]  /*1730*/  MOV R49, R51 ;  /* 0x0000003300317202 */ /* 0x000fca0000000f00 */
[----:B------:R-:W-:-:S05]  /*1740*/  FADD.FTZ R49, R46, R49 ;  /* 0x000000312e317221 */ /* 0x000fca0000010000 */
[----:B------:R-:W-:-:S07]  /*1750*/  MOV R53, R49 ;  /* 0x0000003100357202 */ /* 0x000fce0000000f00 */
[----:B------:R-:W-:Y:S05]  /*1760*/  WARPSYNC.COLLECTIVE R40, `(.L_x_1758) ;  /* 0x0000000028087348 */ /* 0x000fea0003c00000 */
[----:B------:R0:W1:Y:S02]  /*1770*/  SHFL.BFLY P3, R51, R53, R42, R43 ;  /* 0x0c00002a35337389 */ /* 0x000064000006002b */
[----:B01----:R-:W-:Y:S05]  /*1780*/  ENDCOLLECTIVE ;  /* 0x000000000000791b */ /* 0x003fea0003800000 */
.L_x_1758:
[----:B------:R-:W-:Y:S01]  /*1790*/  HFMA2 R42, -RZ, RZ, 0, 9.5367431640625e-07 ;  /* 0x00000010ff2a7431 */ /* 0x000fe200000001ff */
[----:B------:R-:W-:-:S05]  /*17a0*/  MOV R48, R51 ;  /* 0x0000003300307202 */ /* 0x000fca0000000f00 */
[----:B------:R-:W-:-:S05]  /*17b0*/  FADD.FTZ R48, R49, R48 ;  /* 0x0000003031307221 */ /* 0x000fca0000010000 */
[----:B------:R-:W-:-:S07]  /*17c0*/  MOV R53, R48 ;  /* 0x0000003000357202 */ /* 0x000fce0000000f00 */
[----:B------:R-:W-:Y:S05]  /*17d0*/  WARPSYNC.COLLECTIVE R40, `(.L_x_1759) ;  /* 0x0000000028087348 */ /* 0x000fea0003c00000 */
[----:B------:R0:W1:Y:S02]  /*17e0*/  SHFL.BFLY P3, R51, R53, R42, R43 ;  /* 0x0c00002a35337389 */ /* 0x000064000006002b */
[----:B01----:R-:W-:Y:S05]  /*17f0*/  ENDCOLLECTIVE ;  /* 0x000000000000791b */ /* 0x003fea0003800000 */
.L_x_1759:
[----:B------:R-:W-:Y:S05]  /*1800*/  BRA `(.L_x_1760) ;  /* 0xfffffff400c47947 */ /* 0x000fea000383ffff */
.L_x_1761:
        /* <DEDUP_REMOVED lines=15> */
.L_x_5942:


//--------------------- .text._ZN10layer_norm31ln_parallel_residual_fwd_kernelINS_13Kernel_traitsI13__nv_bfloat16S2_fS2_fjLj256ELj1ELj4ELj1ELj16ENS_18Kernel_traits_baseILj256ES2_S2_fS2_fjLj128EEEEELb1ELb0ELb0EEEvNS_9FwdParamsE --------------------------
	.section	.text._ZN10layer_norm31ln_parallel_residual_fwd_kernelINS_13Kernel_traitsI13__nv_bfloat16S2_fS2_fjLj256ELj1ELj4ELj1ELj16ENS_18Kernel_traits_baseILj256ES2_S2_fS2_fjLj128EEEEELb1ELb0ELb0EEEvNS_9FwdParamsE,"ax",@progbits
	.align	128
        .global         _ZN10layer_norm31ln_parallel_residual_fwd_kernelINS_13Kernel_traitsI13__nv_bfloat16S2_fS2_fjLj256ELj1ELj4ELj1ELj16ENS_18Kernel_traits_baseILj256ES2_S2_fS2_fjLj128EEEEELb1ELb0ELb0EEEvNS_9FwdParamsE
        .type           _ZN10layer_norm31ln_parallel_residual_fwd_kernelINS_13Kernel_traitsI13__nv_bfloat16S2_fS2_fjLj256ELj1ELj4ELj1ELj16ENS_18Kernel_traits_baseILj256ES2_S2_fS2_fjLj128EEEEELb1ELb0ELb0EEEvNS_9FwdParamsE,@function
        .size           _ZN10layer_norm31ln_parallel_residual_fwd_kernelINS_13Kernel_traitsI13__nv_bfloat16S2_fS2_fjLj256ELj1ELj4ELj1ELj16ENS_18Kernel_traits_baseILj256ES2_S2_fS2_fjLj128EEEEELb1ELb0ELb0EEEvNS_9FwdParamsE,(.L_x_5943 - _ZN10layer_norm31ln_parallel_residual_fwd_kernelINS_13Kernel_traitsI13__nv_bfloat16S2_fS2_fjLj256ELj1ELj4ELj1ELj16ENS_18Kernel_traits_baseILj256ES2_S2_fS2_fjLj128EEEEELb1ELb0ELb0EEEvNS_9FwdParamsE)
        .other          _ZN10layer_norm31ln_parallel_residual_fwd_kernelINS_13Kernel_traitsI13__nv_bfloat16S2_fS2_fjLj256ELj1ELj4ELj1ELj16ENS_18Kernel_traits_baseILj256ES2_S2_fS2_fjLj128EEEEELb1ELb0ELb0EEEvNS_9FwdParamsE,@"STO_CUDA_ENTRY STV_DEFAULT"
_ZN10layer_norm31ln_parallel_residual_fwd_kernelINS_13Kernel_traitsI13__nv_bfloat16S2_fS2_fjLj256ELj1ELj4ELj1ELj16ENS_18Kernel_traits_baseILj256ES2_S2_fS2_fjLj128EEEEELb1ELb0ELb0EEEvNS_9FwdParamsE:
.text._ZN10layer_norm31ln_parallel_residual_fwd_kernelINS_13Kernel_traitsI13__nv_bfloat16S2_fS2_fjLj256ELj1ELj4ELj1ELj16ENS_18Kernel_traits_baseILj256ES2_S2_fS2_fjLj128EEEEELb1ELb0ELb0EEEvNS_9FwdParamsE:
        /* <DEDUP_REMOVED lines=23> */
[----:B------:R-:W-:-:S05]  /*0170*/  SHF.R.U32.HI R64, RZ, 0x5, R65 ;  /* 0x00000005ff407819 */ /* 0x000fca0000011641 */
[----:B------:R-:W-:Y:S01]  /*0180*/  LOP3.LUT R64, R64, UR4, RZ, 0xfc, !PT ;  /* 0x0000000440407c12 */ /* 0x000fe2000f8efcff */
[----:B----4-:R-:W-:Y:S01]  /*0190*/  IMAD R65, R8, UR5, R65 ;  /* 0x0000000508417c24 */ /* 0x010fe2000f8e0241 */
[----:B--2---:R-:W-:Y:S02]  /*01a0*/  @P3 R2UR UR7, R3 ;  /* 0x00000000030732ca */ /* 0x004fe400000e0000 */
[----:B------:R-:W-:Y:S02]  /*01b0*/  LOP3.LUT R3, RZ, R67, RZ, 0x33, !PT ;  /* 0x00000043ff037212 */ /* 0x000fe400078e33ff */
[----:B------:R-:W-:Y:S02]  /*01c0*/  @P3 R2UR UR6, R2 ;  /* 0x00000000020632ca */ /* 0x000fe400000e0000 */
[----:B------:R-:W-:-:S04]  /*01d0*/  LEA.HI.SX32 R66, R6, R3, 0x1d ;  /* 0x0000000306427211 */ /* 0x000fc800078feaff */
[----:B------:R-:W-:-:S03]  /*01e0*/  ISETP.GT.U32.AND P2, PT, R66, -0x21, PT ;  /* 0xffffffdf4200780c */ /* 0x000fc60003f44070 */
[----:B------:R-:W-:Y:S02]  /*01f0*/  UIADD3 UR15, UPT, UPT, UR7, -0x4498517b, URZ ;  /* 0xbb67ae85070f7890 */ /* 0x000fe4000fffe0ff */
[----:B------:R-:W-:Y:S02]  /*0200*/  UIADD3 UR17, UPT, UPT, UR7, 0x76cf5d0a, URZ ;  /* 0x76cf5d0a07117890 */ /* 0x000fe4000fffe0ff */
[----:B------:R-:W-:Y:S02]  /*0210*/  UIADD3 UR14, UPT, UPT, UR6, -0x61c88647, URZ ;  /* 0x9e3779b9060e7890 */ /* 0x000fe4000fffe0ff */
        /* <DEDUP_REMOVED lines=27> */
.L_x_1763:
[----:B------:R-:W-:Y:S05]  /*03d0*/  BSYNC.RECONVERGENT B0 ;  /* 0x0000000000007941 */ /* 0x000fea0003800200 */
.L_x_1762:
        /* <DEDUP_REMOVED lines=20> */
[----:B------:R-:W-:Y:S02]  /*0520*/  LOP3.LUT R81, R0, 0x3, RZ, 0xc0, !PT ;  /* 0x0000000300517812 */ /* 0x000fe400078ec0ff */
[----:B------:R-:W-:Y:S02]  /*0530*/  HFMA2 R0, -RZ, RZ, 0, 0 ;  /* 0x00000000ff007431 */ /* 0x000fe400000001ff */
[----:B------:R-:W-:Y:S01]  /*0540*/  IMAD.HI.U32 R2, R63, -0x2daee0ad, RZ ;  /* 0xd2511f533f027827 */ /* 0x000fe200078e00ff */
[----:B------:R-:W-:Y:S01]  /*0550*/  LOP3.LUT R3, R62, UR6, R3, 0x96, !PT ;  /* 0x000000063e037c12 */ /* 0x000fe2000f8e9603 */
[----:B------:R-:W-:Y:S01]  /*0560*/  BSSY B1, `(.L_x_1764) ;  /* 0x0000654000017945 */ /* 0x000fe20003800000 */
[----:B------:R-:W-:Y:S01]  /*0570*/  PRMT R61, R19, 0x7632, R61 ;  /* 0x00007632133d7816 */ /* 0x000fe2000000003d */
[----:B------:R-:W-:Y:S01]  /*0580*/  IMAD R5, R65, -0x326172a9, RZ ;  /* 0xcd9e8d5741057824 */ /* 0x000fe200078e02ff */
[----:B------:R-:W-:Y:S01]  /*0590*/  LOP3.LUT R2, R2, UR7, RZ, 0x3c, !PT ;  /* 0x0000000702027c12 */ /* 0x000fe2000f8e3cff */
[----:B------:R-:W-:Y:S01]  /*05a0*/  IMAD R7, R63, -0x2daee0ad, RZ ;  /* 0xd2511f533f077824 */ /* 0x000fe200078e02ff */
[----:B------:R-:W-:Y:S01]  /*05b0*/  PRMT R60, R15, 0x7632, R60 ;  /* 0x000076320f3c7816 */ /* 0x000fe2000000003c */
[----:B------:R-:W-:Y:S01]  /*05c0*/  IMAD.HI.U32 R6, R3, -0x2daee0ad, RZ ;  /* 0xd2511f5303067827 */ /* 0x000fe200078e00ff */
[----:B------:R-:W-:Y:S01]  /*05d0*/  PRMT R59, R18, 0x7632, R59 ;  /* 0x00007632123b7816 */ /* 0x000fe2000000003b */
[----:B------:R-:W1:Y:S01]  /*05e0*/  LDCU UR32, c[0x0][0x388] ;  /* 0x00007100ff2077ac */ /* 0x000e620008000800 */
[----:B------:R-:W-:Y:S01]  /*05f0*/  PRMT R58, R14, 0x7632, R58 ;  /* 0x000076320e3a7816 */ /* 0x000fe2000000003a */
[C---:B------:R-:W-:Y:S01]  /*0600*/  IMAD.HI.U32 R4, R2.reuse, -0x326172a9, RZ ;  /* 0xcd9e8d5702047827 */ /* 0x040fe200078e00ff */
[----:B------:R-:W-:Y:S01]  /*0610*/  LOP3.LUT R6, R7, UR15, R6, 0x96, !PT ;  /* 0x0000000f07067c12 */ /* 0x000fe2000f8e9606 */
[----:B------:R-:W2:Y:S01]  /*0620*/  LDCU UR5, c[0x0][0x448] ;  /* 0x00008900ff0577ac */ /* 0x000ea20008000800 */
[----:B------:R-:W-:Y:S01]  /*0630*/  PRMT R57, R17, 0x7632, R57 ;  /* 0x0000763211397816 */ /* 0x000fe20000000039 */
[----:B------:R-:W-:Y:S01]  /*0640*/  IMAD R8, R3, -0x2daee0ad, RZ ;  /* 0xd2511f5303087824 */ /* 0x000fe200078e02ff */
[----:B------:R-:W-:Y:S01]  /*0650*/  LOP3.LUT R4, R5, UR14, R4, 0x96, !PT ;  /* 0x0000000e05047c12 */ /* 0x000fe2000f8e9604 */
[----:B------:R-:W-:Y:S01]  /*0660*/  IMAD R5, R2, -0x326172a9, RZ ;  /* 0xcd9e8d5702057824 */ /* 0x000fe200078e02ff */
[----:B------:R-:W-:Y:S01]  /*0670*/  PRMT R56, R13, 0x7632, R56 ;  /* 0x000076320d387816 */ /* 0x000fe20000000038 */
[----:B------:R-:W-:Y:S01]  /*0680*/  IMAD.HI.U32 R2, R6, -0x326172a9, RZ ;  /* 0xcd9e8d5706027827 */ /* 0x000fe200078e00ff */
[----:B------:R-:W-:Y:S01]  /*0690*/  PRMT R11, R16, 0x7632, R11 ;  /* 0x00007632100b7816 */ /* 0x000fe2000000000b */
[----:B------:R-:W3:Y:S01]  /*06a0*/  LDCU.64 UR10, c[0x0][0x398] ;  /* 0x00007300ff0a77ac */ /* 0x000ee20008000a00 */
[----:B------:R-:W-:Y:S01]  /*06b0*/  PRMT R10, R12, 0x7632, R10 ;  /* 0x000076320c0a7816 */ /* 0x000fe2000000000a */
        /* <DEDUP_REMOVED lines=47> */
[----:B------:R-:W-:Y:S01]  /*09b0*/  IMAD.HI.U32 R79, R80, -0x2daee0ad, RZ ;  /* 0xd2511f53504f7827 */ /* 0x000fe200078e00ff */
[----:B------:R-:W-:Y:S02]  /*09c0*/  PRMT R5, R22, 0x7632, R5 ;  /* 0x0000763216057816 */ /* 0x000fe40000000005 */
[----:B------:R-:W-:Y:S01]  /*09d0*/  PRMT R3, R23, 0x7632, R3 ;  /* 0x0000763217037816 */ /* 0x000fe20000000003 */
[----:B------:R-:W-:Y:S01]  /*09e0*/  IMAD.HI.U32 R77, R78, -0x326172a9, RZ ;  /* 0xcd9e8d574e4d7827 */ /* 0x000fe200078e00ff */
[----:B------:R-:W-:-:S02]  /*09f0*/  LOP3.LUT R79, R2, UR31, R79, 0x96, !PT ;  /* 0x0000001f024f7c12 */ /* 0x000fc4000f8e964f */
[----:B------:R-:W-:Y:S01]  /*0a00*/  PRMT R2, R27, 0x7632, R2 ;  /* 0x000076321b027816 */ /* 0x000fe20000000002 */
[----:B------:R-:W-:Y:S01]  /*0a10*/  IMAD R80, R80, -0x2daee0ad, RZ ;  /* 0xd2511f5350507824 */ /* 0x000fe200078e02ff */
[----:B------:R-:W-:Y:S01]  /*0a20*/  LOP3.LUT R77, R4, UR30, R77, 0x96, !PT ;  /* 0x0000001e044d7c12 */ /* 0x000fe2000f8e964d */
[----:B------:R-:W-:Y:S01]  /*0a30*/  IMAD R78, R78, -0x326172a9, RZ ;  /* 0xcd9e8d574e4e7824 */ /* 0x000fe200078e02ff */
[----:B-1234-:R-:W-:-:S07]  /*0a40*/  PRMT R4, R26, 0x7632, R4 ;  /* 0x000076321a047816 */ /* 0x01efce0000000004 */
.L_x_1866:
        /* <DEDUP_REMOVED lines=33> */
.L_x_1769:
        /* <DEDUP_REMOVED lines=13> */
.L_x_1771:
[----:B------:R-:W-:Y:S05]  /*0d30*/  BSYNC.RECONVERGENT B3 ;  /* 0x0000000000037941 */ /* 0x000fea0003800200 */
.L_x_1770:
        /* <DEDUP_REMOVED lines=42> */
.L_x_1768:
[----:B------:R-:W-:Y:S05]  /*0fe0*/  BSYNC.RECONVERGENT B2 ;  /* 0x0000000000027941 */ /* 0x000fea0003800200 */
.L_x_1767:
[----:B------:R-:W0:Y:S01]  /*0ff0*/  LDC R83, c[0x0][0x408] ;  /* 0x00010200ff537b82 */ /* 0x000e220000000800 */
[----:B------:R-:W-:Y:S01]  /*1000*/  I2FP.F32.U32 R41, R49 ;  /* 0x0000003100297245 */ /* 0x000fe20000201000 */
[----:B------:R-:W-:Y:S01]  /*1010*/  IMAD.MOV.U32 R84, RZ, RZ, 0x2f800000 ;  /* 0x2f800000ff547424 */ /* 0x000fe200078e00ff */
[----:B-----5:R-:W-:-:S03]  /*1020*/  SHF.L.U32 R40, R44, 0x10, RZ ;  /* 0x000000102c287819 */ /* 0x020fc600000006ff */
[----:B------:R-:W-:Y:S02]  /*1030*/  FFMA.FTZ R41, R41, R84, 1.1641532182693481445e-10 ;  /* 0x2f00000029297423 */ /* 0x000fe40000010054 */
[----:B------:R-:W1:Y:S01]  /*1040*/  LDC R82, c[0x0][0x404] ;  /* 0x00010100ff527b82 */ /* 0x000e620000000800 */
[----:B0-----:R-:W-:Y:S02]  /*1050*/  FMUL.FTZ R40, R40, R83 ;  /* 0x0000005328287220 */ /* 0x001fe40000410000 */
[----:B-1----:R-:W-:Y:S02]  /*1060*/  FSETP.GTU.FTZ.AND P2, PT, R41, R82, PT ;  /* 0x000000522900720b */ /* 0x002fe40003f5c000 */
        /* <DEDUP_REMOVED lines=20> */
.L_x_1775:
        /* <DEDUP_REMOVED lines=13> */
.L_x_1777:
[----:B------:R-:W-:Y:S05]  /*1280*/  BSYNC.RECONVERGENT B3 ;  /* 0x0000000000037941 */ /* 0x000fea0003800200 */
.L_x_1776:
        /* <DEDUP_REMOVED lines=42> */
.L_x_1774:
[----:B------:R-:W-:Y:S05]  /*1530*/  BSYNC.RECONVERGENT B2 ;  /* 0x0000000000027941 */ /* 0x000fea0003800200 */
.L_x_1773:
[----:B------:R-:W-:Y:S01]  /*1540*/  I2FP.F32.U32 R43, R43 ;  /* 0x0000002b002b7245 */ /* 0x000fe20000201000 */
[----:B------:R-:W-:-:S04]  /*1550*/  IMAD.U32 R48, R28, 0x10000, RZ ;  /* 0x000100001c307824 */ /* 0x000fc800078e00ff */
[----:B------:R-:W-:Y:S01]  /*1560*/  FFMA.FTZ R43, R43, R84, 1.1641532182693481445e-10 ;  /* 0x2f0000002b2b7423 */ /* 0x000fe20000010054 */
[----:B------:R-:W-:-:S04]  /*1570*/  FMUL.FTZ R48, R48, R83 ;  /* 0x0000005330307220 */ /* 0x000fc80000410000 */
[----:B------:R-:W-:-:S04]  /*1580*/  FSETP.GTU.FTZ.AND P2, PT, R43, R82, PT ;  /* 0x000000522b00720b */ /* 0x000fc80003f5c000 */
[----:B------:R-:W-:Y:S02]  /*1590*/  FSEL R43, R48, RZ, !P2 ;  /* 0x000000ff302b7208 */ /* 0x000fe40005000000 */
[----:B------:R-:W-:-:S03]  /*15a0*/  SEL R68, RZ, 0x1, P2 ;  /* 0x00000001ff447807 */ /* 0x000fc60001000000 */
[----:B------:R-:W-:-:S04]  /*15b0*/  FADD.FTZ R43, R40, R43 ;  /* 0x0000002b282b7221 */ /* 0x000fc80000010000 */
[----:B------:R-:W-:Y:S01]  /*15c0*/  @P1 FADD.FTZ R40, R32, R43 ;  /* 0x0000002b20281221 */ /* 0x000fe20000010000 */
[----:B------:R-:W-:Y:S01]  /*15d0*/  @!P1 MOV R40, R43 ;  /* 0x0000002b00289202 */ /* 0x000fe20000000f00 */
[----:B------:R-:W-:Y:S06]  /*15e0*/  BRA `(.L_x_1778) ;  /* 0x00000000000c7947 */ /* 0x000fec0003800000 */
.L_x_1772:
[----:B------:R-:W-:Y:S01]  /*15f0*/  @P1 FADD.FTZ R40, R32, R40 ;  /* 0x0000002820281221 */ /* 0x000fe20000010000 */
[----:B------:R-:W-:Y:S02]  /*1600*/  IMAD.MOV.U32 R44, RZ, RZ, R80 ;  /* 0x000000ffff2c7224 */ /* 0x000fe400078e0050 */
[----:B------:R-:W-:-:S07]  /*1610*/  IMAD.MOV.U32 R42, RZ, RZ, R48 ;  /* 0x000000ffff2a7224 */ /* 0x000fce00078e0030 */
.L_x_1778:
        /* <DEDUP_REMOVED lines=13> */
.L_x_1781:
        /* <DEDUP_REMOVED lines=13> */
.L_x_1783:
[----:B------:R-:W-:Y:S05]  /*17c0*/  BSYNC.RECONVERGENT B3 ;  /* 0x0000000000037941 */ /* 0x000fea0003800200 */
.L_x_1782:
        /* <DEDUP_REMOVED lines=39> */
[----:B------:R-:W-:Y:S02]  /*1a40*/  HFMA2 R43, -RZ, RZ, 0, 0 ;  /* 0x00000000ff2b7431 */ /* 0x000fe400000001ff */
[----:B------:R-:W-:Y:S02]  /*1a50*/  IMAD.MOV.U32 R48, RZ, RZ, R44 ;  /* 0x000000ffff307224 */ /* 0x000fe400078e002c */
[----:B------:R-:W-:-:S07]  /*1a60*/  IMAD.MOV.U32 R44, RZ, RZ, R42 ;  /* 0x000000ffff2c7224 */ /* 0x000fce00078e002a */
.L_x_1780:
[----:B------:R-:W-:Y:S05]  /*1a70*/  BSYNC.RECONVERGENT B2 ;  /* 0x0000000000027941 */ /* 0x000fea0003800200 */
.L_x_1779:
        /* <DEDUP_REMOVED lines=24> */
.L_x_1787:
        /* <DEDUP_REMOVED lines=13> */
.L_x_1789:
[----:B------:R-:W-:Y:S05]  /*1cd0*/  BSYNC.RECONVERGENT B3 ;  /* 0x0000000000037941 */ /* 0x000fea0003800200 */
.L_x_1788:
        /* <DEDUP_REMOVED lines=40> */
[----:B------:R-:W-:-:S07]  /*1f60*/  IMAD.MOV.U32 R48, RZ, RZ, RZ ;  /* 0x000000ffff307224 */ /* 0x000fce00078e00ff */
.L_x_1786:
[----:B------:R-:W-:Y:S05]  /*1f70*/  BSYNC.RECONVERGENT B2 ;  /* 0x0000000000027941 */ /* 0x000fea0003800200 */
.L_x_1785:
[----:B------:R-:W-:Y:S02]  /*1f80*/  I2FP.F32.U32 R43, R49 ;  /* 0x00000031002b7245 */ /* 0x000fe40000201000 */
[----:B------:R-:W-:-:S03]  /*1f90*/  PRMT R44, R28, 0x7632, R44 ;  /* 0x000076321c2c7816 */ /* 0x000fc6000000002c */
[----:B------:R-:W-:Y:S02]  /*1fa0*/  FFMA.FTZ R43, R43, R84, 1.1641532182693481445e-10 ;  /* 0x2f0000002b2b7423 */ /* 0x000fe40000010054 */
[----:B------:R-:W-:-:S03]  /*1fb0*/  IMAD.U32 R44, R44, 0x10000, RZ ;  /* 0x000100002c2c7824 */ /* 0x000fc600078e00ff */
[----:B------:R-:W-:Y:S01]  /*1fc0*/  FSETP.GTU.FTZ.AND P2, PT, R43, R82, PT ;  /* 0x000000522b00720b */ /* 0x000fe20003f5c000 */
[----:B------:R-:W-:-:S03]  /*1fd0*/  FMUL.FTZ R44, R44, R83 ;  /* 0x000000532c2c7220 */ /* 0x000fc60000410000 */
[----:B------:R-:W-:Y:S02]  /*1fe0*/  SEL R69, RZ, 0x1, P2 ;  /* 0x00000001ff457807 */ /* 0x000fe40001000000 */
[----:B------:R-:W-:-:S05]  /*1ff0*/  FSEL R44, R44, RZ, !P2 ;  /* 0x000000ff2c2c7208 */ /* 0x000fca0005000000 */
[----:B------:R-:W-:-:S04]  /*2000*/  FADD.FTZ R44, R41, R44 ;  /* 0x0000002c292c7221 */ /* 0x000fc80000010000 */
[----:B------:R-:W-:Y:S01]  /*2010*/  @P1 FADD.FTZ R41, R33, R44 ;  /* 0x0000002c21291221 */ /* 0x000fe20000010000 */
[----:B------:R-:W-:Y:S01]  /*2020*/  @!P1 MOV R41, R44 ;  /* 0x0000002c00299202 */ /* 0x000fe20000000f00 */
[----:B------:R-:W-:Y:S06]  /*2030*/  BRA `(.L_x_1790) ;  /* 0x00000000000c7947 */ /* 0x000fec0003800000 */
.L_x_1784:
[----:B------:R-:W-:Y:S01]  /*2040*/  @P1 FADD.FTZ R41, R33, R41 ;  /* 0x0000002921291221 */ /* 0x000fe20000010000 */
[----:B------:R-:W-:Y:S02]  /*2050*/  IMAD.MOV.U32 R42, RZ, RZ, R44 ;  /* 0x000000ffff2a7224 */ /* 0x000fe400078e002c */
[----:B------:R-:W-:-:S07]  /*2060*/  IMAD.MOV.U32 R48, RZ, RZ, R43 ;  /* 0x000000ffff307224 */ /* 0x000fce00078e002b */
.L_x_1790:
        /* <DEDUP_REMOVED lines=13> */
.L_x_1793:
        /* <DEDUP_REMOVED lines=13> */
.L_x_1795:
[----:B------:R-:W-:Y:S05]  /*2210*/  BSYNC.RECONVERGENT B3 ;  /* 0x0000000000037941 */ /* 0x000fea0003800200 */
.L_x_1794:
        /* <DEDUP_REMOVED lines=42> */
.L_x_1792:
[----:B------:R-:W-:Y:S05]  /*24c0*/  BSYNC.RECONVERGENT B2 ;  /* 0x0000000000027941 */ /* 0x000fea0003800200 */
.L_x_1791:
[----:B------:R-:W-:Y:S01]  /*24d0*/  I2FP.F32.U32 R43, R43 ;  /* 0x0000002b002b7245 */ /* 0x000fe20000201000 */
[----:B------:R-:W-:-:S04]  /*24e0*/  IMAD.U32 R48, R45, 0x10000, RZ ;  /* 0x000100002d307824 */ /* 0x000fc800078e00ff */
        /* <DEDUP_REMOVED lines=23> */
.L_x_1799:
        /* <DEDUP_REMOVED lines=13> */
.L_x_1801:
[----:B------:R-:W-:Y:S05]  /*2730*/  BSYNC.RECONVERGENT B3 ;  /* 0x0000000000037941 */ /* 0x000fea0003800200 */
.L_x_1800:
        /* <DEDUP_REMOVED lines=39> */
[----:B------:R-:W-:Y:S02]  /*29b0*/  MOV R48, R42 ;  /* 0x0000002a00307202 */ /* 0x000fe40000000f00 */
[----:B------:R-:W-:-:S07]  /*29c0*/  LOP3.LUT R79, R44, UR31, R55, 0x96, !PT ;  /* 0x0000001f2c4f7c12 */ /* 0x000fce000f8e9637 */
.L_x_1798:
[----:B------:R-:W-:Y:S05]  /*29d0*/  BSYNC.RECONVERGENT B2 ;  /* 0x0000000000027941 */ /* 0x000fea0003800200 */
.L_x_1797:
        /* <DEDUP_REMOVED lines=11> */
.L_x_1796:
[----:B------:R-:W-:Y:S01]  /*2a90*/  @P1 FADD.FTZ R81, R34, R81 ;  /* 0x0000005122511221 */ /* 0x000fe20000010000 */
[----:B------:R-:W-:Y:S02]  /*2aa0*/  IMAD.MOV.U32 R54, RZ, RZ, R42 ;  /* 0x000000ffff367224 */ /* 0x000fe400078e002a */
[----:B------:R-:W-:Y:S02]  /*2ab0*/  IMAD.MOV.U32 R45, RZ, RZ, R44 ;  /* 0x000000ffff2d7224 */ /* 0x000fe400078e002c */
[----:B------:R-:W-:-:S07]  /*2ac0*/  MOV R42, R81 ;  /* 0x00000051002a7202 */ /* 0x000fce0000000f00 */
.L_x_1802:
        /* <DEDUP_REMOVED lines=13> */
.L_x_1805:
        /* <DEDUP_REMOVED lines=13> */
.L_x_1807:
[----:B------:R-:W-:Y:S05]  /*2c70*/  BSYNC.RECONVERGENT B3 ;  /* 0x0000000000037941 */ /* 0x000fea0003800200 */
.L_x_1806:
        /* <DEDUP_REMOVED lines=40> */
[----:B------:R-:W-:Y:S01]  /*2f00*/  IMAD.MOV.U32 R48, RZ, RZ, RZ ;  /* 0x000000ffff307224 */ /* 0x000fe200078e00ff */
[----:B------:R-:W-:-:S07]  /*2f10*/  MOV R54, R44 ;  /* 0x0000002c00367202 */ /* 0x000fce0000000f00 */
.L_x_1804:
[----:B------:R-:W-:Y:S05]  /*2f20*/  BSYNC.RECONVERGENT B2 ;  /* 0x0000000000027941 */ /* 0x000fea0003800200 */
.L_x_1803:
        /* <DEDUP_REMOVED lines=18> */
[----:B------:R-:W-:Y:S01]  /*3050*/  @!P2 IMAD.MOV.U32 R49, RZ, RZ, R79 ;  /* 0x000000ffff31a224 */ /* 0x000fe200078e004f */
[----:B------:R-:W-:Y:S01]  /*3060*/  @P2 IADD3 R45, PT, PT, R48, 0x1, RZ ;  /* 0x00000001302d2810 */ /* 0x000fe20007ffe0ff */
[--C-:B------:R-:W-:Y:S02]  /*3070*/  @!P2 IMAD.MOV.U32 R44, RZ, RZ, R54.reuse ;  /* 0x000000ffff2ca224 */ /* 0x100fe400078e0036 */
[----:B------:R-:W-:Y:S02]  /*3080*/  @P2 IMAD.MOV.U32 R49, RZ, RZ, R77 ;  /* 0x000000ffff312224 */ /* 0x000fe400078e004d */
[----:B------:R-:W-:Y:S01]  /*3090*/  @P2 IMAD.MOV.U32 R44, RZ, RZ, R54 ;  /* 0x000000ffff2c2224 */ /* 0x000fe200078e0036 */
[----:B------:R-:W-:Y:S06]  /*30a0*/  BRA `(.L_x_1810) ;  /* 0x0000000000dc7947 */ /* 0x000fec0003800000 */
.L_x_1811:
        /* <DEDUP_REMOVED lines=8> */
[----:B------:R-:W-:Y:S02]  /*3130*/  @!P2 IADD3 R44, PT, PT, R0, 0x1, RZ ;  /* 0x00000001002ca810 */ /* 0x000fe40007ffe0ff */
[----:B------:R-:W-:Y:S02]  /*3140*/  @!P2 MOV R62, RZ ;  /* 0x000000ff003ea202 */ /* 0x000fe40000000f00 */
[----:B------:R-:W-:-:S13]  /*3150*/  ISETP.NE.AND P3, PT, R65, RZ, !P2 ;  /* 0x000000ff4100720c */ /* 0x000fda0005765270 */
[----:B------:R-:W-:-:S04]  /*3160*/  @P3 IMAD.MOV R44, RZ, RZ, R0 ;  /* 0x000000ffff2c3224 */ /* 0x000fc800078e0200 */
[----:B------:R-:W-:-:S07]  /*3170*/  @!P2 IMAD.MOV.U32 R0, RZ, RZ, R44 ;  /* 0x000000ffff00a224 */ /* 0x000fce00078e002c */
.L_x_1813:
[----:B------:R-:W-:Y:S05]  /*3180*/  BSYNC.RECONVERGENT B3 ;  /* 0x0000000000037941 */ /* 0x000fea0003800200 */
.L_x_1812:
        /* <DEDUP_REMOVED lines=40> */
[----:B------:R-:W-:-:S07]  /*3410*/  IMAD.MOV.U32 R45, RZ, RZ, RZ ;  /* 0x000000ffff2d7224 */ /* 0x000fce00078e00ff */
.L_x_1810:
[----:B------:R-:W-:Y:S05]  /*3420*/  BSYNC.RECONVERGENT B2 ;  /* 0x0000000000027941 */ /* 0x000fea0003800200 */
.L_x_1809:
[----:B------:R-:W-:Y:S02]  /*3430*/  I2FP.F32.U32 R49, R49 ;  /* 0x0000003100317245 */ /* 0x000fe40000201000 */
[----:B------:R-:W-:-:S03]  /*3440*/  PRMT R48, R29, 0x7632, R48 ;  /* 0x000076321d307816 */ /* 0x000fc60000000030 */
[----:B------:R-:W-:Y:S01]  /*3450*/  FFMA.FTZ R49, R49, R84, 1.1641532182693481445e-10 ;  /* 0x2f00000031317423 */ /* 0x000fe20000010054 */
[----:B------:R-:W-:-:S04]  /*3460*/  SHF.L.U32 R48, R48, 0x10, RZ ;  /* 0x0000001030307819 */ /* 0x000fc800000006ff */
[----:B------:R-:W-:Y:S01]  /*3470*/  FSETP.GTU.FTZ.AND P2, PT, R49, R82, PT ;  /* 0x000000523100720b */ /* 0x000fe20003f5c000 */
[----:B------:R-:W-:-:S03]  /*3480*/  FMUL.FTZ R48, R48, R83 ;  /* 0x0000005330307220 */ /* 0x000fc60000410000 */
[----:B------:R-:W-:Y:S02]  /*3490*/  SEL R71, RZ, 0x1, P2 ;  /* 0x00000001ff477807 */ /* 0x000fe40001000000 */
[----:B------:R-:W-:-:S05]  /*34a0*/  FSEL R48, R48, RZ, !P2 ;  /* 0x000000ff30307208 */ /* 0x000fca0005000000 */
[----:B------:R-:W-:-:S04]  /*34b0*/  FADD.FTZ R48, R43, R48 ;  /* 0x000000302b307221 */ /* 0x000fc80000010000 */
[--C-:B------:R-:W-:Y:S01]  /*34c0*/  @P1 FADD.FTZ R43, R35, R48.reuse ;  /* 0x00000030232b1221 */ /* 0x100fe20000010000 */
[----:B------:R-:W-:Y:S01]  /*34d0*/  @!P1 IMAD.MOV.U32 R43, RZ, RZ, R48 ;  /* 0x000000ffff2b9224 */ /* 0x000fe200078e0030 */
[----:B------:R-:W-:Y:S06]  /*34e0*/  BRA `(.L_x_1814) ;  /* 0x00000000000c7947 */ /* 0x000fec0003800000 */
.L_x_1808:
[----:B------:R-:W-:Y:S01]  /*34f0*/  @P1 FADD.FTZ R43, R35, R43 ;  /* 0x0000002b232b1221 */ /* 0x000fe20000010000 */
[----:B------:R-:W-:Y:S01]  /*3500*/  IMAD.MOV.U32 R44, RZ, RZ, R54 ;  /* 0x000000ffff2c7224 */ /* 0x000fe200078e0036 */
[----:B------:R-:W-:-:S07]  /*3510*/  MOV R45, R48 ;  /* 0x00000030002d7202 */ /* 0x000fce0000000f00 */
.L_x_1814:
        /* <DEDUP_REMOVED lines=13> */
.L_x_1817:
        /* <DEDUP_REMOVED lines=13> */
.L_x_1819:
[----:B------:R-:W-:Y:S05]  /*36c0*/  BSYNC.RECONVERGENT B3 ;  /* 0x0000000000037941 */ /* 0x000fea0003800200 */
.L_x_1818:
        /* <DEDUP_REMOVED lines=42> */
.L_x_1816:
[----:B------:R-:W-:Y:S05]  /*3970*/  BSYNC.RECONVERGENT B2 ;  /* 0x0000000000027941 */ /* 0x000fea0003800200 */
.L_x_1815:
[----:B------:R-:W-:Y:S01]  /*3980*/  I2FP.F32.U32 R45, R49 ;  /* 0x00000031002d7245 */ /* 0x000fe20000201000 */
[----:B------:R-:W-:-:S04]  /*3990*/  IMAD.U32 R50, R46, 0x10000, RZ ;  /* 0x000100002e327824 */ /* 0x000fc800078e00ff */
[----:B------:R-:W-:Y:S01]  /*39a0*/  FFMA.FTZ R45, R45, R84, 1.1641532182693481445e-10 ;  /* 0x2f0000002d2d7423 */ /* 0x000fe20000010054 */
[----:B------:R-:W-:-:S04]  /*39b0*/  FMUL.FTZ R50, R50, R83 ;  /* 0x0000005332327220 */ /* 0x000fc80000410000 */
[----:B------:R-:W-:Y:S02]  /*39c0*/  FSETP.GTU.FTZ.AND P2, PT, R45, R82, PT ;  /* 0x000000522d00720b */ /* 0x000fe40003f5c000 */
[----:B------:R-:W-:Y:S02]  /*39d0*/  PRMT R45, R46, 0x7632, R45 ;  /* 0x000076322e2d7816 */ /* 0x000fe4000000002d */
[----:B------:R-:W-:Y:S01]  /*39e0*/  FSEL R81, R50, RZ, !P2 ;  /* 0x000000ff32517208 */ /* 0x000fe20005000000 */
[----:B------:R-:W-:Y:S08]  /*39f0*/  @!P0 BRA `(.L_x_1820) ;  /* 0x0000000400508947 */ /* 0x000ff00003800000 */
        /* <DEDUP_REMOVED lines=16> */
.L_x_1823:
        /* <DEDUP_REMOVED lines=13> */
.L_x_1825:
[----:B------:R-:W-:Y:S05]  /*3bd0*/  BSYNC.RECONVERGENT B3 ;  /* 0x0000000000037941 */ /* 0x000fea0003800200 */
.L_x_1824:
        /* <DEDUP_REMOVED lines=42> */
.L_x_1822:
[----:B------:R-:W-:Y:S05]  /*3e80*/  BSYNC.RECONVERGENT B2 ;  /* 0x0000000000027941 */ /* 0x000fea0003800200 */
.L_x_1821:
[----:B------:R-:W-:Y:S02]  /*3e90*/  I2FP.F32.U32 R51, R50 ;  /* 0x0000003200337245 */ /* 0x000fe40000201000 */
[----:B------:R-:W-:-:S03]  /*3ea0*/  SHF.L.U32 R44, R30, 0x10, RZ ;  /* 0x000000101e2c7819 */ /* 0x000fc600000006ff */
[----:B------:R-:W-:Y:S02]  /*3eb0*/  FFMA.FTZ R51, R51, R84, 1.1641532182693481445e-10 ;  /* 0x2f00000033337423 */ /* 0x000fe40000010054 */
[----:B------:R-:W-:-:S03]  /*3ec0*/  FMUL.FTZ R44, R44, R83 ;  /* 0x000000532c2c7220 */ /* 0x000fc60000410000 */
[----:B------:R-:W-:-:S04]  /*3ed0*/  FSETP.GTU.FTZ.AND P3, PT, R51, R82, PT ;  /* 0x000000523300720b */ /* 0x000fc80003f7c000 */
[----:B------:R-:W-:Y:S02]  /*3ee0*/  FSEL R44, R44, RZ, !P3 ;  /* 0x000000ff2c2c7208 */ /* 0x000fe40005800000 */
[----:B------:R-:W-:-:S03]  /*3ef0*/  SEL R72, RZ, 0x1, P3 ;  /* 0x00000001ff487807 */ /* 0x000fc60001800000 */
[----:B------:R-:W-:-:S04]  /*3f00*/  FADD.FTZ R81, R81, R44 ;  /* 0x0000002c51517221 */ /* 0x000fc80000010000 */
[--C-:B------:R-:W-:Y:S01]  /*3f10*/  @P1 FADD.FTZ R44, R36, R81.reuse ;  /* 0x00000051242c1221 */ /* 0x100fe20000010000 */
[----:B------:R-:W-:Y:S01]  /*3f20*/  @!P1 IMAD.MOV.U32 R44, RZ, RZ, R81 ;  /* 0x000000ffff2c9224 */ /* 0x000fe200078e0051 */
[----:B------:R-:W-:Y:S06]  /*3f30*/  BRA `(.L_x_1826) ;  /* 0x0000000000107947 */ /* 0x000fec0003800000 */
.L_x_1820:
[----:B------:R-:W-:Y:S01]  /*3f40*/  @P1 FADD.FTZ R81, R36, R81 ;  /* 0x0000005124511221 */ /* 0x000fe20000010000 */
[----:B------:R-:W-:Y:S01]  /*3f50*/  MOV R46, R44 ;  /* 0x0000002c002e7202 */ /* 0x000fe20000000f00 */
[----:B------:R-:W-:-:S03]  /*3f60*/  IMAD.MOV.U32 R49, RZ, RZ, R48 ;  /* 0x000000ffff317224 */ /* 0x000fc600078e0030 */
[----:B------:R-:W-:-:S07]  /*3f70*/  MOV R44, R81 ;  /* 0x00000051002c7202 */ /* 0x000fce0000000f00 */
.L_x_1826:
        /* <DEDUP_REMOVED lines=13> */
.L_x_1829:
        /* <DEDUP_REMOVED lines=13> */
.L_x_1831:
[----:B------:R-:W-:Y:S05]  /*4120*/  BSYNC.RECONVERGENT B3 ;  /* 0x0000000000037941 */ /* 0x000fea0003800200 */
.L_x_1830:
        /* <DEDUP_REMOVED lines=42> */
.L_x_1828:
[----:B------:R-:W-:Y:S05]  /*43d0*/  BSYNC.RECONVERGENT B2 ;  /* 0x0000000000027941 */ /* 0x000fea0003800200 */
.L_x_1827:
        /* <DEDUP_REMOVED lines=23> */
.L_x_1835:
        /* <DEDUP_REMOVED lines=13> */
.L_x_1837:
[----:B------:R-:W-:Y:S05]  /*4620*/  BSYNC.RECONVERGENT B3 ;  /* 0x0000000000037941 */ /* 0x000fea0003800200 */
.L_x_1836:
        /* <DEDUP_REMOVED lines=41> */
.L_x_1834:
[----:B------:R-:W-:Y:S05]  /*48c0*/  BSYNC.RECONVERGENT B2 ;  /* 0x0000000000027941 */ /* 0x000fea0003800200 */
.L_x_1833:
        /* <DEDUP_REMOVED lines=12> */
.L_x_1832:
[----:B------:R-:W-:Y:S01]  /*4990*/  @P1 FADD.FTZ R45, R37, R45 ;  /* 0x0000002d252d1221 */ /* 0x000fe20000010000 */
[----:B------:R-:W-:Y:S01]  /*49a0*/  MOV R80, R46 ;  /* 0x0000002e00507202 */ /* 0x000fe20000000f00 */
[----:B------:R-:W-:-:S07]  /*49b0*/  IMAD.MOV.U32 R49, RZ, RZ, R48 ;  /* 0x000000ffff317224 */ /* 0x000fce00078e0030 */
.L_x_1838:
        /* <DEDUP_REMOVED lines=13> */
.L_x_1841:
        /* <DEDUP_REMOVED lines=13> */
.L_x_1843:
[----:B------:R-:W-:Y:S05]  /*4b60*/  BSYNC.RECONVERGENT B3 ;  /* 0x0000000000037941 */ /* 0x000fea0003800200 */
.L_x_1842:
        /* <DEDUP_REMOVED lines=42> */
.L_x_1840:
[----:B------:R-:W-:Y:S05]  /*4e10*/  BSYNC.RECONVERGENT B2 ;  /* 0x0000000000027941 */ /* 0x000fea0003800200 */
.L_x_1839:
        /* <DEDUP_REMOVED lines=24> */
.L_x_1847:
        /* <DEDUP_REMOVED lines=13> */
.L_x_1849:
[----:B------:R-:W-:Y:S05]  /*5070*/  BSYNC.RECONVERGENT B3 ;  /* 0x0000000000037941 */ /* 0x000fea0003800200 */
.L_x_1848:
        /* <DEDUP_REMOVED lines=34> */
[----:B------:R-:W-:Y:S01]  /*52a0*/  HFMA2 R49, -RZ, RZ, 0, 0 ;  /* 0x00000000ff317431 */ /* 0x000fe200000001ff */
[----:B------:R-:W-:Y:S01]  /*52b0*/  LOP3.LUT R90, R52, UR28, R51, 0x96, !PT ;  /* 0x0000001c345a7c12 */ /* 0x000fe2000f8e9633 */
[----:B------:R-:W-:-:S04]  /*52c0*/  IMAD.WIDE.U32 R78, R78, -0x326172a9, RZ ;  /* 0xcd9e8d574e4e7825 */ /* 0x000fc800078e00ff */
[----:B------:R-:W-:Y:S01]  /*52d0*/  IMAD.WIDE.U32 R90, R90, -0x2daee0ad, RZ ;  /* 0xd2511f535a5a7825 */ /* 0x000fe200078e00ff */
[----:B------:R-:W-:-:S03]  /*52e0*/  LOP3.LUT R77, R50, UR30, R79, 0x96, !PT ;  /* 0x0000001e324d7c12 */ /* 0x000fc6000f8e964f */
[----:B------:R-:W-:Y:S01]  /*52f0*/  IMAD.MOV.U32 R50, RZ, RZ, R80 ;  /* 0x000000ffff327224 */ /* 0x000fe200078e0050 */
[----:B------:R-:W-:-:S07]  /*5300*/  LOP3.LUT R79, R48, UR31, R91, 0x96, !PT ;  /* 0x0000001f304f7c12 */ /* 0x000fce000f8e965b */
.L_x_1846:
[----:B------:R-:W-:Y:S05]  /*5310*/  BSYNC.RECONVERGENT B2 ;  /* 0x0000000000027941 */ /* 0x000fea0003800200 */
.L_x_1845:
        /* <DEDUP_REMOVED lines=11> */
.L_x_1844:
[----:B------:R-:W-:Y:S01]  /*53d0*/  @P1 FADD.FTZ R46, R38, R46 ;  /* 0x0000002e262e1221 */ /* 0x000fe20000010000 */
[----:B------:R-:W-:Y:S01]  /*53e0*/  IMAD.MOV.U32 R90, RZ, RZ, R80 ;  /* 0x000000ffff5a7224 */ /* 0x000fe200078e0050 */
[----:B------:R-:W-:-:S07]  /*53f0*/  MOV R49, R48 ;  /* 0x0000003000317202 */ /* 0x000fce0000000f00 */
.L_x_1850:
        /* <DEDUP_REMOVED lines=13> */
.L_x_1853:
        /* <DEDUP_REMOVED lines=13> */
.L_x_1855:
[----:B------:R-:W-:Y:S05]  /*55a0*/  BSYNC.RECONVERGENT B3 ;  /* 0x0000000000037941 */ /* 0x000fea0003800200 */
.L_x_1854:
        /* <DEDUP_REMOVED lines=43> */
.L_x_1852:
[----:B------:R-:W-:Y:S05]  /*5860*/  BSYNC.RECONVERGENT B2 ;  /* 0x0000000000027941 */ /* 0x000fea0003800200 */
.L_x_1851:
        /* <DEDUP_REMOVED lines=23> */
.L_x_1859:
        /* <DEDUP_REMOVED lines=15> */
.L_x_1861:
[----:B------:R-:W-:Y:S05]  /*5ad0*/  BSYNC.RECONVERGENT B3 ;  /* 0x0000000000037941 */ /* 0x000fea0003800200 */
.L_x_1860:
        /* <DEDUP_REMOVED lines=40> */
[----:B------:R-:W-:-:S07]  /*5d60*/  HFMA2 R81, -RZ, RZ, 0, 0 ;  /* 0x00000000ff517431 */ /* 0x000fce00000001ff */
.L_x_1858:
[----:B------:R-:W-:Y:S05]  /*5d70*/  BSYNC.RECONVERGENT B2 ;  /* 0x0000000000027941 */ /* 0x000fea0003800200 */
.L_x_1857:
        /* <DEDUP_REMOVED lines=12> */
.L_x_1856:
[----:B------:R-:W-:Y:S01]  /*5e40*/  @P1 FADD.FTZ R47, R39, R47 ;  /* 0x0000002f272f1221 */ /* 0x000fe20000010000 */
[----:B------:R-:W-:Y:S01]  /*5e50*/  IMAD.MOV.U32 R80, RZ, RZ, R90 ;  /* 0x000000ffff507224 */ /* 0x000fe200078e005a */
[----:B------:R-:W-:-:S07]  /*5e60*/  MOV R81, R48 ;  /* 0x0000003000517202 */ /* 0x000fce0000000f00 */
.L_x_1862:
[----:B------:R-:W0:Y:S01]  /*5e70*/  LDC.64 R52, c[0x0][0x3a8] ;  /* 0x0000ea00ff347b82 */ /* 0x000e220000000a00 */
[----:B------:R-:W-:Y:S02]  /*5e80*/  SEL R83, RZ, 0x1000000, P5 ;  /* 0x01000000ff537807 */ /* 0x000fe40002800000 */
[----:B------:R-:W-:Y:S02]  /*5e90*/  SEL R55, RZ, 0x10000, P4 ;  /* 0x00010000ff377807 */ /* 0x000fe40002000000 */
[----:B------:R-:W-:Y:S02]  /*5ea0*/  ISETP.NE.AND P6, PT, R85, RZ, PT ;  /* 0x000000ff5500720c */ /* 0x000fe40003fc5270 */
[----:B------:R-:W-:Y:S01]  /*5eb0*/  ISETP.NE.AND P5, PT, R87, RZ, PT ;  /* 0x000000ff5700720c */ /* 0x000fe20003fa5270 */
[----:B------:R-:W1:Y:S01]  /*5ec0*/  LDC.64 R48, c[0x0][0x3b0] ;  /* 0x0000ec00ff307b82 */ /* 0x000e620000000a00 */
[----:B------:R-:W-:Y:S02]  /*5ed0*/  ISETP.NE.AND P4, PT, R88, RZ, PT ;  /* 0x000000ff5800720c */ /* 0x000fe40003f85270 */
[----:B------:R-:W-:-:S02]  /*5ee0*/  SEL R82, RZ, 0x100, P3 ;  /* 0x00000100ff527807 */ /* 0x000fc40001800000 */
[----:B------:R-:W-:Y:S02]  /*5ef0*/  SEL R54, RZ, 0x1000000, P4 ;  /* 0x01000000ff367807 */ /* 0x000fe40002000000 */
[----:B------:R-:W-:Y:S02]  /*5f00*/  SEL R51, RZ, 0x10000, P5 ;  /* 0x00010000ff337807 */ /* 0x000fe40002800000 */
[----:B------:R-:W-:Y:S02]  /*5f10*/  SEL R50, RZ, 0x100, P6 ;  /* 0x00000100ff327807 */ /* 0x000fe40003000000 */
[----:B------:R-:W-:Y:S02]  /*5f20*/  ISETP.NE.AND P1, PT, R86, RZ, PT ;  /* 0x000000ff5600720c */ /* 0x000fe40003f25270 */
[----:B------:R-:W-:Y:S02]  /*5f30*/  LOP3.LUT R82, R82, R83, R55, 0xfe, !PT ;  /* 0x0000005352527212 */ /* 0x000fe400078efe37 */
[----:B------:R-:W-:Y:S01]  /*5f40*/  LOP3.LUT R50, R50, R54, R51, 0xfe, !PT ;  /* 0x0000003632327212 */ /* 0x000fe200078efe33 */
[----:B0-----:R-:W-:Y:S01]  /*5f50*/  IMAD.WIDE.U32 R52, R76, 0x20, R52 ;  /* 0x000000204c347825 */ /* 0x001fe200078e0034 */
[----:B------:R-:W-:-:S02]  /*5f60*/  SEL R51, RZ, 0x1, P2 ;  /* 0x00000001ff337807 */ /* 0x000fc40001000000 */
[----:B------:R-:W-:Y:S02]  /*5f70*/  SEL R55, RZ, 0x1, P1 ;  /* 0x00000001ff377807 */ /* 0x000fe40000800000 */
[----:B------:R-:W-:Y:S01]  /*5f80*/  LOP3.LUT R51, R82, R51, RZ, 0xfc, !PT ;  /* 0x0000003352337212 */ /* 0x000fe200078efcff */
[----:B------:R0:W-:Y:S01]  /*5f90*/  STG.E.128 desc[UR8][R52.64], R40 ;  /* 0x0000002834007986 */ /* 0x0001e2000c101d08 */
[----:B------:R-:W-:Y:S01]  /*5fa0*/  LOP3.LUT R50, R50, R55, RZ, 0xfc, !PT ;  /* 0x0000003732327212 */ /* 0x000fe200078efcff */
[----:B-1----:R-:W-:Y:S02]  /*5fb0*/  IMAD.WIDE.U32 R48, R76, 0x8, R48 ;  /* 0x000000084c307825 */ /* 0x002fe400078e0030 */
[----:B------:R0:W-:Y:S04]  /*5fc0*/  STG.E.128 desc[UR8][R52.64+0x10], R44 ;  /* 0x0000102c34007986 */ /* 0x0001e8000c101d08 */
[----:B------:R0:W-:Y:S01]  /*5fd0*/  STG.E.64 desc[UR8][R48.64], R50 ;  /* 0x0000003230007986 */ /* 0x0001e2000c101b08 */
        /* <DEDUP_REMOVED lines=17> */
.L_x_1766:
[----:B------:R-:W-:Y:S05]  /*60f0*/  BSYNC.RECONVERGENT B0 ;  /* 0x0000000000007941 */ /* 0x000fea0003800200 */
.L_x_1765:
        /* <DEDUP_REMOVED lines=54> */
.L_x_1878:
[----:B-1----:R-:W-:Y:S01]  /*6460*/  FADD.FTZ R83, R54, R55 ;  /* 0x0000003736537221 */ /* 0x002fe20000010000 */
[----:B0-----:R-:W-:Y:S01]  /*6470*/  FMUL.FTZ R54, R53, R53 ;  /* 0x0000003535367220 */ /* 0x001fe20000410000 */
[----:B------:R-:W-:Y:S01]  /*6480*/  PLOP3.LUT P0, PT, PT, PT, UP0, 0x40, 0x4 ;  /* 0x000000000004781c */ /* 0x000fe20003f0e808 */
[----:B------:R-:W0:Y:S01]  /*6490*/  @!P1 LDC.64 R50, c[0x0][0x3c0] ;  /* 0x0000f000ff329b82 */ /* 0x000e220000000a00 */
[----:B------:R-:W-:Y:S01]  /*64a0*/  FFMA.FTZ R52, R83, R52, UR5 ;  /* 0x0000000553347e23 */ /* 0x000fe20008010034 */
[----:B------:R-:W-:Y:S01]  /*64b0*/  BSSY.RECONVERGENT B0, `(.L_x_1864) ;  /* 0x000005a000007945 */ /* 0x000fe20003800200 */
[----:B------:R-:W-:-:S05]  /*64c0*/  FSEL R55, R54, RZ, !P0 ;  /* 0x000000ff36377208 */ /* 0x000fca0004000000 */
        /* <DEDUP_REMOVED lines=8> */
[----:B------:R-:W-:Y:S01]  /*6550*/  PLOP3.LUT P0, PT, PT, PT, UP0, 0x40, 0x4 ;  /* 0x000000000004781c */ /* 0x000fe20003f0e808 */
[----:B0-----:R-:W-:Y:S01]  /*6560*/  IMAD.U32 R50, R20, 0x10000, RZ ;  /* 0x0001000014327824 */ /* 0x001fe200078e00ff */
[----:B------:R-:W-:Y:S01]  /*6570*/  SHF.L.U32 R52, R12, 0x10, RZ ;  /* 0x000000100c347819 */ /* 0x000fe200000006ff */
[----:B------:R-:W-:Y:S01]  /*6580*/  IMAD.U32 R54, R24, 0x10000, RZ ;  /* 0x0001000018367824 */ /* 0x000fe200078e00ff */
[----:B------:R-:W-:Y:S01]  /*6590*/  FSEL R49, R53, RZ, P0 ;  /* 0x000000ff35317208 */ /* 0x000fe20000000000 */
[----:B------:R-:W-:Y:S01]  /*65a0*/  IMAD.U32 R53, R8, 0x10000, RZ ;  /* 0x0001000008357824 */ /* 0x000fe200078e00ff */
[----:B------:R-:W-:Y:S01]  /*65b0*/  SHF.L.U32 R82, R16, 0x10, RZ ;  /* 0x0000001010527819 */ /* 0x000fe200000006ff */
[----:B------:R-:W-:Y:S01]  /*65c0*/  IMAD.U32 R83, R9, 0x10000, RZ ;  /* 0x0001000009537824 */ /* 0x000fe200078e00ff */
[----:B------:R-:W-:Y:S01]  /*65d0*/  SHF.L.U32 R51, R10, 0x10, RZ ;  /* 0x000000100a337819 */ /* 0x000fe200000006ff */
[----:B------:R-:W-:Y:S01]  /*65e0*/  FADD.FTZ R48, R40, -R49 ;  /* 0x8000003128307221 */ /* 0x000fe20000010000 */
[----:B------:R-:W-:-:S02]  /*65f0*/  IMAD.U32 R85, R25, 0x10000, RZ ;  /* 0x0001000019557824 */ /* 0x000fc400078e00ff */
[--C-:B------:R-:W-:Y:S01]  /*6600*/  FADD.FTZ R84, R43, -R49.reuse ;  /* 0x800000312b547221 */ /* 0x100fe20000010000 */
[----:B------:R-:W-:Y:S01]  /*6610*/  SHF.L.U32 R86, R57, 0x10, RZ ;  /* 0x0000001039567819 */ /* 0x000fe200000006ff */
[C---:B------:R-:W-:Y:S01]  /*6620*/  FMUL.FTZ R87, R55.reuse, R48 ;  /* 0x0000003037577220 */ /* 0x040fe20000410000 */
[----:B------:R-:W-:Y:S02]  /*6630*/  IMAD.U32 R89, R6, 0x10000, RZ ;  /* 0x0001000006597824 */ /* 0x000fe400078e00ff */
[----:B------:R-:W-:Y:S01]  /*6640*/  FMUL.FTZ R84, R55, R84 ;  /* 0x0000005437547220 */ /* 0x000fe20000410000 */
[----:B------:R-:W-:Y:S02]  /*6650*/  IMAD.U32 R91, R26, 0x10000, RZ ;  /* 0x000100001a5b7824 */ /* 0x000fe400078e00ff */
[----:B------:R-:W-:Y:S01]  /*6660*/  FFMA.FTZ R48, R87, R50, R52 ;  /* 0x0000003257307223 */ /* 0x000fe20000010034 */
[--C-:B------:R-:W-:Y:S01]  /*6670*/  FADD.FTZ R50, R41, -R49.reuse ;  /* 0x8000003129327221 */ /* 0x100fe20000010000 */
[----:B------:R-:W-:Y:S01]  /*6680*/  SHF.L.U32 R52, R11, 0x10, RZ ;  /* 0x000000100b347819 */ /* 0x000fe200000006ff */
[----:B------:R-:W-:Y:S01]  /*6690*/  FFMA.FTZ R87, R87, R54, R82 ;  /* 0x0000003657577223 */ /* 0x000fe20000010052 */
[----:B------:R-:W-:Y:S01]  /*66a0*/  FADD.FTZ R54, R42, -R49 ;  /* 0x800000312a367221 */ /* 0x000fe20000010000 */
[C---:B------:R-:W-:Y:S01]  /*66b0*/  FMUL.FTZ R50, R55.reuse, R50 ;  /* 0x0000003237327220 */ /* 0x040fe20000410000 */
[----:B------:R-:W-:Y:S01]  /*66c0*/  FFMA.FTZ R86, R84, R89, R86 ;  /* 0x0000005954567223 */ /* 0x000fe20000010056 */
[----:B------:R-:W-:Y:S01]  /*66d0*/  SHF.L.U32 R89, R14, 0x10, RZ ;  /* 0x000000100e597819 */ /* 0x000fe200000006ff */
[----:B------:R-:W-:Y:S01]  /*66e0*/  FMUL.FTZ R54, R55, R54 ;  /* 0x0000003637367220 */ /* 0x000fe20000410000 */
[C---:B------:R-:W-:Y:S01]  /*66f0*/  FFMA.FTZ R52, R50.reuse, R53, R52 ;  /* 0x0000003532347223 */ /* 0x040fe20000010034 */
[----:B------:R-:W-:Y:S01]  /*6700*/  FFMA.FTZ R83, R50, R83, R51 ;  /* 0x0000005332537223 */ /* 0x000fe20000010033 */
[----:B------:R-:W-:Y:S01]  /*6710*/  SHF.L.U32 R53, R13, 0x10, RZ ;  /* 0x000000100d357819 */ /* 0x000fe200000006ff */
[----:B------:R-:W-:Y:S01]  /*6720*/  IMAD.U32 R51, R21, 0x10000, RZ ;  /* 0x0001000015337824 */ /* 0x000fe200078e00ff */
[----:B------:R-:W-:-:S02]  /*6730*/  SHF.L.U32 R50, R17, 0x10, RZ ;  /* 0x0000001011327819 */ /* 0x000fc400000006ff */
[----:B------:R-:W-:Y:S01]  /*6740*/  SHF.L.U32 R88, R59, 0x10, RZ ;  /* 0x000000103b587819 */ /* 0x000fe200000006ff */
[----:B------:R-:W-:Y:S01]  /*6750*/  FFMA.FTZ R82, R54, R51, R53 ;  /* 0x0000003336527223 */ /* 0x000fe20000010035 */
[----:B------:R-:W-:Y:S01]  /*6760*/  SHF.L.U32 R51, R56, 0x10, RZ ;  /* 0x0000001038337819 */ /* 0x000fe200000006ff */
[----:B------:R-:W-:Y:S01]  /*6770*/  FFMA.FTZ R53, R54, R85, R50 ;  /* 0x0000005536357223 */ /* 0x000fe20000010032 */
[----:B------:R-:W-:Y:S02]  /*6780*/  IMAD.U32 R85, R7, 0x10000, RZ ;  /* 0x0001000007557824 */ /* 0x000fe400078e00ff */
[----:B------:R-:W-:Y:S01]  /*6790*/  FADD.FTZ R50, R44, -R49 ;  /* 0x800000312c327221 */ /* 0x000fe20000010000 */
[----:B------:R-:W-:Y:S01]  /*67a0*/  SHF.L.U32 R93, R15, 0x10, RZ ;  /* 0x000000100f5d7819 */ /* 0x000fe200000006ff */
[----:B------:R-:W-:Y:S02]  /*67b0*/  FFMA.FTZ R85, R84, R85, R51 ;  /* 0x0000005554557223 */ /* 0x000fe40000010033 */
[----:B------:R-:W-:Y:S01]  /*67c0*/  FMUL.FTZ R54, R55, R50 ;  /* 0x0000003237367220 */ /* 0x000fe20000410000 */
[----:B------:R-:W-:Y:S01]  /*67d0*/  IMAD.U32 R51, R22, 0x10000, RZ ;  /* 0x0001000016337824 */ /* 0x000fe200078e00ff */
[----:B------:R-:W-:-:S02]  /*67e0*/  SHF.L.U32 R84, R18, 0x10, RZ ;  /* 0x0000001012547819 */ /* 0x000fc400000006ff */
[----:B------:R-:W-:Y:S01]  /*67f0*/  SHF.L.U32 R90, R60, 0x10, RZ ;  /* 0x000000103c5a7819 */ /* 0x000fe200000006ff */
[----:B------:R-:W-:Y:S01]  /*6800*/  FFMA.FTZ R50, R54, R51, R89 ;  /* 0x0000003336327223 */ /* 0x000fe20000010059 */
[----:B------:R-:W-:Y:S01]  /*6810*/  SHF.L.U32 R51, R58, 0x10, RZ ;  /* 0x000000103a337819 */ /* 0x000fe200000006ff */
[----:B------:R-:W-:Y:S01]  /*6820*/  FFMA.FTZ R54, R54, R91, R84 ;  /* 0x0000005b36367223 */ /* 0x000fe20000010054 */
[----:B------:R-:W-:Y:S01]  /*6830*/  FADD.FTZ R84, R45, -R49 ;  /* 0x800000312d547221 */ /* 0x000fe20000010000 */
[----:B------:R-:W-:Y:S01]  /*6840*/  IMAD.U32 R91, R5, 0x10000, RZ ;  /* 0x00010000055b7824 */ /* 0x000fe200078e00ff */
[----:B------:R-:W-:Y:S01]  /*6850*/  F2FP.BF16.F32.PACK_AB R48, R83, R48 ;  /* 0x000000305330723e */ /* 0x000fe200000010ff */
[----:B------:R-:W-:Y:S02]  /*6860*/  IMAD.U32 R89, R4, 0x10000, RZ ;  /* 0x0001000004597824 */ /* 0x000fe400078e00ff */
[----:B------:R-:W-:Y:S01]  /*6870*/  FMUL.FTZ R84, R55, R84 ;  /* 0x0000005437547220 */ /* 0x000fe20000410000 */
[----:B------:R-:W-:-:S02]  /*6880*/  F2FP.BF16.F32.PACK_AB R53, R86, R53 ;  /* 0x000000355635723e */ /* 0x000fc400000010ff */
[----:B------:R-:W-:Y:S01]  /*6890*/  F2FP.BF16.F32.PACK_AB R52, R52, R87 ;  /* 0x000000573434723e */ /* 0x000fe200000010ff */
[C---:B------:R-:W-:Y:S01]  /*68a0*/  FFMA.FTZ R91, R84.reuse, R91, R51 ;  /* 0x0000005b545b7223 */ /* 0x040fe20000010033 */
[----:B------:R-:W-:Y:S01]  /*68b0*/  FFMA.FTZ R89, R84, R89, R88 ;  /* 0x0000005954597223 */ /* 0x000fe20000010058 */
[----:B------:R-:W-:Y:S01]  /*68c0*/  FADD.FTZ R84, R46, -R49 ;  /* 0x800000312e547221 */ /* 0x000fe20000010000 */
[----:B------:R-:W-:Y:S01]  /*68d0*/  IMAD.U32 R51, R23, 0x10000, RZ ;  /* 0x0001000017337824 */ /* 0x000fe200078e00ff */
[----:B------:R-:W-:Y:S02]  /*68e0*/  SHF.L.U32 R88, R19, 0x10, RZ ;  /* 0x0000001013587819 */ /* 0x000fe400000006ff */
[----:B------:R-:W-:Y:S01]  /*68f0*/  FMUL.FTZ R84, R55, R84 ;  /* 0x0000005437547220 */ /* 0x000fe20000410000 */
[----:B------:R-:W-:Y:S02]  /*6900*/  F2FP.BF16.F32.PACK_AB R50, R91, R50 ;  /* 0x000000325b32723e */ /* 0x000fe400000010ff */
[----:B------:R-:W-:Y:S01]  /*6910*/  F2FP.BF16.F32.PACK_AB R54, R89, R54 ;  /* 0x000000365936723e */ /* 0x000fe200000010ff */
[----:B------:R-:W-:Y:S01]  /*6920*/  FFMA.FTZ R51, R84, R51, R93 ;  /* 0x0000003354337223 */ /* 0x000fe2000001005d */
[----:B------:R-:W-:-:S04]  /*6930*/  IMAD.U32 R93, R27, 0x10000, RZ ;  /* 0x000100001b5d7824 */ /* 0x000fc800078e00ff */
[----:B------:R-:W-:Y:S01]  /*6940*/  FFMA.FTZ R88, R84, R93, R88 ;  /* 0x0000005d54587223 */ /* 0x000fe20000010058 */
[----:B------:R-:W-:Y:S01]  /*6950*/  FADD.FTZ R84, R47, -R49 ;  /* 0x800000312f547221 */ /* 0x000fe20000010000 */
[----:B------:R-:W-:-:S03]  /*6960*/  SHF.L.U32 R49, R61, 0x10, RZ ;  /* 0x000000103d317819 */ /* 0x000fc600000006ff */
[----:B------:R-:W-:Y:S01]  /*6970*/  FMUL.FTZ R55, R55, R84 ;  /* 0x0000005437377220 */ /* 0x000fe20000410000 */
[----:B------:R-:W-:-:S04]  /*6980*/  IMAD.U32 R84, R3, 0x10000, RZ ;  /* 0x0001000003547824 */ /* 0x000fc800078e00ff */
[----:B------:R-:W-:Y:S01]  /*6990*/  FFMA.FTZ R84, R55, R84, R90 ;  /* 0x0000005437547223 */ /* 0x000fe2000001005a */
[----:B------:R-:W-:-:S04]  /*69a0*/  IMAD.U32 R90, R2, 0x10000, RZ ;  /* 0x00010000025a7824 */ /* 0x000fc800078e00ff */
[----:B------:R-:W-:Y:S01]  /*69b0*/  FFMA.FTZ R55, R55, R90, R49 ;  /* 0x0000005a37377223 */ /* 0x000fe20000010031 */
[----:B------:R-:W-:Y:S02]  /*69c0*/  F2FP.BF16.F32.PACK_AB R49, R85, R82 ;  /* 0x000000525531723e */ /* 0x000fe400000010ff */
[----:B------:R-:W-:Y:S01]  /*69d0*/  F2FP.BF16.F32.PACK_AB R51, R84, R51 ;  /* 0x000000335433723e */ /* 0x000fe200000010ff */
[----:B------:R-:W0:Y:S01]  /*69e0*/  LDC.64 R82, c[0x0][0x430] ;  /* 0x00010c00ff527b82 */ /* 0x000e220000000a00 */
[----:B------:R-:W-:-:S07]  /*69f0*/  F2FP.BF16.F32.PACK_AB R55, R55, R88 ;  /* 0x000000583737723e */ /* 0x000fce00000010ff */
[----:B------:R-:W1:Y:S01]  /*6a00*/  LDC.64 R84, c[0x0][0x428] ;  /* 0x00010a00ff547b82 */ /* 0x000e620000000a00 */
[----:B0-----:R-:W-:-:S04]  /*6a10*/  IMAD.WIDE.U32 R82, R76, 0x10, R82 ;  /* 0x000000104c527825 */ /* 0x001fc800078e0052 */
[----:B-1----:R-:W-:-:S05]  /*6a20*/  IMAD.WIDE.U32 R84, R76, 0x10, R84 ;  /* 0x000000104c547825 */ /* 0x002fca00078e0054 */
[----:B------:R1:W-:Y:S04]  /*6a30*/  STG.E.128 desc[UR8][R84.64], R48 ;  /* 0x0000003054007986 */ /* 0x0003e8000c101d08 */
[----:B------:R1:W-:Y:S02]  /*6a40*/  STG.E.128 desc[UR8][R82.64], R52 ;  /* 0x0000003452007986 */ /* 0x0003e4000c101d08 */
.L_x_1865:
[----:B------:R-:W-:Y:S05]  /*6a50*/  BSYNC.RECONVERGENT B0 ;  /* 0x0000000000007941 */ /* 0x000fea0003800200 */
.L_x_1864:
[----:B01----:R-:W0:Y:S02]  /*6a60*/  LDC.64 R48, c[0x0][0x380] ;  /* 0x0000e000ff307b82 */ /* 0x003e240000000a00 */
[----:B0-----:R-:W-:-:S05]  /*6a70*/  IMAD R64, R48, 0x4, R64 ;  /* 0x0000000430407824 */ /* 0x001fca00078e0240 */
[----:B------:R-:W-:-:S13]  /*6a80*/  ISETP.GE.AND P0, PT, R64, R49, PT ;  /* 0x000000314000720c */ /* 0x000fda0003f06270 */
[----:B------:R-:W-:Y:S05]  /*6a90*/  @!P0 BRA `(.L_x_1866) ;  /* 0xffffff9c00ec8947 */ /* 0x000fea000383ffff */
[----:B------:R-:W-:Y:S05]  /*6aa0*/  BSYNC B1 ;  /* 0x0000000000017941 */ /* 0x000fea0003800000 */
.L_x_1764:
[----:B------:R-:W-:Y:S05]  /*6ab0*/  EXIT ;  /* 0x000000000000794d */ /* 0x000fea0003800000 */
.L_x_1863:
[----:B------:R-:W-:Y:S01]  /*6ac0*/  HFMA2 R85, -RZ, RZ, 0, 1.847743988037109375e-06 ;  /* 0x0000001fff557431 */ /* 0x000fe200000001ff */
[----:B------:R-:W-:Y:S01]  /*6ad0*/  BSSY B0, `(.L_x_1867) ;  /* 0x0000007000007945 */ /* 0x000fe20003800000 */
[----:B------:R-:W-:Y:S01]  /*6ae0*/  MOV R83, R48 ;  /* 0x0000003000537202 */ /* 0x000fe20000000f00 */
[----:B------:R-:W-:Y:S02]  /*6af0*/  IMAD.MOV.U32 R84, RZ, RZ, 0x1 ;  /* 0x00000001ff547424 */ /* 0x000fe400078e00ff */
[----:B------:R-:W-:-:S07]  /*6b00*/  IMAD.MOV.U32 R82, RZ, RZ, -0x1 ;  /* 0xffffffffff527424 */ /* 0x000fce00078e00ff */
[----:B------:R-:W-:Y:S05]  /*6b10*/  WARPSYNC.COLLECTIVE R82, `(.L_x_1868) ;  /* 0x0000000052087348 */ /* 0x000fea0003c00000 */
[----:B------:R0:W1:Y:S02]  /*6b20*/  SHFL.BFLY P3, R55, R83, R84, R85 ;  /* 0x0c00005453377389 */ /* 0x0000640000060055 */
[----:B01----:R-:W-:Y:S05]  /*6b30*/  ENDCOLLECTIVE ;  /* 0x000000000000791b */ /* 0x003fea0003800000 */
.L_x_1868:
[----:B------:R-:W-:Y:S05]  /*6b40*/  BSYNC B0 ;  /* 0x0000000000007941 */ /* 0x000fea0003800000 */
.L_x_1867:
        /* <DEDUP_REMOVED lines=9> */
.L_x_1869:
[----:B------:R-:W-:Y:S02]  /*6be0*/  IMAD.MOV.U32 R84, RZ, RZ, 0x4 ;  /* 0x00000004ff547424 */ /* 0x000fe400078e00ff */
[----:B------:R-:W-:-:S04]  /*6bf0*/  IMAD.MOV.U32 R50, RZ, RZ, R55 ;  /* 0x000000ffff327224 */ /* 0x000fc800078e0037 */
[----:B------:R-:W-:-:S05]  /*6c00*/  FADD.FTZ R50, R49, R50 ;  /* 0x0000003231327221 */ /* 0x000fca0000010000 */
[----:B------:R-:W-:-:S07]  /*6c10*/  MOV R83, R50 ;  /* 0x0000003200537202 */ /* 0x000fce0000000f00 */
[----:B------:R-:W-:Y:S05]  /*6c20*/  WARPSYNC.COLLECTIVE R82, `(.L_x_1870) ;  /* 0x0000000052087348 */ /* 0x000fea0003c00000 */
[----:B------:R0:W1:Y:S02]  /*6c30*/  SHFL.BFLY P3, R55, R83, R84, R85 ;  /* 0x0c00005453377389 */ /* 0x0000640000060055 */
[----:B01----:R-:W-:Y:S05]  /*6c40*/  ENDCOLLECTIVE ;  /* 0x000000000000791b */ /* 0x003fea0003800000 */
.L_x_1870:
[----:B------:R-:W-:Y:S01]  /*6c50*/  HFMA2 R84, -RZ, RZ, 0, 4.76837158203125e-07 ;  /* 0x00000008ff547431 */ /* 0x000fe200000001ff */
[----:B------:R-:W-:-:S05]  /*6c60*/  MOV R51, R55 ;  /* 0x0000003700337202 */ /* 0x000fca0000000f00 */
[----:B------:R-:W-:-:S04]  /*6c70*/  FADD.FTZ R51, R50, R51 ;  /* 0x0000003332337221 */ /* 0x000fc80000010000 */
[----:B------:R-:W-:-:S07]  /*6c80*/  IMAD.MOV.U32 R83, RZ, RZ, R51 ;  /* 0x000000ffff537224 */ /* 0x000fce00078e0033 */
[----:B------:R-:W-:Y:S05]  /*6c90*/  WARPSYNC.COLLECTIVE R82, `(.L_x_1871) ;  /* 0x0000000052087348 */ /* 0x000fea0003c00000 */
[----:B------:R0:W1:Y:S02]  /*6ca0*/  SHFL.BFLY P3, R55, R83, R84, R85 ;  /* 0x0c00005453377389 */ /* 0x0000640000060055 */
[----:B01----:R-:W-:Y:S05]  /*6cb0*/  ENDCOLLECTIVE ;  /* 0x000000000000791b */ /* 0x003fea0003800000 */
.L_x_1871:
        /* <DEDUP_REMOVED lines=8> */
.L_x_1872:
        /* <DEDUP_REMOVED lines=26> */
.L_x_1873:
[----:B------:R-:W-:Y:S02]  /*6ee0*/  IMAD.MOV.U32 R84, RZ, RZ, 0x2 ;  /* 0x00000002ff547424 */ /* 0x000fe400078e00ff */
[----:B------:R-:W-:-:S04]  /*6ef0*/  IMAD.MOV.U32 R49, RZ, RZ, R55 ;  /* 0x000000ffff317224 */ /* 0x000fc800078e0037 */
[----:B------:R-:W-:-:S05]  /*6f00*/  FADD.FTZ R49, R48, R49 ;  /* 0x0000003130317221 */ /* 0x000fca0000010000 */
[----:B------:R-:W-:-:S07]  /*6f10*/  MOV R83, R49 ;  /* 0x0000003100537202 */ /* 0x000fce0000000f00 */
[----:B------:R-:W-:Y:S05]  /*6f20*/  WARPSYNC.COLLECTIVE R82, `(.L_x_1874) ;  /* 0x0000000052087348 */ /* 0x000fea0003c00000 */
[----:B------:R0:W1:Y:S02]  /*6f30*/  SHFL.BFLY P3, R55, R83, R84, R85 ;  /* 0x0c00005453377389 */ /* 0x0000640000060055 */
[----:B01----:R-:W-:Y:S05]  /*6f40*/  ENDCOLLECTIVE ;  /* 0x000000000000791b */ /* 0x003fea0003800000 */
.L_x_1874:
[----:B------:R-:W-:Y:S01]  /*6f50*/  HFMA2 R84, -RZ, RZ, 0, 2.384185791015625e-07 ;  /* 0x00000004ff547431 */ /* 0x000fe200000001ff */
[----:B------:R-:W-:-:S05]  /*6f60*/  MOV R50, R55 ;  /* 0x0000003700327202 */ /* 0x000fca0000000f00 */
[----:B------:R-:W-:-:S04]  /*6f70*/  FADD.FTZ R50, R49, R50 ;  /* 0x0000003231327221 */ /* 0x000fc80000010000 */
[----:B------:R-:W-:-:S07]  /*6f80*/  IMAD.MOV.U32 R83, RZ, RZ, R50 ;  /* 0x000000ffff537224 */ /* 0x000fce00078e0032 */
[----:B------:R-:W-:Y:S05]  /*6f90*/  WARPSYNC.COLLECTIVE R82, `(.L_x_1875) ;  /* 0x0000000052087348 */ /* 0x000fea0003c00000 */
[----:B------:R0:W1:Y:S02]  /*6fa0*/  SHFL.BFLY P3, R55, R83, R84, R85 ;  /* 0x0c00005453377389 */ /* 0x0000640000060055 */
[----:B01----:R-:W-:Y:S05]  /*6fb0*/  ENDCOLLECTIVE ;  /* 0x000000000000791b */ /* 0x003fea0003800000 */
.L_x_1875:
[----:B------:R-:W-:Y:S02]  /*6fc0*/  IMAD.MOV.U32 R84, RZ, RZ, 0x8 ;  /* 0x00000008ff547424 */ /* 0x000fe400078e00ff */
[----:B------:R-:W-:-:S04]  /*6fd0*/  IMAD.MOV.U32 R51, RZ, RZ, R55 ;  /* 0x000000ffff337224 */ /* 0x000fc800078e0037 */
[----:B------:R-:W-:-:S05]  /*6fe0*/  FADD.FTZ R51, R50, R51 ;  /* 0x0000003332337221 */ /* 0x000fca0000010000 */
[----:B------:R-:W-:-:S07]  /*6ff0*/  MOV R83, R51 ;  /* 0x0000003300537202 */ /* 0x000fce0000000f00 */
[----:B------:R-:W-:Y:S05]  /*7000*/  WARPSYNC.COLLECTIVE R82, `(.L_x_1876) ;  /* 0x0000000052087348 */ /* 0x000fea0003c00000 */
[----:B------:R0:W1:Y:S02]  /*7010*/  SHFL.BFLY P3, R55, R83, R84, R85 ;  /* 0x0c00005453377389 */ /* 0x0000640000060055 */
[----:B01----:R-:W-:Y:S05]  /*7020*/  ENDCOLLECTIVE ;  /* 0x000000000000791b */ /* 0x003fea0003800000 */
.L_x_1876:
[----:B------:R-:W-:Y:S01]  /*7030*/  HFMA2 R84, -RZ, RZ, 0, 9.5367431640625e-07 ;  /* 0x00000010ff547431 */ /* 0x000fe200000001ff */
[----:B------:R-:W-:-:S05]  /*7040*/  MOV R54, R55 ;  /* 0x0000003700367202 */ /* 0x000fca0000000f00 */
[----:B------:R-:W-:-:S04]  /*7050*/  FADD.FTZ R54, R51, R54 ;  /* 0x0000003633367221 */ /* 0x000fc80000010000 */
[----:B------:R-:W-:-:S07]  /*7060*/  IMAD.MOV.U32 R83, RZ, RZ, R54 ;  /* 0x000000ffff537224 */ /* 0x000fce00078e0036 */
[----:B------:R-:W-:Y:S05]  /*7070*/  WARPSYNC.COLLECTIVE R82, `(.L_x_1877) ;  /* 0x0000000052087348 */ /* 0x000fea0003c00000 */
[----:B------:R0:W1:Y:S02]  /*7080*/  SHFL.BFLY P3, R55, R83, R84, R85 ;  /* 0x0c00005453377389 */ /* 0x0000640000060055 */
[----:B01----:R-:W-:Y:S05]  /*7090*/  ENDCOLLECTIVE ;  /* 0x000000000000791b */ /* 0x003fea0003800000 */
.L_x_1877:
[----:B------:R-:W-:Y:S05]  /*70a0*/  BRA `(.L_x_1878) ;  /* 0xfffffff000ec7947 */ /* 0x000fea000383ffff */
.L_x_1879:
        /* <DEDUP_REMOVED lines=13> */
.L_x_5943:


//--------------------- .text._ZN10layer_norm31ln_parallel_residual_fwd_kernelINS_13Kernel_traitsI13__nv_bfloat16S2_fS2_fjLj256ELj1ELj4ELj1ELj16ENS_18Kernel_traits_baseILj256ES2_S2_fS2_fjLj128EEEEELb1ELb0ELb1EEEvNS_9FwdParamsE --------------------------
	.section	.text._ZN10layer_norm31ln_parallel_residual_fwd_kernelINS_13Kernel_traitsI13__nv_bfloat16S2_fS2_fjLj256ELj1ELj4ELj1ELj16ENS_18Kernel_traits_baseILj256ES2_S2_fS2_fjLj128EEEEELb1ELb0ELb1EEEvNS_9FwdParamsE,"ax",@progbits
	.align	128
        .global         _ZN10layer_norm31ln_parallel_residual_fwd_kernelINS_13Kernel_traitsI13__nv_bfloat16S2_fS2_fjLj256ELj1ELj4ELj1ELj16ENS_18Kernel_traits_baseILj256ES2_S2_fS2_fjLj128EEEEELb1ELb0ELb1EEEvNS_9FwdParamsE
        .type           _ZN10layer_norm31ln_parallel_residual_fwd_kernelINS_13Kernel_traitsI13__nv_bfloat16S2_fS2_fjLj256ELj1ELj4ELj1ELj16ENS_18Kernel_traits_baseILj256ES2_S2_fS2_fjLj128EEEEELb1ELb0ELb1EEEvNS_9FwdParamsE,@function
        .size           _ZN10layer_norm31ln_parallel_residual_fwd_kernelINS_13Kernel_traitsI13__nv_bfloat16S2_fS2_fjLj256ELj1ELj4ELj1ELj16ENS_18Kernel_traits_baseILj256ES2_S2_fS2_fjLj128EEEEELb1ELb0ELb1EEEvNS_9FwdParamsE,(.L_x_5944 - _ZN10layer_norm31ln_parallel_residual_fwd_kernelINS_13Kernel_traitsI13__nv_bfloat16S2_fS2_fjLj256ELj1ELj4ELj1ELj16ENS_18Kernel_traits_baseILj256ES2_S2_fS2_fjLj128EEEEELb1ELb0ELb1EEEvNS_9FwdParamsE)
        .other          _ZN10layer_norm31ln_parallel_residual_fwd_kernelINS_13Kernel_traitsI13__nv_bfloat16S2_fS2_fjLj256ELj1ELj4ELj1ELj16ENS_18Kernel_traits_baseILj256ES2_S2_fS2_fjLj128EEEEELb1ELb0ELb1EEEvNS_9FwdParamsE,@"STO_CUDA_ENTRY STV_DEFAULT"
_ZN10layer_norm31ln_parallel_residual_fwd_kernelINS_13Kernel_traitsI13__nv_bfloat16S2_fS2_fjLj256ELj1ELj4ELj1ELj16ENS_18Kernel_traits_baseILj256ES2_S2_fS2_fjLj128EEEEELb1ELb0ELb1EEEvNS_9FwdParamsE:
.text._ZN10layer_norm31ln_parallel_residual_fwd_kernelINS_13Kernel_traitsI13__nv_bfloat16S2_fS2_fjLj256ELj1ELj4ELj1ELj16ENS_18Kernel_traits_baseILj256ES2_S2_fS2_fjLj128EEEEELb1ELb0ELb1EEEvNS_9FwdParamsE:
        /* <DEDUP_REMOVED lines=8> */
[----:B------:R-:W0:Y:S01]  /*0080*/  S2UR UR5, SR_CTAID.X ;  /* 0x00000000000579c3 */ /* 0x000e220000002500 */
[----:B------:R-:W0:Y:S01]  /*0090*/  LDCU UR10, c[0x0][0x384] ;  /* 0x00007080ff0a77ac */ /* 0x000e220008000800 */
[----:B-1----:R-:W-:-:S02]  /*00a0*/  ISETP.NE.U32.AND P1, PT, RZ, UR12, PT ;  /* 0x0000000cff007c0c */ /* 0x002fc4000bf25070 */
[----:B------:R-:W-:Y:S02]  /*00b0*/  ISETP.NE.AND.EX P0, PT, RZ, UR11, PT, P0 ;  /* 0x0000000bff007c0c */ /* 0x000fe4000bf05300 */
[----:B------:R-:W-:Y:S02]  /*00c0*/  ISETP.NE.AND.EX P1, PT, RZ, UR13, PT, P1 ;  /* 0x0000000dff007c0c */ /* 0x000fe4000bf25310 */
[----:B---3--:R-:W-:Y:S01]  /*00d0*/  ISETP.NE.AND P2, PT, RZ, UR4, PT ;  /* 0x00000004ff007c0c */ /* 0x008fe2000bf45270 */
[----:B----4-:R-:W-:Y:S02]  /*00e0*/  IMAD.U32 R4, RZ, RZ, UR6 ;  /* 0x00000006ff047e24 */ /* 0x010fe4000f8e00ff */
[----:B------:R-:W-:-:S06]  /*00f0*/  IMAD.U32 R5, RZ, RZ, UR7 ;  /* 0x00000007ff057e24 */ /* 0x000fcc000f8e00ff */
[----:B------:R-:W1:Y:S01]  /*0100*/  @P0 LDC.64 R8, c[0x0][0x438] ;  /* 0x00010e00ff080b82 */ /* 0x000e620000000a00 */
[----:B--2---:R-:W-:Y:S02]  /*0110*/  LOP3.LUT R2, R3, 0x1f, RZ, 0xc0, !PT ;  /* 0x0000001f03027812 */ /* 0x004fe400078ec0ff */
[----:B------:R-:W-:Y:S02]  /*0120*/  @!P0 CS2R R12, SRZ ;  /* 0x00000000000c8805 */ /* 0x000fe4000001ff00 */
[----:B------:R-:W-:Y:S01]  /*0130*/  @!P0 CS2R R14, SRZ ;  /* 0x00000000000e8805 */ /* 0x000fe2000001ff00 */
[----:B------:R-:W2:Y:S02]  /*0140*/  @P2 LDG.E.64 R4, desc[UR8][R4.64] ;  /* 0x0000000804042981 */ /* 0x000ea4000c1e1b00 */
[----:B------:R-:W3:Y:S01]  /*0150*/  @P1 LDC.64 R10, c[0x0][0x440] ;  /* 0x00011000ff0a1b82 */ /* 0x000ee20000000a00 */
[----:B------:R-:W-:Y:S02]  /*0160*/  @!P1 CS2R R24, SRZ ;  /* 0x0000000000189805 */ /* 0x000fe4000001ff00 */
[----:B------:R-:W-:-:S05]  /*0170*/  @!P1 CS2R R26, SRZ ;  /* 0x00000000001a9805 */ /* 0x000fca000001ff00 */
[----:B------:R-:W4:Y:S01]  /*0180*/  LDC R31, c[0x0][0x45c] ;  /* 0x00011700ff1f7b82 */ /* 0x000f220000000800 */
[----:B-1----:R-:W-:-:S07]  /*0190*/  @P0 IMAD.WIDE.U32 R8, R2, 0x10, R8 ;  /* 0x0000001002080825 */ /* 0x002fce00078e0008 */
[----:B------:R-:W1:Y:S01]  /*01a0*/  LDC R28, c[0x0][0x458] ;  /* 0x00011600ff1c7b82 */ /* 0x000e620000000800 */
[----:B------:R-:W5:Y:S01]  /*01b0*/  @P0 LDG.E.128 R12, desc[UR8][R8.64] ;  /* 0x00000008080c0981 */ /* 0x000f62000c1e1d00 */
[----:B---3--:R-:W-:-:S05]  /*01c0*/  @P1 IMAD.WIDE.U32 R10, R2, 0x10, R10 ;  /* 0x00000010020a1825 */ /* 0x008fca00078e000a */
[----:B------:R-:W5:Y:S01]  /*01d0*/  @P1 LDG.E.128 R24, desc[UR8][R10.64] ;  /* 0x000000080a181981 */ /* 0x000f62000c1e1d00 */
[----:B------:R-:W3:Y:S01]  /*01e0*/  LDC R16, c[0x0][0x360] ;  /* 0x0000d800ff107b82 */ /* 0x000ee20000000800 */
[----:B0-----:R-:W-:Y:S01]  /*01f0*/  USHF.L.U32 UR4, UR5, 0x2, URZ ;  /* 0x0000000205047899 */ /* 0x001fe200080006ff */
[----:B------:R-:W-:Y:S02]  /*0200*/  SHF.R.U32.HI R0, RZ, 0x5, R3 ;  /* 0x00000005ff007819 */ /* 0x000fe40000011603 */
[----:B----4-:R-:W-:-:S03]  /*0210*/  @P2 MOV R29, R31 ;  /* 0x0000001f001d2202 */ /* 0x010fc60000000f00 */
[----:B------:R-:W-:-:S04]  /*0220*/  LOP3.LUT R0, R0, UR4, RZ, 0xfc, !PT ;  /* 0x0000000400007c12 */ /* 0x000fc8000f8efcff */
[----:B------:R-:W-:Y:S01]  /*0230*/  ISETP.GE.AND P3, PT, R0, UR10, PT ;  /* 0x0000000a00007c0c */ /* 0x000fe2000bf66270 */
[----:B-1----:R3:W5:Y:S02]  /*0240*/  @P2 LDG.E.64 R6, desc[UR8][R28.64] ;  /* 0x000000081c062981 */ /* 0x002764000c1e1b00 */
[----:B---3--:R-:W-:Y:S01]  /*0250*/  IMAD R29, R16, UR5, R3 ;  /* 0x00000005101d7c24 */ /* 0x008fe2000f8e0203 */
[----:B--2---:R-:W-:Y:S02]  /*0260*/  @P2 R2UR UR6, R4 ;  /* 0x00000000040622ca */ /* 0x004fe400000e0000 */
[----:B------:R-:W-:-:S07]  /*0270*/  @P2 R2UR UR7, R5 ;  /* 0x00000000050722ca */ /* 0x000fce00000e0000 */
[----:B------:R-:W-:Y:S08]  /*0280*/  @P3 EXIT ;  /* 0x000000000000394d */ /* 0x000ff00003800000 */
        /* <DEDUP_REMOVED lines=12> */
[----:B------:R-:W-:Y:S01]  /*0350*/  UIADD3 UR19, UPT, UPT, UR6, 0x78dde6e4, URZ ;  /* 0x78dde6e406137890 */ /* 0x000fe2000fffe0ff */
[----:B-1----:R-:W-:Y:S01]  /*0360*/  IMAD.WIDE.U32 R20, R2, 0x10, R20 ;  /* 0x0000001002147825 */ /* 0x002fe200078e0014 */
[----:B------:R-:W-:-:S02]  /*0370*/  UIADD3 UR20, UPT, UPT, UR7, -0x126145ec, URZ ;  /* 0xed9eba1407147890 */ /* 0x000fc4000fffe0ff */
[----:B------:R-:W-:Y:S02]  /*0380*/  UIADD3 UR21, UPT, UPT, UR6, 0x1715609d, URZ ;  /* 0x1715609d06157890 */ /* 0x000fe4000fffe0ff */
[----:B------:R-:W-:Y:S01]  /*0390*/  UIADD3 UR22, UPT, UPT, UR7, -0x56f99767, URZ ;  /* 0xa906689907167890 */ /* 0x000fe2000fffe0ff */
[----:B------:R-:W4:Y:S01]  /*03a0*/  LDG.E.128 R20, desc[UR8][R20.64] ;  /* 0x0000000814147981 */ /* 0x000f22000c1e1d00 */
[----:B------:R-:W-:Y:S01]  /*03b0*/  IMAD R9, R4, -0x326172a9, RZ ;  /* 0xcd9e8d5704097824 */ /* 0x000fe200078e02ff */
[----:B--2--5:R-:W-:Y:S01]  /*03c0*/  @P2 IADD3 R28, P0, PT, R6, R3, RZ ;  /* 0x00000003061c2210 */ /* 0x024fe20007f1e0ff */
[----:B------:R-:W-:Y:S01]  /*03d0*/  IMAD.HI.U32 R6, R4, -0x326172a9, RZ ;  /* 0xcd9e8d5704067827 */ /* 0x000fe200078e00ff */
[----:B------:R-:W-:Y:S01]  /*03e0*/  UIADD3 UR23, UPT, UPT, UR6, -0x4ab325aa, URZ ;  /* 0xb54cda5606177890 */ /* 0x000fe2000fffe0ff */
[----:B------:R-:W-:Y:S01]  /*03f0*/  PRMT R44, R14, 0x7632, R44 ;  /* 0x000076320e2c7816 */ /* 0x000fe2000000002c */
[----:B------:R-:W-:Y:S01]  /*0400*/  UIADD3 UR24, UPT, UPT, UR7, 0x646e171e, URZ ;  /* 0x646e171e07187890 */ /* 0x000fe2000fffe0ff */
[----:B------:R-:W-:Y:S01]  /*0410*/  @P2 IMAD.X R31, RZ, RZ, R7, P0 ;  /* 0x000000ffff1f2224 */ /* 0x000fe200000e0607 */
[----:B------:R-:W0:Y:S01]  /*0420*/  LDCU.64 UR4, c[0x0][0x398] ;  /* 0x00007300ff0477ac */ /* 0x000e220008000a00 */
[----:B------:R-:W-:Y:S01]  /*0430*/  PRMT R45, R13, 0x7632, R45 ;  /* 0x000076320d2d7816 */ /* 0x000fe2000000002d */
[----:B------:R-:W-:Y:S01]  /*0440*/  BSSY B0, `(.L_x_1880) ;  /* 0x0000663000007945 */ /* 0x000fe20003800000 */
[----:B------:R-:W-:Y:S01]  /*0450*/  PRMT R43, R15, 0x7632, R43 ;  /* 0x000076320f2b7816 */ /* 0x000fe2000000002b */
[----:B------:R-:W-:Y:S01]  /*0460*/  UIADD3 UR25, UPT, UPT, UR6, 0x5384540f, URZ ;  /* 0x5384540f06197890 */ /* 0x000fe2000fffe0ff */
[--C-:B------:R-:W-:Y:S01]  /*0470*/  SHF.R.U64 R3, R28, 0x2, R31.reuse ;  /* 0x000000021c037819 */ /* 0x100fe2000000121f */
[----:B------:R-:W-:Y:S01]  /*0480*/  UIADD3 UR26, UPT, UPT, UR7, 0x1fd5c5a3, URZ ;  /* 0x1fd5c5a3071a7890 */ /* 0x000fe2000fffe0ff */
[----:B------:R-:W-:Y:S01]  /*0490*/  SHF.R.U32.HI R5, RZ, 0x2, R31 ;  /* 0x00000002ff057819 */ /* 0x000fe2000001161f */
[----:B------:R-:W-:Y:S01]  /*04a0*/  UIADD3 UR27, UPT, UPT, UR6, -0xe443238, URZ ;  /* 0xf1bbcdc8061b7890 */ /* 0x000fe2000fffe0ff */
[----:B------:R-:W-:Y:S01]  /*04b0*/  PRMT R46, R12, 0x7632, R46 ;  /* 0x000076320c2e7816 */ /* 0x000fe2000000002e */
[----:B------:R-:W-:Y:S01]  /*04c0*/  IMAD.HI.U32 R7, R3, -0x2daee0ad, RZ ;  /* 0xd2511f5303077827 */ /* 0x000fe200078e00ff */
[----:B------:R-:W-:Y:S01]  /*04d0*/  LOP3.LUT R6, R5, UR6, R6, 0x96, !PT ;  /* 0x0000000605067c12 */ /* 0x000fe2000f8e9606 */
[----:B------:R-:W-:Y:S01]  /*04e0*/  UIADD3 UR28, UPT, UPT, UR7, -0x24c28bd8, URZ ;  /* 0xdb3d7428071c7890 */ /* 0x000fe2000fffe0ff */
[----:B------:R-:W-:Y:S01]  /*04f0*/  PRMT R48, R26, 0x7632, R48 ;  /* 0x000076321a307816 */ /* 0x000fe20000000030 */
[----:B------:R-:W-:Y:S01]  /*0500*/  IMAD R11, R3, -0x2daee0ad, RZ ;  /* 0xd2511f53030b7824 */ /* 0x000fe200078e02ff */
[----:B------:R-:W-:Y:S01]  /*0510*/  LOP3.LUT R7, R7, UR7, RZ, 0x3c, !PT ;  /* 0x0000000707077c12 */ /* 0x000fe2000f8e3cff */
[C---:B------:R-:W-:Y:S01]  /*0520*/  IMAD.HI.U32 R10, R6.reuse, -0x2daee0ad, RZ ;  /* 0xd2511f53060a7827 */ /* 0x040fe200078e00ff */
[----:B------:R-:W-:Y:S01]  /*0530*/  UIADD3 UR29, UPT, UPT, UR6, -0x700cb87f, URZ ;  /* 0x8ff34781061d7890 */ /* 0x000fe2000fffe0ff */
[----:B------:R-:W-:Y:S01]  /*0540*/  PRMT R49, R25, 0x7632, R49 ;  /* 0x0000763219317816 */ /* 0x000fe20000000031 */
[----:B0-----:R-:W-:Y:S01]  /*0550*/  UISETP.NE.U32.AND UP0, UPT, UR4, URZ, UPT ;  /* 0x000000ff0400728c */ /* 0x001fe2000bf05070 */
[----:B------:R-:W-:Y:S01]  /*0560*/  IMAD.HI.U32 R8, R7, -0x326172a9, RZ ;  /* 0xcd9e8d5707087827 */ /* 0x000fe200078e00ff */
[----:B------:R-:W-:Y:S01]  /*0570*/  LOP3.LUT R10, R11, UR14, R10, 0x96, !PT ;  /* 0x0000000e0b0a7c12 */ /* 0x000fe2000f8e960a */
[----:B------:R-:W0:Y:S01]  /*0580*/  LDCU.U8 UR4, c[0x0][0x410] ;  /* 0x00008200ff0477ac */ /* 0x000e220008000000 */
[----:B------:R-:W-:Y:S01]  /*0590*/  PRMT R47, R27, 0x7632, R47 ;  /* 0x000076321b2f7816 */ /* 0x000fe2000000002f */
[----:B------:R-:W-:Y:S01]  /*05a0*/  IMAD R30, R6, -0x2daee0ad, RZ ;  /* 0xd2511f53061e7824 */ /* 0x000fe200078e02ff */
[----:B------:R-:W-:Y:S01]  /*05b0*/  LOP3.LUT R8, R9, UR13, R8, 0x96, !PT ;  /* 0x0000000d09087c12 */ /* 0x000fe2000f8e9608 */
[----:B------:R-:W-:Y:S01]  /*05c0*/  IMAD R7, R7, -0x326172a9, RZ ;  /* 0xcd9e8d5707077824 */ /* 0x000fe200078e02ff */
[----:B------:R-:W-:Y:S01]  /*05d0*/  UIADD3 UR30, UPT, UPT, UR7, -0x695add53, URZ ;  /* 0x96a522ad071e7890 */ /* 0x000fe2000fffe0ff */
[----:B------:R-:W-:Y:S01]  /*05e0*/  IMAD.HI.U32 R6, R10, -0x326172a9, RZ ;  /* 0xcd9e8d570a067827 */ /* 0x000fe200078e00ff */
[----:B------:R-:W-:Y:S01]  /*05f0*/  UISETP.NE.AND.EX UP0, UPT, UR5, URZ, UPT, UP0 ;  /* 0x000000ff0500728c */ /* 0x000fe2000bf05300 */
[----:B------:R-:W-:Y:S01]  /*0600*/  PRMT R50, R24, 0x7632, R50 ;  /* 0x0000763218327816 */ /* 0x000fe20000000032 */
[----:B------:R-:W1:Y:S01]  /*0610*/  LDCU UR5, c[0x0][0x388] ;  /* 0x00007100ff0577ac */ /* 0x000e620008000800 */
[----:B------:R-:W-:Y:S01]  /*0620*/  IMAD.HI.U32 R9, R8, -0x2daee0ad, RZ ;  /* 0xd2511f5308097827 */ /* 0x000fe200078e00ff */
[----:B------:R-:W-:-:S02]  /*0630*/  LOP3.LUT R6, R7, UR15, R6, 0x96, !PT ;  /* 0x0000000f07067c12 */ /* 0x000fc4000f8e9606 */
[----:B------:R-:W-:Y:S01]  /*0640*/  LOP3.LUT R59, R28, 0x3, RZ, 0xc0, !PT ;  /* 0x000000031c3b7812 */ /* 0x000fe200078ec0ff */
[----:B------:R-:W-:Y:S01]  /*0650*/  IMAD R11, R8, -0x2daee0ad, RZ ;  /* 0xd2511f53080b7824 */ /* 0x000fe200078e02ff */
[----:B------:R-:W-:Y:S01]  /*0660*/  LOP3.LUT R9, R30, UR16, R9, 0x96, !PT ;  /* 0x000000101e097c12 */ /* 0x000fe2000f8e9609 */
[----:B------:R-:W-:Y:S01]  /*0670*/  IMAD R10, R10, -0x326172a9, RZ ;  /* 0xcd9e8d570a0a7824 */ /* 0x000fe200078e02ff */
[----:B------:R-:W-:Y:S01]  /*0680*/  SHF.L.U32 R44, R44, 0x10, RZ ;  /* 0x000000102c2c7819 */ /* 0x000fe200000006ff */
[----:B------:R-:W-:Y:S01]  /*0690*/  IMAD.HI.U32 R8, R6, -0x2daee0ad, RZ ;  /* 0xd2511f5306087827 */ /* 0x000fe200078e00ff */
[----:B------:R-:W-:Y:S01]  /*06a0*/  SHF.L.U32 R47, R47, 0x10, RZ ;  /* 0x000000102f2f7819 */ /* 0x000fe200000006ff */
[----:B------:R-:W2:Y:S01]  /*06b0*/  LDCU UR12, c[0x0][0x448] ;  /* 0x00008900ff0c77ac */ /* 0x000ea20008000800 */
[----:B------:R-:W-:Y:S01]  /*06c0*/  SHF.L.U32 R50, R50, 0x10, RZ ;  /* 0x0000001032327819 */ /* 0x000fe200000006ff */
[----:B------:R-:W-:Y:S01]  /*06d0*/  IMAD.HI.U32 R7, R9, -0x326172a9, RZ ;  /* 0xcd9e8d5709077827 */ /* 0x000fe200078e00ff */
[----:B------:R-:W-:Y:S01]  /*06e0*/  LOP3.LUT R8, R11, UR18, R8, 0x96, !PT ;  /* 0x000000120b087c12 */ /* 0x000fe2000f8e9608 */
[----:B------:R-:W1:Y:S01]  /*06f0*/  LDCU.64 UR32, c[0x0][0x398] ;  /* 0x00007300ff2077ac */ /* 0x000e620008000a00 */
[----:B------:R-:W-:Y:S01]  /*0700*/  PLOP3.LUT P0, PT, PT, PT, UP0, 0x80, 0x8 ;  /* 0x000000000008781c */ /* 0x000fe20003f0f008 */
[----:B------:R-:W-:Y:S01]  /*0710*/  IMAD R11, R6, -0x2daee0ad, RZ ;  /* 0xd2511f53060b7824 */ /* 0x000fe200078e02ff */
[----:B------:R-:W-:Y:S01]  /*0720*/  LOP3.LUT R7, R10, UR17, R7, 0x96, !PT ;  /* 0x000000110a077c12 */ /* 0x000fe2000f8e9607 */
[----:B------:R-:W-:Y:S01]  /*0730*/  IMAD R9, R9, -0x326172a9, RZ ;  /* 0xcd9e8d5709097824 */ /* 0x000fe200078e02ff */
[----:B------:R-:W1:Y:S01]  /*0740*/  LDCU.64 UR10, c[0x0][0x3a0] ;  /* 0x00007400ff0a77ac */ /* 0x000e620008000a00 */
[----:B------:R-:W-:Y:S01]  /*0750*/  IMAD.HI.U32 R6, R8, -0x326172a9, RZ ;  /* 0xcd9e8d5708067827 */ /* 0x000fe200078e00ff */
[----:B0-----:R-:W-:-:S03]  /*0760*/  UISETP.NE.AND UP1, UPT, UR4, URZ, UPT ;  /* 0x000000ff0400728c */ /* 0x001fc6000bf25270 */
        /* <DEDUP_REMOVED lines=20> */
[----:B------:R-:W-:Y:S01]  /*08b0*/  IMAD.U32 R8, R13, 0x10000, RZ ;  /* 0x000100000d087824 */ /* 0x000fe200078e00ff */
[----:B------:R-:W-:Y:S01]  /*08c0*/  LOP3.LUT R29, R7, UR25, R6, 0x96, !PT ;  /* 0x00000019071d7c12 */ /* 0x000fe2000f8e9606 */
[----:B------:R-:W-:Y:S01]  /*08d0*/  IMAD.U32 R7, R14, 0x10000, RZ ;  /* 0x000100000e077824 */ /* 0x000fe200078e00ff */
[----:B------:R-:W-:Y:S01]  /*08e0*/  SHF.L.U32 R6, R15, 0x10, RZ ;  /* 0x000000100f067819 */ /* 0x000fe200000006ff */
[----:B------:R-:W-:Y:S02]  /*08f0*/  IMAD R11, R10, -0x326172a9, RZ ;  /* 0xcd9e8d570a0b7824 */ /* 0x000fe400078e02ff */
[----:B------:R-:W-:-:S04]  /*0900*/  IMAD.HI.U32 R10, R30, -0x326172a9, RZ ;  /* 0xcd9e8d571e0a7827 */ /* 0x000fc800078e00ff */
[----:B------:R-:W-:Y:S01]  /*0910*/  IMAD R14, R9, -0x2daee0ad, RZ ;  /* 0xd2511f53090e7824 */ /* 0x000fe200078e02ff */
[----:B------:R-:W-:Y:S01]  /*0920*/  LOP3.LUT R60, R11, UR27, R10, 0x96, !PT ;  /* 0x0000001b0b3c7c12 */ /* 0x000fe2000f8e960a */
[----:B------:R-:W-:Y:S01]  /*0930*/  IMAD.HI.U32 R13, R29, -0x2daee0ad, RZ ;  /* 0xd2511f531d0d7827 */ /* 0x000fe200078e00ff */
[----:B------:R-:W-:Y:S02]  /*0940*/  SHF.L.U32 R9, R12, 0x10, RZ ;  /* 0x000000100c097819 */ /* 0x000fe400000006ff */
[----:B------:R-:W-:Y:S01]  /*0950*/  SHF.L.U32 R12, R25, 0x10, RZ ;  /* 0x00000010190c7819 */ /* 0x000fe200000006ff */
        /* <DEDUP_REMOVED lines=8> */
[----:B------:R-:W-:Y:S02]  /*09e0*/  IMAD.U32 R11, R26, 0x10000, RZ ;  /* 0x000100001a0b7824 */ /* 0x000fe400078e00ff */
[----:B------:R-:W-:Y:S02]  /*09f0*/  IMAD.U32 R13, R24, 0x10000, RZ ;  /* 0x00010000180d7824 */ /* 0x000fe400078e00ff */
[----:B------:R-:W-:Y:S02]  /*0a00*/  IMAD.MOV.U32 R42, RZ, RZ, RZ ;  /* 0x000000ffff2a7224 */ /* 0x000fe400078e00ff */
[----:B------:R-:W-:Y:S02]  /*0a10*/  IMAD.U32 R43, R43, 0x10000, RZ ;  /* 0x000100002b2b7824 */ /* 0x000fe400078e00ff */
[----:B------:R-:W-:-:S02]  /*0a20*/  IMAD.U32 R45, R45, 0x10000, RZ ;  /* 0x000100002d2d7824 */ /* 0x000fc400078e00ff */
[----:B------:R-:W-:Y:S02]  /*0a30*/  IMAD.U32 R46, R46, 0x10000, RZ ;  /* 0x000100002e2e7824 */ /* 0x000fe400078e00ff */
[----:B------:R-:W-:Y:S02]  /*0a40*/  IMAD.U32 R48, R48, 0x10000, RZ ;  /* 0x0001000030307824 */ /* 0x000fe400078e00ff */
[----:B------:R-:W-:Y:S02]  /*0a50*/  IMAD.U32 R49, R49, 0x10000, RZ ;  /* 0x0001000031317824 */ /* 0x000fe400078e00ff */
[----:B------:R-:W-:Y:S02]  /*0a60*/  IMAD R60, R60, -0x2daee0ad, RZ ;  /* 0xd2511f533c3c7824 */ /* 0x000fe400078e02ff */
[----:B------:R-:W-:Y:S01]  /*0a70*/  IMAD R58, R58, -0x326172a9, RZ ;  /* 0xcd9e8d573a3a7824 */ /* 0x000fe200078e02ff */
[C---:B---3--:R-:W-:Y:S01]  /*0a80*/  PRMT R51, R16.reuse, 0x7632, R51 ;  /* 0x0000763210337816 */ /* 0x048fe20000000033 */
[----:B------:R-:W-:Y:S01]  /*0a90*/  IMAD.U32 R14, R16, 0x10000, RZ ;  /* 0x00010000100e7824 */ /* 0x000fe200078e00ff */
[----:B------:R-:W-:Y:S01]  /*0aa0*/  PRMT R52, R17, 0x7632, R52 ;  /* 0x0000763211347816 */ /* 0x000fe20000000034 */
[C---:B------:R-:W-:Y:S01]  /*0ab0*/  IMAD.U32 R16, R18.reuse, 0x10000, RZ ;  /* 0x0001000012107824 */ /* 0x040fe200078e00ff */
[----:B------:R-:W-:Y:S01]  /*0ac0*/  PRMT R62, R19, 0x7632, R62 ;  /* 0x00007632133e7816 */ /* 0x000fe2000000003e */
[----:B------:R-:W-:Y:S01]  /*0ad0*/  IMAD.U32 R51, R51, 0x10000, RZ ;  /* 0x0001000033337824 */ /* 0x000fe200078e00ff */
[----:B------:R-:W-:Y:S01]  /*0ae0*/  PRMT R53, R18, 0x7632, R53 ;  /* 0x0000763212357816 */ /* 0x000fe20000000035 */
[----:B------:R-:W-:Y:S01]  /*0af0*/  IMAD.U32 R52, R52, 0x10000, RZ ;  /* 0x0001000034347824 */ /* 0x000fe200078e00ff */
[----:B----4-:R-:W-:Y:S01]  /*0b00*/  PRMT R63, R20, 0x7632, R63 ;  /* 0x00007632143f7816 */ /* 0x010fe2000000003f */
[C---:B------:R-:W-:Y:S01]  /*0b10*/  IMAD.U32 R40, R22.reuse, 0x10000, RZ ;  /* 0x0001000016287824 */ /* 0x040fe200078e00ff */
[----:B------:R-:W-:Y:S01]  /*0b20*/  PRMT R65, R22, 0x7632, R65 ;  /* 0x0000763216417816 */ /* 0x000fe20000000041 */
[----:B------:R-:W-:Y:S01]  /*0b30*/  IMAD.U32 R62, R62, 0x10000, RZ ;  /* 0x000100003e3e7824 */ /* 0x000fe200078e00ff */
[----:B------:R-:W-:Y:S01]  /*0b40*/  PRMT R66, R23, 0x7632, R66 ;  /* 0x0000763217427816 */ /* 0x000fe20000000042 */
[----:B------:R-:W-:Y:S01]  /*0b50*/  IMAD.U32 R63, R63, 0x10000, RZ ;  /* 0x000100003f3f7824 */ /* 0x000fe200078e00ff */
        /* <DEDUP_REMOVED lines=8> */
[----:B------:R-:W-:-:S02]  /*0be0*/  SHF.L.U32 R53, R53, 0x10, RZ ;  /* 0x0000001035357819 */ /* 0x000fc400000006ff */
[----:B-12---:R-:W-:-:S07]  /*0bf0*/  SHF.L.U32 R64, R64, 0x10, RZ ;  /* 0x0000001040407819 */ /* 0x006fce00000006ff */
.L_x_1987:
        /* <DEDUP_REMOVED lines=29> */
.L_x_1883:
        /* <DEDUP_REMOVED lines=13> */
.L_x_1885:
[----:B------:R-:W-:Y:S05]  /*0ea0*/  BSYNC.RECONVERGENT B2 ;  /* 0x0000000000027941 */ /* 0x000fea0003800200 */
.L_x_1884:
        /* <DEDUP_REMOVED lines=34> */
[----:B------:R-:W-:Y:S02]  /*10d0*/  HFMA2 R54, -RZ, RZ, 0, 0 ;  /* 0x00000000ff367431 */ /* 0x000fe400000001ff */
[----:B------:R-:W-:Y:S01]  /*10e0*/  IMAD.MOV.U32 R55, RZ, RZ, R60 ;  /* 0x000000ffff377224 */ /* 0x000fe200078e003c */
[----:B------:R-:W-:Y:S01]  /*10f0*/  LOP3.LUT R20, R20, UR27, R57, 0x96, !PT ;  /* 0x0000001b14147c12 */ /* 0x000fe2000f8e9639 */
[----:B------:R-:W-:-:S04]  /*1100*/  IMAD.WIDE.U32 R58, R58, -0x326172a9, RZ ;  /* 0xcd9e8d573a3a7825 */ /* 0x000fc800078e00ff */
[----:B------:R-:W-:Y:S01]  /*1110*/  IMAD.WIDE.U32 R20, R20, -0x2daee0ad, RZ ;  /* 0xd2511f5314147825 */ /* 0x000fe200078e00ff */
[----:B------:R-:W-:-:S03]  /*1120*/  LOP3.LUT R56, R56, UR29, R59, 0x96, !PT ;  /* 0x0000001d38387c12 */ /* 0x000fc6000f8e963b */
[----:B------:R-:W-:Y:S01]  /*1130*/  IMAD.MOV.U32 R60, RZ, RZ, R20 ;  /* 0x000000ffff3c7224 */ /* 0x000fe200078e0014 */
[----:B------:R-:W-:-:S07]  /*1140*/  LOP3.LUT R57, R22, UR30, R21, 0x96, !PT ;  /* 0x0000001e16397c12 */ /* 0x000fce000f8e9615 */
.L_x_1882:
[----:B------:R-:W-:Y:S05]  /*1150*/  BSYNC.RECONVERGENT B1 ;  /* 0x0000000000017941 */ /* 0x000fea0003800200 */
.L_x_1881:
[----:B------:R-:W0:Y:S01]  /*1160*/  LDC R79, c[0x0][0x408] ;  /* 0x00010200ff4f7b82 */ /* 0x000e220000000800 */
[----:B------:R-:W-:Y:S01]  /*1170*/  I2FP.F32.U32 R21, R55 ;  /* 0x0000003700157245 */ /* 0x000fe20000201000 */
[----:B------:R-:W-:Y:S01]  /*1180*/  IMAD.MOV.U32 R78, RZ, RZ, 0x2f800000 ;  /* 0x2f800000ff4e7424 */ /* 0x000fe200078e00ff */
[----:B------:R-:W-:Y:S01]  /*1190*/  BSSY.RECONVERGENT B1, `(.L_x_1886) ;  /* 0x0000061000017945 */ /* 0x000fe20003800200 */
[----:B-----5:R-:W-:Y:S02]  /*11a0*/  IMAD.U32 R20, R36, 0x10000, RZ ;  /* 0x0001000024147824 */ /* 0x020fe400078e00ff */
[----:B------:R-:W-:Y:S02]  /*11b0*/  FFMA.FTZ R21, R21, R78, 1.1641532182693481445e-10 ;  /* 0x2f00000015157423 */ /* 0x000fe4000001004e */
[----:B------:R-:W1:Y:S01]  /*11c0*/  LDC R80, c[0x0][0x404] ;  /* 0x00010100ff507b82 */ /* 0x000e620000000800 */
[----:B0-----:R-:W-:Y:S02]  /*11d0*/  FMUL.FTZ R20, R20, R79 ;  /* 0x0000004f14147220 */ /* 0x001fe40000410000 */
[----:B-1----:R-:W-:-:S02]  /*11e0*/  FSETP.GTU.FTZ.AND P2, PT, R21, R80, PT ;  /* 0x000000501500720b */ /* 0x002fc40003f5c000 */
[----:B------:R-:W-:Y:S02]  /*11f0*/  PRMT R21, R36, 0x7632, R21 ;  /* 0x0000763224157816 */ /* 0x000fe40000000015 */
        /* <DEDUP_REMOVED lines=19> */
.L_x_1890:
        /* <DEDUP_REMOVED lines=13> */
.L_x_1892:
[----:B------:R-:W-:Y:S05]  /*1400*/  BSYNC.RECONVERGENT B3 ;  /* 0x0000000000037941 */ /* 0x000fea0003800200 */
.L_x_1891:
        /* <DEDUP_REMOVED lines=40> */
[----:B------:R-:W-:Y:S01]  /*1690*/  LOP3.LUT R57, R54, UR30, R23, 0x96, !PT ;  /* 0x0000001e36397c12 */ /* 0x000fe2000f8e9617 */
[----:B------:R-:W-:-:S07]  /*16a0*/  IMAD.MOV.U32 R23, RZ, RZ, R60 ;  /* 0x000000ffff177224 */ /* 0x000fce00078e003c */
.L_x_1889:
[----:B------:R-:W-:Y:S05]  /*16b0*/  BSYNC.RECONVERGENT B2 ;  /* 0x0000000000027941 */ /* 0x000fea0003800200 */
.L_x_1888:
        /* <DEDUP_REMOVED lines=8> */
[--C-:B------:R-:W-:Y:S01]  /*1740*/  @P1 FADD.FTZ R20, R28, R23.reuse ;  /* 0x000000171c141221 */ /* 0x100fe20000010000 */
[----:B------:R-:W-:Y:S01]  /*1750*/  @!P1 IMAD.MOV.U32 R20, RZ, RZ, R23 ;  /* 0x000000ffff149224 */ /* 0x000fe200078e0017 */
[----:B------:R-:W-:Y:S06]  /*1760*/  BRA `(.L_x_1893) ;  /* 0x00000000000c7947 */ /* 0x000fec0003800000 */
.L_x_1887:
[----:B------:R-:W-:Y:S01]  /*1770*/  @P1 FADD.FTZ R20, R28, R20 ;  /* 0x000000141c141221 */ /* 0x000fe20000010000 */
[----:B------:R-:W-:Y:S01]  /*1780*/  MOV R36, R60 ;  /* 0x0000003c00247202 */ /* 0x000fe20000000f00 */
[----:B------:R-:W-:-:S07]  /*1790*/  IMAD.MOV.U32 R22, RZ, RZ, R54 ;  /* 0x000000ffff167224 */ /* 0x000fce00078e0036 */
.L_x_1893:
[----:B------:R-:W-:Y:S05]  /*17a0*/  BSYNC.RECONVERGENT B1 ;  /* 0x0000000000017941 */ /* 0x000fea0003800200 */
.L_x_1886:
        /* <DEDUP_REMOVED lines=13> */
.L_x_1896:
        /* <DEDUP_REMOVED lines=13> */
.L_x_1898:
[----:B------:R-:W-:Y:S05]  /*1950*/  BSYNC.RECONVERGENT B2 ;  /* 0x0000000000027941 */ /* 0x000fea0003800200 */
.L_x_1897:
        /* <DEDUP_REMOVED lines=40> */
[----:B------:R-:W-:Y:S01]  /*1be0*/  MOV R54, R36 ;  /* 0x0000002400367202 */ /* 0x000fe20000000f00 */
[----:B------:R-:W-:-:S07]  /*1bf0*/  IMAD.MOV.U32 R36, RZ, RZ, R22 ;  /* 0x000000ffff247224 */ /* 0x000fce00078e0016 */
.L_x_1895:
[----:B------:R-:W-:Y:S05]  /*1c00*/  BSYNC.RECONVERGENT B1 ;  /* 0x0000000000017941 */ /* 0x000fea0003800200 */
.L_x_1894:
        /* <DEDUP_REMOVED lines=25> */
.L_x_1903:
        /* <DEDUP_REMOVED lines=13> */
.L_x_1905:
[----:B------:R-:W-:Y:S05]  /*1e70*/  BSYNC.RECONVERGENT B3 ;  /* 0x0000000000037941 */ /* 0x000fea0003800200 */
.L_x_1904:
        /* <DEDUP_REMOVED lines=41> */
.L_x_1902:
[----:B------:R-:W-:Y:S05]  /*2110*/  BSYNC.RECONVERGENT B2 ;  /* 0x0000000000027941 */ /* 0x000fea0003800200 */
.L_x_1901:
        /* <DEDUP_REMOVED lines=12> */
.L_x_1900:
[----:B------:R-:W-:Y:S01]  /*21e0*/  @P1 FADD.FTZ R21, R29, R21 ;  /* 0x000000151d151221 */ /* 0x000fe20000010000 */
[----:B------:R-:W-:Y:S01]  /*21f0*/  MOV R22, R36 ;  /* 0x0000002400167202 */ /* 0x000fe20000000f00 */
[----:B------:R-:W-:-:S07]  /*2200*/  IMAD.MOV.U32 R54, RZ, RZ, R23 ;  /* 0x000000ffff367224 */ /* 0x000fce00078e0017 */
.L_x_1906:
[----:B------:R-:W-:Y:S05]  /*2210*/  BSYNC.RECONVERGENT B1 ;  /* 0x0000000000017941 */ /* 0x000fea0003800200 */
.L_x_1899:
        /* <DEDUP_REMOVED lines=13> */
.L_x_1909:
        /* <DEDUP_REMOVED lines=13> */
.L_x_1911:
[----:B------:R-:W-:Y:S05]  /*23c0*/  BSYNC.RECONVERGENT B2 ;  /* 0x0000000000027941 */ /* 0x000fea0003800200 */
.L_x_1910:
        /* <DEDUP_REMOVED lines=42> */
.L_x_1908:
[----:B------:R-:W-:Y:S05]  /*2670*/  BSYNC.RECONVERGENT B1 ;  /* 0x0000000000017941 */ /* 0x000fea0003800200 */
.L_x_1907:
[----:B------:R-:W-:Y:S01]  /*2680*/  I2FP.F32.U32 R23, R23 ;  /* 0x0000001700177245 */ /* 0x000fe20000201000 */
[----:B------:R-:W-:Y:S01]  /*2690*/  BSSY.RECONVERGENT B1, `(.L_x_1912) ;  /* 0x0000060000017945 */ /* 0x000fe20003800200 */
[----:B------:R-:W-:-:S03]  /*26a0*/  SHF.L.U32 R54, R37, 0x10, RZ ;  /* 0x0000001025367819 */ /* 0x000fc600000006ff */
[----:B------:R-:W-:Y:S02]  /*26b0*/  FFMA.FTZ R23, R23, R78, 1.1641532182693481445e-10 ;  /* 0x2f00000017177423 */ /* 0x000fe4000001004e */
[----:B------:R-:W-:-:S03]  /*26c0*/  FMUL.FTZ R54, R54, R79 ;  /* 0x0000004f36367220 */ /* 0x000fc60000410000 */
        /* <DEDUP_REMOVED lines=21> */
.L_x_1916:
        /* <DEDUP_REMOVED lines=13> */
.L_x_1918:
[----:B------:R-:W-:Y:S05]  /*28f0*/  BSYNC.RECONVERGENT B3 ;  /* 0x0000000000037941 */ /* 0x000fea0003800200 */
.L_x_1917:
        /* <DEDUP_REMOVED lines=36> */
[----:B------:R-:W-:Y:S01]  /*2b40*/  IMAD.WIDE.U32 R58, R58, -0x326172a9, RZ ;  /* 0xcd9e8d573a3a7825 */ /* 0x000fe200078e00ff */
[----:B------:R-:W-:-:S03]  /*2b50*/  MOV R54, R22 ;  /* 0x0000001600367202 */ /* 0x000fc60000000f00 */
[----:B------:R-:W-:Y:S01]  /*2b60*/  IMAD.WIDE.U32 R60, R60, -0x2daee0ad, RZ ;  /* 0xd2511f533c3c7825 */ /* 0x000fe200078e00ff */
[----:B------:R-:W-:-:S04]  /*2b70*/  LOP3.LUT R56, R56, UR29, R59, 0x96, !PT ;  /* 0x0000001d38387c12 */ /* 0x000fc8000f8e963b */
[----:B------:R-:W-:-:S07]  /*2b80*/  LOP3.LUT R57, R36, UR30, R61, 0x96, !PT ;  /* 0x0000001e24397c12 */ /* 0x000fce000f8e963d */
.L_x_1915:
[----:B------:R-:W-:Y:S05]  /*2b90*/  BSYNC.RECONVERGENT B2 ;  /* 0x0000000000027941 */ /* 0x000fea0003800200 */
.L_x_1914:
        /* <DEDUP_REMOVED lines=11> */
.L_x_1913:
[----:B------:R-:W-:Y:S01]  /*2c50*/  @P1 FADD.FTZ R83, R30, R83 ;  /* 0x000000531e531221 */ /* 0x000fe20000010000 */
[----:B------:R-:W-:Y:S01]  /*2c60*/  MOV R60, R22 ;  /* 0x00000016003c7202 */ /* 0x000fe20000000f00 */
[----:B------:R-:W-:-:S03]  /*2c70*/  IMAD.MOV.U32 R37, RZ, RZ, R36 ;  /* 0x000000ffff257224 */ /* 0x000fc600078e0024 */
[----:B------:R-:W-:-:S07]  /*2c80*/  MOV R22, R83 ;  /* 0x0000005300167202 */ /* 0x000fce0000000f00 */
.L_x_1919:
[----:B------:R-:W-:Y:S05]  /*2c90*/  BSYNC.RECONVERGENT B1 ;  /* 0x0000000000017941 */ /* 0x000fea0003800200 */
.L_x_1912:
        /* <DEDUP_REMOVED lines=13> */
.L_x_1922:
        /* <DEDUP_REMOVED lines=13> */
.L_x_1924:
[----:B------:R-:W-:Y:S05]  /*2e40*/  BSYNC.RECONVERGENT B2 ;  /* 0x0000000000027941 */ /* 0x000fea0003800200 */
.L_x_1923:
        /* <DEDUP_REMOVED lines=42> */
.L_x_1921:
[----:B------:R-:W-:Y:S05]  /*30f0*/  BSYNC.RECONVERGENT B1 ;  /* 0x0000000000017941 */ /* 0x000fea0003800200 */
.L_x_1920:
        /* <DEDUP_REMOVED lines=25> */
.L_x_1929:
        /* <DEDUP_REMOVED lines=13> */
.L_x_1931:
[----:B------:R-:W-:Y:S05]  /*3360*/  BSYNC.RECONVERGENT B3 ;  /* 0x0000000000037941 */ /* 0x000fea0003800200 */
.L_x_1930:
        /* <DEDUP_REMOVED lines=41> */
.L_x_1928:
[----:B------:R-:W-:Y:S05]  /*3600*/  BSYNC.RECONVERGENT B2 ;  /* 0x0000000000027941 */ /* 0x000fea0003800200 */
.L_x_1927:
        /* <DEDUP_REMOVED lines=12> */
.L_x_1926:
[----:B------:R-:W-:Y:S01]  /*36d0*/  @P1 FADD.FTZ R23, R31, R23 ;  /* 0x000000171f171221 */ /* 0x000fe20000010000 */
[----:B------:R-:W-:Y:S01]  /*36e0*/  MOV R36, R60 ;  /* 0x0000003c00247202 */ /* 0x000fe20000000f00 */
[----:B------:R-:W-:-:S07]  /*36f0*/  IMAD.MOV.U32 R37, RZ, RZ, R54 ;  /* 0x000000ffff257224 */ /* 0x000fce00078e0036 */
.L_x_1932:
[----:B------:R-:W-:Y:S05]  /*3700*/  BSYNC.RECONVERGENT B1 ;  /* 0x0000000000017941 */ /* 0x000fea0003800200 */
.L_x_1925:
        /* <DEDUP_REMOVED lines=13> */
.L_x_1935:
        /* <DEDUP_REMOVED lines=13> */
.L_x_1937:
[----:B------:R-:W-:Y:S05]  /*38b0*/  BSYNC.RECONVERGENT B2 ;  /* 0x0000000000027941 */ /* 0x000fea0003800200 */
.L_x_1936:
        /* <DEDUP_REMOVED lines=42> */
.L_x_1934:
[----:B------:R-:W-:Y:S05]  /*3b60*/  BSYNC.RECONVERGENT B1 ;  /* 0x0000000000017941 */ /* 0x000fea0003800200 */
.L_x_1933:
[----:B------:R-:W-:Y:S01]  /*3b70*/  I2FP.F32.U32 R37, R55 ;  /* 0x0000003700257245 */ /* 0x000fe20000201000 */
[----:B------:R-:W-:Y:S01]  /*3b80*/  BSSY.RECONVERGENT B1, `(.L_x_1938) ;  /* 0x0000060000017945 */ /* 0x000fe20003800200 */
[----:B------:R-:W-:-:S03]  /*3b90*/  SHF.L.U32 R60, R38, 0x10, RZ ;  /* 0x00000010263c7819 */ /* 0x000fc600000006ff */
[----:B------:R-:W-:Y:S02]  /*3ba0*/  FFMA.FTZ R37, R37, R78, 1.1641532182693481445e-10 ;  /* 0x2f00000025257423 */ /* 0x000fe4000001004e */
[----:B------:R-:W-:-:S03]  /*3bb0*/  FMUL.FTZ R60, R60, R79 ;  /* 0x0000004f3c3c7220 */ /* 0x000fc60000410000 */
[----:B------:R-:W-:Y:S02]  /*3bc0*/  FSETP.GTU.FTZ.AND P2, PT, R37, R80, PT ;  /* 0x000000502500720b */ /* 0x000fe40003f5c000 */
[----:B------:R-:W-:Y:S02]  /*3bd0*/  PRMT R37, R38, 0x7632, R37 ;  /* 0x0000763226257816 */ /* 0x000fe40000000025 */
        /* <DEDUP_REMOVED lines=18> */
.L_x_1942:
        /* <DEDUP_REMOVED lines=13> */
.L_x_1944:
[----:B------:R-:W-:Y:S05]  /*3dd0*/  BSYNC.RECONVERGENT B3 ;  /* 0x0000000000037941 */ /* 0x000fea0003800200 */
.L_x_1943:
        /* <DEDUP_REMOVED lines=42> */
.L_x_1941:
[----:B------:R-:W-:Y:S05]  /*4080*/  BSYNC.RECONVERGENT B2 ;  /* 0x0000000000027941 */ /* 0x000fea0003800200 */
.L_x_1940:
        /* <DEDUP_REMOVED lines=11> */
.L_x_1939:
[----:B------:R-:W-:Y:S01]  /*4140*/  @P1 FADD.FTZ R83, R24, R83 ;  /* 0x0000005318531221 */ /* 0x000fe20000010000 */
[----:B------:R-:W-:Y:S01]  /*4150*/  MOV R38, R36 ;  /* 0x0000002400267202 */ /* 0x000fe20000000f00 */
[----:B------:R-:W-:-:S03]  /*4160*/  IMAD.MOV.U32 R55, RZ, RZ, R54 ;  /* 0x000000ffff377224 */ /* 0x000fc600078e0036 */
[----:B------:R-:W-:-:S07]  /*4170*/  MOV R36, R83 ;  /* 0x0000005300247202 */ /* 0x000fce0000000f00 */
.L_x_1945:
[----:B------:R-:W-:Y:S05]  /*4180*/  BSYNC.RECONVERGENT B1 ;  /* 0x0000000000017941 */ /* 0x000fea0003800200 */
.L_x_1938:
        /* <DEDUP_REMOVED lines=13> */
.L_x_1948:
        /* <DEDUP_REMOVED lines=13> */
.L_x_1950:
[----:B------:R-:W-:Y:S05]  /*4330*/  BSYNC.RECONVERGENT B2 ;  /* 0x0000000000027941 */ /* 0x000fea0003800200 */
.L_x_1949:
        /* <DEDUP_REMOVED lines=39> */
[----:B------:R-:W-:Y:S02]  /*45b0*/  IMAD.MOV.U32 R38, RZ, RZ, R54 ;  /* 0x000000ffff267224 */ /* 0x000fe400078e0036 */
[----:B------:R-:W-:Y:S01]  /*45c0*/  HFMA2 R54, -RZ, RZ, 0, 0 ;  /* 0x00000000ff367431 */ /* 0x000fe200000001ff */
[----:B------:R-:W-:-:S07]  /*45d0*/  LOP3.LUT R57, R60, UR30, R55, 0x96, !PT ;  /* 0x0000001e3c397c12 */ /* 0x000fce000f8e9637 */
.L_x_1947:
[----:B------:R-:W-:Y:S05]  /*45e0*/  BSYNC.RECONVERGENT B1 ;  /* 0x0000000000017941 */ /* 0x000fea0003800200 */
.L_x_1946:
        /* <DEDUP_REMOVED lines=24> */
.L_x_1955:
        /* <DEDUP_REMOVED lines=13> */
.L_x_1957:
[----:B------:R-:W-:Y:S05]  /*4840*/  BSYNC.RECONVERGENT B3 ;  /* 0x0000000000037941 */ /* 0x000fea0003800200 */
.L_x_1956:
        /* <DEDUP_REMOVED lines=41> */
.L_x_1954:
[----:B------:R-:W-:Y:S05]  /*4ae0*/  BSYNC.RECONVERGENT B2 ;  /* 0x0000000000027941 */ /* 0x000fea0003800200 */
.L_x_1953:
        /* <DEDUP_REMOVED lines=12> */
.L_x_1952:
[----:B------:R-:W-:Y:S01]  /*4bb0*/  @P1 FADD.FTZ R37, R25, R37 ;  /* 0x0000002519251221 */ /* 0x000fe20000010000 */
[----:B------:R-:W-:Y:S01]  /*4bc0*/  MOV R86, R38 ;  /* 0x0000002600567202 */ /* 0x000fe20000000f00 */
[----:B------:R-:W-:-:S07]  /*4bd0*/  IMAD.MOV.U32 R55, RZ, RZ, R54 ;  /* 0x000000ffff377224 */ /* 0x000fce00078e0036 */
.L_x_1958:
[----:B------:R-:W-:Y:S05]  /*4be0*/  BSYNC.RECONVERGENT B1 ;  /* 0x0000000000017941 */ /* 0x000fea0003800200 */
.L_x_1951:
        /* <DEDUP_REMOVED lines=13> */
.L_x_1961:
        /* <DEDUP_REMOVED lines=13> */
.L_x_1963:
[----:B------:R-:W-:Y:S05]  /*4d90*/  BSYNC.RECONVERGENT B2 ;  /* 0x0000000000027941 */ /* 0x000fea0003800200 */
.L_x_1962:
        /* <DEDUP_REMOVED lines=42> */
.L_x_1960:
[----:B------:R-:W-:Y:S05]  /*5040*/  BSYNC.RECONVERGENT B1 ;  /* 0x0000000000017941 */ /* 0x000fea0003800200 */
.L_x_1959:
        /* <DEDUP_REMOVED lines=25> */
.L_x_1968:
        /* <DEDUP_REMOVED lines=13> */
.L_x_1970:
[----:B------:R-:W-:Y:S05]  /*52b0*/  BSYNC.RECONVERGENT B3 ;  /* 0x0000000000037941 */ /* 0x000fea0003800200 */
.L_x_1969:
        /* <DEDUP_REMOVED lines=41> */
.L_x_1967:
[----:B------:R-:W-:Y:S05]  /*5550*/  BSYNC.RECONVERGENT B2 ;  /* 0x0000000000027941 */ /* 0x000fea0003800200 */
.L_x_1966:
        /* <DEDUP_REMOVED lines=11> */
.L_x_1965:
[----:B------:R-:W-:Y:S01]  /*5610*/  @P1 FADD.FTZ R38, R26, R38 ;  /* 0x000000261a261221 */ /* 0x000fe20000010000 */
[----:B------:R-:W-:Y:S01]  /*5620*/  IMAD.MOV.U32 R84, RZ, RZ, R86 ;  /* 0x000000ffff547224 */ /* 0x000fe200078e0056 */
[----:B------:R-:W-:-:S07]  /*5630*/  MOV R55, R54 ;  /* 0x0000003600377202 */ /* 0x000fce0000000f00 */
.L_x_1971:
[----:B------:R-:W-:Y:S05]  /*5640*/  BSYNC.RECONVERGENT B1 ;  /* 0x0000000000017941 */ /* 0x000fea0003800200 */
.L_x_1964:
        /* <DEDUP_REMOVED lines=13> */
.L_x_1974:
        /* <DEDUP_REMOVED lines=13> */
.L_x_1976:
[----:B------:R-:W-:Y:S05]  /*57f0*/  BSYNC.RECONVERGENT B2 ;  /* 0x0000000000027941 */ /* 0x000fea0003800200 */
.L_x_1975:
        /* <DEDUP_REMOVED lines=41> */
[----:B------:R-:W-:-:S07]  /*5a90*/  HFMA2 R54, -RZ, RZ, 0, 0 ;  /* 0x00000000ff367431 */ /* 0x000fce00000001ff */
.L_x_1973:
[----:B------:R-:W-:Y:S05]  /*5aa0*/  BSYNC.RECONVERGENT B1 ;  /* 0x0000000000017941 */ /* 0x000fea0003800200 */
.L_x_1972:
        /* <DEDUP_REMOVED lines=24> */
.L_x_1981:
        /* <DEDUP_REMOVED lines=13> */
.L_x_1983:
[----:B------:R-:W-:Y:S05]  /*5d00*/  BSYNC.RECONVERGENT B3 ;  /* 0x0000000000037941 */ /* 0x000fea0003800200 */
.L_x_1982:
        /* <DEDUP_REMOVED lines=39> */
[----:B------:R-:W-:Y:S01]  /*5f80*/  IMAD.MOV.U32 R59, RZ, RZ, RZ ;  /* 0x000000ffff3b7224 */ /* 0x000fe200078e00ff */
[----:B------:R-:W-:-:S07]  /*5f90*/  LOP3.LUT R57, R54, UR30, R61, 0x96, !PT ;  /* 0x0000001e36397c12 */ /* 0x000fce000f8e963d */
.L_x_1980:
[----:B------:R-:W-:Y:S05]  /*5fa0*/  BSYNC.RECONVERGENT B2 ;  /* 0x0000000000027941 */ /* 0x000fea0003800200 */
.L_x_1979:
        /* <DEDUP_REMOVED lines=12> */
.L_x_1978:
[----:B------:R-:W-:Y:S01]  /*6070*/  @P1 FADD.FTZ R39, R27, R39 ;  /* 0x000000271b271221 */ /* 0x000fe20000010000 */
[----:B------:R-:W-:Y:S01]  /*6080*/  MOV R60, R84 ;  /* 0x00000054003c7202 */ /* 0x000fe20000000f00 */
[----:B------:R-:W-:-:S07]  /*6090*/  IMAD.MOV.U32 R59, RZ, RZ, R54 ;  /* 0x000000ffff3b7224 */ /* 0x000fce00078e0036 */
.L_x_1984:
[----:B------:R-:W-:Y:S05]  /*60a0*/  BSYNC.RECONVERGENT B1 ;  /* 0x0000000000017941 */ /* 0x000fea0003800200 */
.L_x_1977:
[----:B------:R-:W-:Y:S01]  /*60b0*/  ISETP.NE.AND P1, PT, R77, RZ, PT ;  /* 0x000000ff4d00720c */ /* 0x000fe20003f25270 */
[----:B------:R-:W0:Y:S01]  /*60c0*/  LDC.64 R54, c[0x0][0x3b0] ;  /* 0x0000ec00ff367b82 */ /* 0x000e220000000a00 */
[----:B------:R-:W-:Y:S01]  /*60d0*/  ISETP.NE.AND P0, PT, R76, RZ, PT ;  /* 0x000000ff4c00720c */ /* 0x000fe20003f05270 */
[----:B------:R-:W-:Y:S01]  /*60e0*/  UISETP.NE.U32.AND UP0, UPT, UR32, URZ, UPT ;  /* 0x000000ff2000728c */ /* 0x000fe2000bf05070 */
[----:B------:R-:W-:Y:S02]  /*60f0*/  SEL R78, RZ, 0x1000000, P5 ;  /* 0x01000000ff4e7807 */ /* 0x000fe40002800000 */
[----:B------:R-:W-:Y:S01]  /*6100*/  ISETP.NE.AND P5, PT, R82, RZ, PT ;  /* 0x000000ff5200720c */ /* 0x000fe20003fa5270 */
[----:B------:R-:W-:Y:S01]  /*6110*/  UISETP.NE.AND.EX UP0, UPT, UR33, URZ, UPT, UP0 ;  /* 0x000000ff2100728c */ /* 0x000fe2000bf05300 */
[----:B------:R-:W-:Y:S01]  /*6120*/  SEL R61, RZ, 0x10000, P4 ;  /* 0x00010000ff3d7807 */ /* 0x000fe20002000000 */
[----:B------:R-:W1:Y:S01]  /*6130*/  LDC.64 R76, c[0x0][0x3a8] ;  /* 0x0000ea00ff4c7b82 */ /* 0x000e620000000a00 */
[----:B------:R-:W-:-:S02]  /*6140*/  SEL R82, RZ, 0x100, P3 ;  /* 0x00000100ff527807 */ /* 0x000fc40001800000 */
[----:B------:R-:W-:Y:S02]  /*6150*/  ISETP.NE.AND P6, PT, R81, RZ, PT ;  /* 0x000000ff5100720c */ /* 0x000fe40003fc5270 */
[----:B------:R-:W-:Y:S01]  /*6160*/  LOP3.LUT R82, R82, R78, R61, 0xfe, !PT ;  /* 0x0000004e52527212 */ /* 0x000fe200078efe3d */
[----:B------:R-:W-:Y:S01]  /*6170*/  FADD.FTZ R78, RZ, R20 ;  /* 0x00000014ff4e7221 */ /* 0x000fe20000010000 */
[----:B------:R-:W-:Y:S02]  /*6180*/  SEL R79, RZ, 0x1000000, P5 ;  /* 0x01000000ff4f7807 */ /* 0x000fe40002800000 */
[----:B------:R-:W-:Y:S02]  /*6190*/  SEL R61, RZ, 0x10000, P6 ;  /* 0x00010000ff3d7807 */ /* 0x000fe40003000000 */
[----:B------:R-:W-:Y:S02]  /*61a0*/  SEL R80, RZ, 0x100, P1 ;  /* 0x00000100ff507807 */ /* 0x000fe40000800000 */
[----:B------:R-:W-:-:S02]  /*61b0*/  SEL R81, RZ, 0x1, P2 ;  /* 0x00000001ff517807 */ /* 0x000fc40001000000 */
[----:B------:R-:W-:Y:S01]  /*61c0*/  LOP3.LUT R80, R80, R79, R61, 0xfe, !PT ;  /* 0x0000004f50507212 */ /* 0x000fe200078efe3d */
[----:B------:R-:W-:Y:S01]  /*61d0*/  FADD.FTZ R61, R78, R21 ;  /* 0x000000154e3d7221 */ /* 0x000fe20000010000 */
[----:B------:R-:W-:Y:S01]  /*61e0*/  LOP3.LUT R79, R82, R81, RZ, 0xfc, !PT ;  /* 0x00000051524f7212 */ /* 0x000fe200078efcff */
[C---:B0-----:R-:W-:Y:S01]  /*61f0*/  IMAD.WIDE.U32 R54, R67.reuse, 0x8, R54 ;  /* 0x0000000843367825 */ /* 0x041fe200078e0036 */
[----:B------:R-:W-:Y:S02]  /*6200*/  SEL R81, RZ, 0x1, P0 ;  /* 0x00000001ff517807 */ /* 0x000fe40000000000 */
[----:B------:R-:W-:Y:S02]  /*6210*/  PLOP3.LUT P0, PT, PT, PT, UP0, 0x80, 0x8 ;  /* 0x000000000008781c */ /* 0x000fe40003f0f008 */
[----:B------:R-:W-:Y:S01]  /*6220*/  LOP3.LUT R78, R80, R81, RZ, 0xfc, !PT ;  /* 0x00000051504e7212 */ /* 0x000fe200078efcff */
[----:B-1----:R-:W-:-:S04]  /*6230*/  IMAD.WIDE.U32 R76, R67, 0x20, R76 ;  /* 0x00000020434c7825 */ /* 0x002fc800078e004c */
[----:B------:R-:W-:Y:S01]  /*6240*/  FADD.FTZ R80, R61, R22 ;  /* 0x000000163d507221 */ /* 0x000fe20000010000 */
[----:B------:R-:W-:Y:S01]  /*6250*/  ISETP.NE.AND P1, PT, R2, RZ, PT ;  /* 0x000000ff0200720c */ /* 0x000fe20003f25270 */
[----:B------:R0:W-:Y:S02]  /*6260*/  STG.E.128 desc[UR8][R76.64], R20 ;  /* 0x000000144c007986 */ /* 0x0001e4000c101d08 */
[----:B------:R-:W-:Y:S02]  /*6270*/  FADD.FTZ R61, R80, R23 ;  /* 0x00000017503d7221 */ /* 0x000fe40000010000 */
[----:B------:R0:W-:Y:S02]  /*6280*/  STG.E.128 desc[UR8][R76.64+0x10], R36 ;  /* 0x000010244c007986 */ /* 0x0001e4000c101d08 */
[----:B------:R-:W-:Y:S02]  /*6290*/  FADD.FTZ R80, R61, R36 ;  /* 0x000000243d507221 */ /* 0x000fe40000010000 */
[----:B------:R0:W-:Y:S02]  /*62a0*/  STG.E.64 desc[UR8][R54.64], R78 ;  /* 0x0000004e36007986 */ /* 0x0001e4000c101b08 */
[----:B------:R-:W-:-:S04]  /*62b0*/  FADD.FTZ R61, R80, R37 ;  /* 0x00000025503d7221 */ /* 0x000fc80000010000 */
[----:B------:R-:W-:Y:S01]  /*62c0*/  FADD.FTZ R82, R61, R38 ;  /* 0x000000263d527221 */ /* 0x000fe20000010000 */
[----:B------:R-:W-:Y:S06]  /*62d0*/  @!P0 BRA `(.L_x_1985) ;  /* 0x0000000000408947 */ /* 0x000fec0003800000 */
[----:B------:R-:W-:Y:S01]  /*62e0*/  SHF.L.U32 R61, R74, 0x10, RZ ;  /* 0x000000104a3d7819 */ /* 0x000fe200000006ff */
[----:B0-----:R-:W0:Y:S01]  /*62f0*/  LDC.64 R54, c[0x0][0x3b8] ;  /* 0x0000ee00ff367b82 */ /* 0x001e220000000a00 */
        /* <DEDUP_REMOVED lines=14> */
.L_x_1985:
        /* <DEDUP_REMOVED lines=22> */
[----:B------:R-:W-:-:S04]  /*6540*/  FFMA.FTZ R54, R79, R79, R54 ;  /* 0x0000004f4f367223 */ /* 0x000fc80000010036 */
        /* <DEDUP_REMOVED lines=17> */
.L_x_1999:
[----:B------:R-:W-:Y:S01]  /*6660*/  FMUL.FTZ R54, R84, R84 ;  /* 0x0000005454367220 */ /* 0x000fe20000410000 */
[----:B------:R-:W-:Y:S01]  /*6670*/  PLOP3.LUT P2, PT, PT, PT, UP1, 0x40, 0x4 ;  /* 0x000000000004781c */ /* 0x000fe20003f4e818 */
[----:B01----:R-:W-:Y:S01]  /*6680*/  FADD.FTZ R78, R78, R79 ;  /* 0x0000004f4e4e7221 */ /* 0x003fe20000010000 */
[----:B------:R-:W0:Y:S02]  /*6690*/  @!P1 LDC.64 R82, c[0x0][0x3c0] ;  /* 0x0000f000ff529b82 */ /* 0x000e240000000a00 */
[----:B------:R-:W-:Y:S01]  /*66a0*/  FSEL R54, R54, RZ, !P2 ;  /* 0x000000ff36367208 */ /* 0x000fe20005000000 */
[----:B------:R-:W-:Y:S01]  /*66b0*/  FFMA.FTZ R55, R78, R55, UR12 ;  /* 0x0000000c4e377e23 */ /* 0x000fe20008010037 */
[----:B------:R-:W-:-:S03]  /*66c0*/  PLOP3.LUT P2, PT, PT, PT, UP1, 0x40, 0x4 ;  /* 0x000000000004781c */ /* 0x000fc60003f4e818 */
[----:B------:R-:W-:Y:S01]  /*66d0*/  FADD.FTZ R61, R55, R54 ;  /* 0x00000036373d7221 */ /* 0x000fe20000010000 */
[----:B------:R-:W-:-:S05]  /*66e0*/  FSEL R55, R84, RZ, P2 ;  /* 0x000000ff54377208 */ /* 0x000fca0001000000 */
[----:B------:R-:W1:Y:S01]  /*66f0*/  MUFU.RSQ R61, R61 ;  /* 0x0000003d003d7308 */ /* 0x000e620000001400 */
        /* <DEDUP_REMOVED lines=10> */
[C---:B-1----:R-:W-:Y:S01]  /*67a0*/  FMUL.FTZ R76, R61.reuse, R76 ;  /* 0x0000004c3d4c7220 */ /* 0x042fe20000410000 */
[C---:B------:R-:W-:Y:S01]  /*67b0*/  FMUL.FTZ R37, R61.reuse, R38 ;  /* 0x000000263d257220 */ /* 0x040fe20000410000 */
[C---:B------:R-:W-:Y:S01]  /*67c0*/  FMUL.FTZ R21, R61.reuse, R78 ;  /* 0x0000004e3d157220 */ /* 0x040fe20000410000 */
[----:B------:R-:W-:Y:S01]  /*67d0*/  FMUL.FTZ R80, R61, R80 ;  /* 0x000000503d507220 */ /* 0x000fe20000410000 */
[C---:B------:R-:W-:Y:S01]  /*67e0*/  FFMA.FTZ R22, R76.reuse, R16, R7 ;  /* 0x000000104c167223 */ /* 0x040fe20000010007 */
[----:B------:R-:W-:Y:S01]  /*67f0*/  FFMA.FTZ R38, R76, R40, R11 ;  /* 0x000000284c267223 */ /* 0x000fe2000001000b */
[C---:B------:R-:W-:Y:S01]  /*6800*/  FFMA.FTZ R39, R37.reuse, R17, R6 ;  /* 0x0000001125277223 */ /* 0x040fe20000010006 */
[----:B------:R-:W-:Y:S01]  /*6810*/  FFMA.FTZ R76, R37, R41, R10 ;  /* 0x00000029254c7223 */ /* 0x000fe2000001000a */
[C---:B------:R-:W-:Y:S01]  /*6820*/  FFMA.FTZ R37, R21.reuse, R53, R44 ;  /* 0x0000003515257223 */ /* 0x040fe2000001002c */
[----:B------:R-:W-:Y:S01]  /*6830*/  FFMA.FTZ R21, R21, R65, R48 ;  /* 0x0000004115157223 */ /* 0x000fe20000010030 */
[C---:B------:R-:W-:Y:S01]  /*6840*/  FFMA.FTZ R78, R80.reuse, R62, R43 ;  /* 0x0000003e504e7223 */ /* 0x040fe2000001002b */
[----:B------:R-:W-:Y:S01]  /*6850*/  FMUL.FTZ R36, R61, R36 ;  /* 0x000000243d247220 */ /* 0x000fe20000410000 */
[----:B------:R-:W-:Y:S01]  /*6860*/  FFMA.FTZ R77, R80, R66, R47 ;  /* 0x00000042504d7223 */ /* 0x000fe2000001002f */
[----:B------:R-:W-:Y:S01]  /*6870*/  F2FP.BF16.F32.PACK_AB R22, R37, R22 ;  /* 0x000000162516723e */ /* 0x000fe200000010ff */
[C---:B------:R-:W-:Y:S01]  /*6880*/  FMUL.FTZ R37, R61.reuse, R54 ;  /* 0x000000363d257220 */ /* 0x040fe20000410000 */
[C---:B------:R-:W-:Y:S01]  /*6890*/  FMUL.FTZ R55, R61.reuse, R20 ;  /* 0x000000143d377220 */ /* 0x040fe20000410000 */
[----:B------:R-:W-:Y:S01]  /*68a0*/  FMUL.FTZ R86, R61, R86 ;  /* 0x000000563d567220 */ /* 0x000fe20000410000 */
[----:B------:R-:W-:Y:S01]  /*68b0*/  F2FP.BF16.F32.PACK_AB R38, R21, R38 ;  /* 0x000000261526723e */ /* 0x000fe200000010ff */
[----:B------:R-:W-:Y:S01]  /*68c0*/  FFMA.FTZ R20, R36, R14, R9 ;  /* 0x0000000e24147223 */ /* 0x000fe20000010009 */
[----:B------:R-:W-:Y:S01]  /*68d0*/  FFMA.FTZ R21, R37, R51, R46 ;  /* 0x0000003325157223 */ /* 0x000fe2000001002e */
[----:B------:R-:W-:Y:S01]  /*68e0*/  F2FP.BF16.F32.PACK_AB R23, R78, R39 ;  /* 0x000000274e17723e */ /* 0x000fe200000010ff */
[----:B------:R-:W1:Y:S01]  /*68f0*/  @!P1 LDC.64 R80, c[0x0][0x3c8] ;  /* 0x0000f200ff509b82 */ /* 0x000e620000000a00 */
[----:B------:R-:W-:Y:S01]  /*6900*/  FFMA.FTZ R54, R55, R15, R8 ;  /* 0x0000000f37367223 */ /* 0x000fe20000010008 */
[----:B------:R-:W-:Y:S01]  /*6910*/  FFMA.FTZ R85, R86, R52, R45 ;  /* 0x0000003456557223 */ /* 0x000fe2000001002d */
[----:B------:R-:W-:Y:S01]  /*6920*/  F2FP.BF16.F32.PACK_AB R39, R77, R76 ;  /* 0x0000004c4d27723e */ /* 0x000fe200000010ff */
[----:B------:R-:W-:Y:S01]  /*6930*/  FFMA.FTZ R36, R36, R18, R13 ;  /* 0x0000001224247223 */ /* 0x000fe2000001000d */
[----:B------:R-:W-:Y:S01]  /*6940*/  F2FP.BF16.F32.PACK_AB R20, R21, R20 ;  /* 0x000000141514723e */ /* 0x000fe200000010ff */
[----:B------:R-:W-:Y:S01]  /*6950*/  FFMA.FTZ R86, R86, R64, R49 ;  /* 0x0000004056567223 */ /* 0x000fe20000010031 */
[----:B------:R-:W-:Y:S01]  /*6960*/  F2FP.BF16.F32.PACK_AB R21, R85, R54 ;  /* 0x000000365515723e */ /* 0x000fe200000010ff */
[----:B------:R-:W2:Y:S01]  /*6970*/  LDC.64 R78, c[0x0][0x428] ;  /* 0x00010a00ff4e7b82 */ /* 0x000ea20000000a00 */
[----:B------:R-:W-:Y:S01]  /*6980*/  FFMA.FTZ R85, R37, R63, R50 ;  /* 0x0000003f25557223 */ /* 0x000fe20000010032 */
[----:B------:R-:W-:-:S04]  /*6990*/  FFMA.FTZ R37, R55, R19, R12 ;  /* 0x0000001337257223 */ /* 0x000fc8000001000c */
[----:B------:R-:W-:Y:S02]  /*69a0*/  F2FP.BF16.F32.PACK_AB R36, R85, R36 ;  /* 0x000000245524723e */ /* 0x000fe400000010ff */
[----:B------:R-:W3:Y:S01]  /*69b0*/  LDC.64 R76, c[0x0][0x430] ;  /* 0x00010c00ff4c7b82 */ /* 0x000ee20000000a00 */
[----:B------:R-:W-:-:S07]  /*69c0*/  F2FP.BF16.F32.PACK_AB R37, R86, R37 ;  /* 0x000000255625723e */ /* 0x000fce00000010ff */
[----:B------:R-:W4:Y:S01]  /*69d0*/  LDC.64 R54, c[0x0][0x380] ;  /* 0x0000e000ff367b82 */ /* 0x000f220000000a00 */
[----:B-1----:R-:W-:-:S05]  /*69e0*/  @!P1 IMAD.WIDE R80, R0, 0x4, R80 ;  /* 0x0000000400509825 */ /* 0x002fca00078e0250 */
[----:B------:R0:W-:Y:S01]  /*69f0*/  @!P1 STG.E desc[UR8][R80.64], R61 ;  /* 0x0000003d50009986 */ /* 0x0001e2000c101908 */
[----:B--2---:R-:W-:-:S05]  /*6a00*/  IMAD.WIDE.U32 R78, R67, 0x10, R78 ;  /* 0x00000010434e7825 */ /* 0x004fca00078e004e */
[----:B------:R0:W-:Y:S01]  /*6a10*/  STG.E.128 desc[UR8][R78.64], R20 ;  /* 0x000000144e007986 */ /* 0x0001e2000c101d08 */
[----:B---3--:R-:W-:-:S05]  /*6a20*/  IMAD.WIDE.U32 R76, R67, 0x10, R76 ;  /* 0x00000010434c7825 */ /* 0x008fca00078e004c */
[----:B------:R0:W-:Y:S01]  /*6a30*/  STG.E.128 desc[UR8][R76.64], R36 ;  /* 0x000000244c007986 */ /* 0x0001e2000c101d08 */
[----:B----4-:R-:W-:-:S04]  /*6a40*/  LEA R0, R54, R0, 0x2 ;  /* 0x0000000036007211 */ /* 0x010fc800078e10ff */
[----:B------:R-:W-:-:S13]  /*6a50*/  ISETP.GE.AND P1, PT, R0, R55, PT ;  /* 0x000000370000720c */ /* 0x000fda0003f26270 */
[----:B0-----:R-:W-:Y:S05]  /*6a60*/  @!P1 BRA `(.L_x_1987) ;  /* 0xffffffa000649947 */ /* 0x001fea000383ffff */
[----:B------:R-:W-:Y:S05]  /*6a70*/  BSYNC B0 ;  /* 0x0000000000007941 */ /* 0x000fea0003800000 */
.L_x_1880:
[----:B------:R-:W-:Y:S05]  /*6a80*/  EXIT ;  /* 0x000000000000794d */ /* 0x000fea0003800000 */
.L_x_1986:
[----:B------:R-:W-:Y:S01]  /*6a90*/  HFMA2 R83, -RZ, RZ, 0, 5.9604644775390625e-08 ;  /* 0x00000001ff537431 */ /* 0x000fe200000001ff */
[----:B------:R-:W-:Y:S01]  /*6aa0*/  BSSY B1, `(.L_x_1988) ;  /* 0x0000007000017945 */ /* 0x000fe20003800000 */
[----:B------:R-:W-:Y:S01]  /*6ab0*/  IMAD.MOV.U32 R81, RZ, RZ, R82 ;  /* 0x000000ffff517224 */ /* 0x000fe200078e0052 */
[----:B------:R-:W-:Y:S01]  /*6ac0*/  MOV R80, 0xffffffff ;  /* 0xffffffff00507802 */ /* 0x000fe20000000f00 */
[----:B------:R-:W-:-:S07]  /*6ad0*/  IMAD.MOV.U32 R86, RZ, RZ, 0x1f ;  /* 0x0000001fff567424 */ /* 0x000fce00078e00ff */
[----:B01----:R-:W-:Y:S05]  /*6ae0*/  WARPSYNC.COLLECTIVE R80, `(.L_x_1989) ;  /* 0x0000000050087348 */ /* 0x003fea0003c00000 */
[----:B0-----:R0:W2:Y:S02]  /*6af0*/  SHFL.BFLY P2, R79, R81, R83, R86 ;  /* 0x0c000053514f7389 */ /* 0x0010a40000040056 */
[----:B012---:R-:W-:Y:S05]  /*6b00*/  ENDCOLLECTIVE ;  /* 0x000000000000791b */ /* 0x007fea0003800000 */
.L_x_1989:
[----:B------:R-:W-:Y:S05]  /*6b10*/  BSYNC B1 ;  /* 0x0000000000017941 */ /* 0x000fea0003800000 */
.L_x_1988:
        /* <DEDUP_REMOVED lines=9> */
.L_x_1990:
[----:B------:R-:W-:Y:S01]  /*6bb0*/  HFMA2 R83, -RZ, RZ, 0, 2.384185791015625e-07 ;  /* 0x00000004ff537431 */ /* 0x000fe200000001ff */
[----:B------:R-:W-:-:S05]  /*6bc0*/  MOV R54, R79 ;  /* 0x0000004f00367202 */ /* 0x000fca0000000f00 */
[----:B------:R-:W-:-:S04]  /*6bd0*/  FADD.FTZ R76, R61, R54 ;  /* 0x000000363d4c7221 */ /* 0x000fc80000010000 */
[----:B------:R-:W-:-:S07]  /*6be0*/  IMAD.MOV.U32 R81, RZ, RZ, R76 ;  /* 0x000000ffff517224 */ /* 0x000fce00078e004c */
[----:B------:R-:W-:Y:S05]  /*6bf0*/  WARPSYNC.COLLECTIVE R80, `(.L_x_1991) ;  /* 0x0000000050087348 */ /* 0x000fea0003c00000 */
[----:B------:R0:W1:Y:S02]  /*6c00*/  SHFL.BFLY P2, R79, R81, R83, R86 ;  /* 0x0c000053514f7389 */ /* 0x0000640000040056 */
[----:B01----:R-:W-:Y:S05]  /*6c10*/  ENDCOLLECTIVE ;  /* 0x000000000000791b */ /* 0x003fea0003800000 */
.L_x_1991:
        /* <DEDUP_REMOVED lines=8> */
.L_x_1992:
[----:B------:R-:W-:Y:S01]  /*6ca0*/  HFMA2 R83, -RZ, RZ, 0, 9.5367431640625e-07 ;  /* 0x00000010ff537431 */ /* 0x000fe200000001ff */
[----:B------:R-:W-:-:S05]  /*6cb0*/  MOV R54, R79 ;  /* 0x0000004f00367202 */ /* 0x000fca0000000f00 */
[----:B------:R-:W-:-:S04]  /*6cc0*/  FADD.FTZ R78, R77, R54 ;  /* 0x000000364d4e7221 */ /* 0x000fc80000010000 */
[----:B------:R-:W-:-:S07]  /*6cd0*/  IMAD.MOV.U32 R81, RZ, RZ, R78 ;  /* 0x000000ffff517224 */ /* 0x000fce00078e004e */
[----:B------:R-:W-:Y:S05]  /*6ce0*/  WARPSYNC.COLLECTIVE R80, `(.L_x_1993) ;  /* 0x0000000050087348 */ /* 0x000fea0003c00000 */
[----:B------:R0:W1:Y:S02]  /*6cf0*/  SHFL.BFLY P2, R79, R81, R83, R86 ;  /* 0x0c000053514f7389 */ /* 0x0000640000040056 */
[----:B01----:R-:W-:Y:S05]  /*6d00*/  ENDCOLLECTIVE ;  /* 0x000000000000791b */ /* 0x003fea0003800000 */
.L_x_1993:
[----:B------:R-:W-:Y:S01]  /*6d10*/  MOV R83, 0x1 ;  /* 0x0000000100537802 */ /* 0x000fe20000000f00 */
        /* <DEDUP_REMOVED lines=22> */
.L_x_1994:
[----:B------:R-:W-:Y:S02]  /*6e80*/  IMAD.MOV.U32 R83, RZ, RZ, 0x2 ;  /* 0x00000002ff537424 */ /* 0x000fe400078e00ff */
[----:B------:R-:W-:-:S04]  /*6e90*/  IMAD.MOV.U32 R61, RZ, RZ, R79 ;  /* 0x000000ffff3d7224 */ /* 0x000fc800078e004f */
[----:B------:R-:W-:-:S05]  /*6ea0*/  FADD.FTZ R61, R54, R61 ;  /* 0x0000003d363d7221 */ /* 0x000fca0000010000 */
[----:B------:R-:W-:-:S07]  /*6eb0*/  MOV R81, R61 ;  /* 0x0000003d00517202 */ /* 0x000fce0000000f00 */
[----:B------:R-:W-:Y:S05]  /*6ec0*/  WARPSYNC.COLLECTIVE R80, `(.L_x_1995) ;  /* 0x0000000050087348 */ /* 0x000fea0003c00000 */
[----:B------:R0:W1:Y:S02]  /*6ed0*/  SHFL.BFLY P2, R79, R81, R83, R86 ;  /* 0x0c000053514f7389 */ /* 0x0000640000040056 */
[----:B01----:R-:W-:Y:S05]  /*6ee0*/  ENDCOLLECTIVE ;  /* 0x000000000000791b */ /* 0x003fea0003800000 */
.L_x_1995:
[----:B------:R-:W-:Y:S01]  /*6ef0*/  HFMA2 R83, -RZ, RZ, 0, 2.384185791015625e-07 ;  /* 0x00000004ff537431 */ /* 0x000fe200000001ff */
[----:B------:R-:W-:-:S05]  /*6f00*/  MOV R76, R79 ;  /* 0x0000004f004c7202 */ /* 0x000fca0000000f00 */
[----:B------:R-:W-:-:S04]  /*6f10*/  FADD.FTZ R76, R61, R76 ;  /* 0x0000004c3d4c7221 */ /* 0x000fc80000010000 */
[----:B------:R-:W-:-:S07]  /*6f20*/  IMAD.MOV.U32 R81, RZ, RZ, R76 ;  /* 0x000000ffff517224 */ /* 0x000fce00078e004c */
[----:B------:R-:W-:Y:S05]  /*6f30*/  WARPSYNC.COLLECTIVE R80, `(.L_x_1996) ;  /* 0x0000000050087348 */ /* 0x000fea0003c00000 */
[----:B------:R0:W1:Y:S02]  /*6f40*/  SHFL.BFLY P2, R79, R81, R83, R86 ;  /* 0x0c000053514f7389 */ /* 0x0000640000040056 */
[----:B01----:R-:W-:Y:S05]  /*6f50*/  ENDCOLLECTIVE ;  /* 0x000000000000791b */ /* 0x003fea0003800000 */
.L_x_1996:
[----:B------:R-:W-:Y:S02]  /*6f60*/  IMAD.MOV.U32 R83, RZ, RZ, 0x8 ;  /* 0x00000008ff537424 */ /* 0x000fe400078e00ff */
[----:B------:R-:W-:-:S04]  /*6f70*/  IMAD.MOV.U32 R77, RZ, RZ, R79 ;  /* 0x000000ffff4d7224 */ /* 0x000fc800078e004f */
[----:B------:R-:W-:-:S05]  /*6f80*/  FADD.FTZ R77, R76, R77 ;  /* 0x0000004d4c4d7221 */ /* 0x000fca0000010000 */
[----:B------:R-:W-:-:S07]  /*6f90*/  MOV R81, R77 ;  /* 0x0000004d00517202 */ /* 0x000fce0000000f00 */
[----:B------:R-:W-:Y:S05]  /*6fa0*/  WARPSYNC.COLLECTIVE R80, `(.L_x_1997) ;  /* 0x0000000050087348 */ /* 0x000fea0003c00000 */
[----:B------:R0:W1:Y:S02]  /*6fb0*/  SHFL.BFLY P2, R79, R81, R83, R86 ;  /* 0x0c000053514f7389 */ /* 0x0000640000040056 */
[----:B01----:R-:W-:Y:S05]  /*6fc0*/  ENDCOLLECTIVE ;  /* 0x000000000000791b */ /* 0x003fea0003800000 */
.L_x_1997:
[----:B------:R-:W-:Y:S01]  /*6fd0*/  HFMA2 R83, -RZ, RZ, 0, 9.5367431640625e-07 ;  /* 0x00000010ff537431 */ /* 0x000fe200000001ff */
[----:B------:R-:W-:-:S05]  /*6fe0*/  MOV R78, R79 ;  /* 0x0000004f004e7202 */ /* 0x000fca0000000f00 */
[----:B------:R-:W-:-:S04]  /*6ff0*/  FADD.FTZ R78, R77, R78 ;  /* 0x0000004e4d4e7221 */ /* 0x000fc80000010000 */
[----:B------:R-:W-:-:S07]  /*7000*/  IMAD.MOV.U32 R81, RZ, RZ, R78 ;  /* 0x000000ffff517224 */ /* 0x000fce00078e004e */
[----:B------:R-:W-:Y:S05]  /*7010*/  WARPSYNC.COLLECTIVE R80, `(.L_x_1998) ;  /* 0x0000000050087348 */ /* 0x000fea0003c00000 */
[----:B------:R0:W1:Y:S02]  /*7020*/  SHFL.BFLY P2, R79, R81, R83, R86 ;  /* 0x0c000053514f7389 */ /* 0x0000640000040056 */
[----:B01----:R-:W-:Y:S05]  /*7030*/  ENDCOLLECTIVE ;  /* 0x000000000000791b */ /* 0x003fea0003800000 */
.L_x_1998:
[----:B------:R-:W-:Y:S05]  /*7040*/  BRA `(.L_x_1999) ;  /* 0xfffffff400847947 */ /* 0x000fea000383ffff */
.L_x_2000:
        /* <DEDUP_REMOVED lines=11> */
.L_x_5944:


//--------------------- .text._ZN10layer_norm31ln_parallel_residual_fwd_kernelINS_13Kernel_traitsI13__nv_bfloat16S2_fS2_fjLj256ELj1ELj4ELj1ELj16ENS_18Kernel_traits_baseILj256ES2_S2_fS2_fjLj128EEEEELb1ELb1ELb0EEEvNS_9FwdParamsE --------------------------
	.section	.text._ZN10layer_norm31ln_parallel_residual_fwd_kernelINS_13Kernel_traitsI13__nv_bfloat16S2_fS2_fjLj256ELj1ELj4ELj1ELj16ENS_18Kernel_traits_baseILj256ES2_S2_fS2_fjLj128EEEEELb1ELb1ELb0EEEvNS_9FwdParamsE,"ax",@progbits
	.align	128
        .global         _ZN10layer_norm31ln_parallel_residual_fwd_kernelINS_13Kernel_traitsI13__nv_bfloat16S2_fS2_fjLj256ELj1ELj4ELj1ELj16ENS_18Kernel_traits_baseILj256ES2_S2_fS2_fjLj128EEEEELb1ELb1ELb0EEEvNS_9FwdParamsE
        .type           _ZN10layer_norm31ln_parallel_residual_fwd_kernelINS_13Kernel_traitsI13__nv_bfloat16S2_fS2_fjLj256ELj1ELj4ELj1ELj16ENS_18Kernel_traits_baseILj256ES2_S2_fS2_fjLj128EEEEELb1ELb1ELb0EEEvNS_9FwdParamsE,@function
        .size           _ZN10layer_norm31ln_parallel_residual_fwd_kernelINS_13Kernel_traitsI13__nv_bfloat16S2_fS2_fjLj256ELj1ELj4ELj1ELj16ENS_18Kernel_traits_baseILj256ES2_S2_fS2_fjLj128EEEEELb1ELb1ELb0EEEvNS_9FwdParamsE,(.L_x_5945 - _ZN10layer_norm31ln_parallel_residual_fwd_kernelINS_13Kernel_traitsI13__nv_bfloat16S2_fS2_fjLj256ELj1ELj4ELj1ELj16ENS_18Kernel_traits_baseILj256ES2_S2_fS2_fjLj128EEEEELb1ELb1ELb0EEEvNS_9FwdParamsE)
        .other          _ZN10layer_norm31ln_parallel_residual_fwd_kernelINS_13Kernel_traitsI13__nv_bfloat16S2_fS2_fjLj256ELj1ELj4ELj1ELj16ENS_18Kernel_traits_baseILj256ES2_S2_fS2_fjLj128EEEEELb1ELb1ELb0EEEvNS_9FwdParamsE,@"STO_CUDA_ENTRY STV_DEFAULT"
_ZN10layer_norm31ln_parallel_residual_fwd_kernelINS_13Kernel_traitsI13__nv_bfloat16S2_fS2_fjLj256ELj1ELj4ELj1ELj16ENS_18Kernel_traits_baseILj256ES2_S2_fS2_fjLj128EEEEELb1ELb1ELb0EEEvNS_9FwdParamsE:
.text._ZN10layer_norm31ln_parallel_residual_fwd_kernelINS_13Kernel_traitsI13__nv_bfloat16S2_fS2_fjLj256ELj1ELj4ELj1ELj16ENS_18Kernel_traits_baseILj256ES2_S2_fS2_fjLj128EEEEELb1ELb1ELb0EEEvNS_9FwdParamsE:
        /* <DEDUP_REMOVED lines=50> */
.L_x_2002:
[----:B------:R-:W-:Y:S05]  /*0320*/  BSYNC.RECONVERGENT B0 ;  /* 0x0000000000007941 */ /* 0x000fea0003800200 */
.L_x_2001:
        /* <DEDUP_REMOVED lines=25> */
[----:B------:R-:W1:Y:S01]  /*04c0*/  LDCU UR32, c[0x0][0x388] ;  /* 0x00007100ff2077ac */ /* 0x000e620008000800 */
        /* <DEDUP_REMOVED lines=60> */
[----:B------:R-:W-:Y:S01]  /*0890*/  PRMT R2, R19, 0x7632, R2 ;  /* 0x0000763213027816 */ /* 0x000fe20000000002 */
[----:B------:R-:W-:Y:S01]  /*08a0*/  IMAD R50, R21, -0x2daee0ad, RZ ;  /* 0xd2511f5315327824 */ /* 0x000fe200078e02ff */
[----:B------:R-:W-:Y:S01]  /*08b0*/  LOP3.LUT R6, R5, UR30, R6, 0x96, !PT ;  /* 0x0000001e05067c12 */ /* 0x000fe2000f8e9606 */
[----:B------:R-:W-:Y:S01]  /*08c0*/  IMAD R56, R23, -0x326172a9, RZ ;  /* 0xcd9e8d5717387824 */ /* 0x000fe200078e02ff */
[----:B-1234-:R-:W-:-:S07]  /*08d0*/  PRMT R5, R15, 0x7632, R5 ;  /* 0x000076320f057816 */ /* 0x01efce0000000005 */
.L_x_2105:
        /* <DEDUP_REMOVED lines=33> */
.L_x_2008:
        /* <DEDUP_REMOVED lines=13> */
.L_x_2010:
[----:B------:R-:W-:Y:S05]  /*0bc0*/  BSYNC.RECONVERGENT B3 ;  /* 0x0000000000037941 */ /* 0x000fea0003800200 */
.L_x_2009:
        /* <DEDUP_REMOVED lines=42> */
.L_x_2007:
[----:B------:R-:W-:Y:S05]  /*0e70*/  BSYNC.RECONVERGENT B2 ;  /* 0x0000000000027941 */ /* 0x000fea0003800200 */
.L_x_2006:
        /* <DEDUP_REMOVED lines=28> */
.L_x_2014:
        /* <DEDUP_REMOVED lines=13> */
.L_x_2016:
[----:B------:R-:W-:Y:S05]  /*1110*/  BSYNC.RECONVERGENT B3 ;  /* 0x0000000000037941 */ /* 0x000fea0003800200 */
.L_x_2015:
        /* <DEDUP_REMOVED lines=42> */
.L_x_2013:
[----:B------:R-:W-:Y:S05]  /*13c0*/  BSYNC.RECONVERGENT B2 ;  /* 0x0000000000027941 */ /* 0x000fea0003800200 */
.L_x_2012:
        /* <DEDUP_REMOVED lines=11> */
.L_x_2011:
[----:B------:R-:W-:Y:S01]  /*1480*/  @P1 FADD.FTZ R32, R24, R32 ;  /* 0x0000002018201221 */ /* 0x000fe20000010000 */
[----:B------:R-:W-:Y:S02]  /*1490*/  IMAD.MOV.U32 R36, RZ, RZ, R50 ;  /* 0x000000ffff247224 */ /* 0x000fe400078e0032 */
[----:B------:R-:W-:-:S07]  /*14a0*/  IMAD.MOV.U32 R34, RZ, RZ, R40 ;  /* 0x000000ffff227224 */ /* 0x000fce00078e0028 */
.L_x_2017:
        /* <DEDUP_REMOVED lines=13> */
.L_x_2020:
        /* <DEDUP_REMOVED lines=13> */
.L_x_2022:
[----:B------:R-:W-:Y:S05]  /*1650*/  BSYNC.RECONVERGENT B3 ;  /* 0x0000000000037941 */ /* 0x000fea0003800200 */
.L_x_2021:
        /* <DEDUP_REMOVED lines=42> */
.L_x_2019:
[----:B------:R-:W-:Y:S05]  /*1900*/  BSYNC.RECONVERGENT B2 ;  /* 0x0000000000027941 */ /* 0x000fea0003800200 */
.L_x_2018:
        /* <DEDUP_REMOVED lines=24> */
.L_x_2026:
        /* <DEDUP_REMOVED lines=13> */
.L_x_2028:
[----:B------:R-:W-:Y:S05]  /*1b60*/  BSYNC.RECONVERGENT B3 ;  /* 0x0000000000037941 */ /* 0x000fea0003800200 */
.L_x_2027:
        /* <DEDUP_REMOVED lines=41> */
.L_x_2025:
[----:B------:R-:W-:Y:S05]  /*1e00*/  BSYNC.RECONVERGENT B2 ;  /* 0x0000000000027941 */ /* 0x000fea0003800200 */
.L_x_2024:
        /* <DEDUP_REMOVED lines=12> */
.L_x_2023:
[----:B------:R-:W-:Y:S01]  /*1ed0*/  @P1 FADD.FTZ R33, R25, R33 ;  /* 0x0000002119211221 */ /* 0x000fe20000010000 */
[----:B------:R-:W-:Y:S02]  /*1ee0*/  IMAD.MOV.U32 R34, RZ, RZ, R36 ;  /* 0x000000ffff227224 */ /* 0x000fe400078e0024 */
[----:B------:R-:W-:-:S07]  /*1ef0*/  IMAD.MOV.U32 R40, RZ, RZ, R35 ;  /* 0x000000ffff287224 */ /* 0x000fce00078e0023 */
.L_x_2029:
        /* <DEDUP_REMOVED lines=13> */
.L_x_2032:
        /* <DEDUP_REMOVED lines=13> */
.L_x_2034:
[----:B------:R-:W-:Y:S05]  /*20a0*/  BSYNC.RECONVERGENT B3 ;  /* 0x0000000000037941 */ /* 0x000fea0003800200 */
.L_x_2033:
        /* <DEDUP_REMOVED lines=42> */
.L_x_2031:
[----:B------:R-:W-:Y:S05]  /*2350*/  BSYNC.RECONVERGENT B2 ;  /* 0x0000000000027941 */ /* 0x000fea0003800200 */
.L_x_2030:
        /* <DEDUP_REMOVED lines=25> */
.L_x_2038:
        /* <DEDUP_REMOVED lines=13> */
.L_x_2040:
[----:B------:R-:W-:Y:S05]  /*25c0*/  BSYNC.RECONVERGENT B3 ;  /* 0x0000000000037941 */ /* 0x000fea0003800200 */
.L_x_2039:
        /* <DEDUP_REMOVED lines=41> */
.L_x_2037:
[----:B------:R-:W-:Y:S05]  /*2860*/  BSYNC.RECONVERGENT B2 ;  /* 0x0000000000027941 */ /* 0x000fea0003800200 */
.L_x_2036:
        /* <DEDUP_REMOVED lines=11> */
.L_x_2035:
[----:B------:R-:W-:Y:S01]  /*2920*/  @P1 FADD.FTZ R65, R26, R65 ;  /* 0x000000411a411221 */ /* 0x000fe20000010000 */
[----:B------:R-:W-:Y:S02]  /*2930*/  IMAD.MOV.U32 R50, RZ, RZ, R34 ;  /* 0x000000ffff327224 */ /* 0x000fe400078e0022 */
[----:B------:R-:W-:Y:S02]  /*2940*/  IMAD.MOV.U32 R37, RZ, RZ, R36 ;  /* 0x000000ffff257224 */ /* 0x000fe400078e0024 */
[----:B------:R-:W-:-:S07]  /*2950*/  MOV R34, R65 ;  /* 0x0000004100227202 */ /* 0x000fce0000000f00 */
.L_x_2041:
        /* <DEDUP_REMOVED lines=13> */
.L_x_2044:
        /* <DEDUP_REMOVED lines=13> */
.L_x_2046:
[----:B------:R-:W-:Y:S05]  /*2b00*/  BSYNC.RECONVERGENT B3 ;  /* 0x0000000000037941 */ /* 0x000fea0003800200 */
.L_x_2045:
        /* <DEDUP_REMOVED lines=42> */
.L_x_2043:
[----:B------:R-:W-:Y:S05]  /*2db0*/  BSYNC.RECONVERGENT B2 ;  /* 0x0000000000027941 */ /* 0x000fea0003800200 */
.L_x_2042:
        /* <DEDUP_REMOVED lines=24> */
.L_x_2050:
        /* <DEDUP_REMOVED lines=13> */
.L_x_2052:
[----:B------:R-:W-:Y:S05]  /*3010*/  BSYNC.RECONVERGENT B3 ;  /* 0x0000000000037941 */ /* 0x000fea0003800200 */
.L_x_2051:
        /* <DEDUP_REMOVED lines=41> */
.L_x_2049:
[----:B------:R-:W-:Y:S05]  /*32b0*/  BSYNC.RECONVERGENT B2 ;  /* 0x0000000000027941 */ /* 0x000fea0003800200 */
.L_x_2048:
        /* <DEDUP_REMOVED lines=12> */
.L_x_2047:
[----:B------:R-:W-:Y:S01]  /*3380*/  @P1 FADD.FTZ R35, R27, R35 ;  /* 0x000000231b231221 */ /* 0x000fe20000010000 */
[----:B------:R-:W-:Y:S01]  /*3390*/  IMAD.MOV.U32 R36, RZ, RZ, R50 ;  /* 0x000000ffff247224 */ /* 0x000fe200078e0032 */
[----:B------:R-:W-:-:S07]  /*33a0*/  MOV R37, R40 ;  /* 0x0000002800257202 */ /* 0x000fce0000000f00 */
.L_x_2053:
        /* <DEDUP_REMOVED lines=13> */
.L_x_2056:
        /* <DEDUP_REMOVED lines=13> */
.L_x_2058:
[----:B------:R-:W-:Y:S05]  /*3550*/  BSYNC.RECONVERGENT B3 ;  /* 0x0000000000037941 */ /* 0x000fea0003800200 */
.L_x_2057:
        /* <DEDUP_REMOVED lines=42> */
.L_x_2055:
[----:B------:R-:W-:Y:S05]  /*3800*/  BSYNC.RECONVERGENT B2 ;  /* 0x0000000000027941 */ /* 0x000fea0003800200 */
.L_x_2054:
        /* <DEDUP_REMOVED lines=24> */
.L_x_2062:
        /* <DEDUP_REMOVED lines=13> */
.L_x_2064:
[----:B------:R-:W-:Y:S05]  /*3a60*/  BSYNC.RECONVERGENT B3 ;  /* 0x0000000000037941 */ /* 0x000fea0003800200 */
.L_x_2063:
        /* <DEDUP_REMOVED lines=40> */
[----:B------:R-:W-:Y:S01]  /*3cf0*/  LOP3.LUT R51, R42, UR31, R41, 0x96, !PT ;  /* 0x0000001f2a337c12 */ /* 0x000fe2000f8e9629 */
[----:B------:R-:W-:-:S07]  /*3d00*/  IMAD.MOV.U32 R42, RZ, RZ, R36 ;  /* 0x000000ffff2a7224 */ /* 0x000fce00078e0024 */
.L_x_2061:
[----:B------:R-:W-:Y:S05]  /*3d10*/  BSYNC.RECONVERGENT B2 ;  /* 0x0000000000027941 */ /* 0x000fea0003800200 */
.L_x_2060:
        /* <DEDUP_REMOVED lines=11> */
.L_x_2059:
[----:B------:R-:W-:Y:S01]  /*3dd0*/  @P1 FADD.FTZ R65, R28, R65 ;  /* 0x000000411c411221 */ /* 0x000fe20000010000 */
[----:B------:R-:W-:Y:S01]  /*3de0*/  IMAD.MOV.U32 R38, RZ, RZ, R36 ;  /* 0x000000ffff267224 */ /* 0x000fe200078e0024 */
[----:B------:R-:W-:Y:S02]  /*3df0*/  MOV R40, R41 ;  /* 0x0000002900287202 */ /* 0x000fe40000000f00 */
[----:B------:R-:W-:-:S07]  /*3e00*/  IMAD.MOV.U32 R36, RZ, RZ, R65 ;  /* 0x000000ffff247224 */ /* 0x000fce00078e0041 */
.L_x_2065:
        /* <DEDUP_REMOVED lines=13> */
.L_x_2068:
        /* <DEDUP_REMOVED lines=13> */
.L_x_2070:
[----:B------:R-:W-:Y:S05]  /*3fb0*/  BSYNC.RECONVERGENT B3 ;  /* 0x0000000000037941 */ /* 0x000fea0003800200 */
.L_x_2069:
        /* <DEDUP_REMOVED lines=42> */
.L_x_2067:
[----:B------:R-:W-:Y:S05]  /*4260*/  BSYNC.RECONVERGENT B2 ;  /* 0x0000000000027941 */ /* 0x000fea0003800200 */
.L_x_2066:
        /* <DEDUP_REMOVED lines=23> */
.L_x_2074:
        /* <DEDUP_REMOVED lines=13> */
.L_x_2076:
[----:B------:R-:W-:Y:S05]  /*44b0*/  BSYNC.RECONVERGENT B3 ;  /* 0x0000000000037941 */ /* 0x000fea0003800200 */
.L_x_2075:
        /* <DEDUP_REMOVED lines=41> */
.L_x_2073:
[----:B------:R-:W-:Y:S05]  /*4750*/  BSYNC.RECONVERGENT B2 ;  /* 0x0000000000027941 */ /* 0x000fea0003800200 */
.L_x_2072:
        /* <DEDUP_REMOVED lines=12> */
.L_x_2071:
[----:B------:R-:W-:Y:S01]  /*4820*/  @P1 FADD.FTZ R37, R29, R37 ;  /* 0x000000251d251221 */ /* 0x000fe20000010000 */
[----:B------:R-:W-:Y:S01]  /*4830*/  IMAD.MOV.U32 R50, RZ, RZ, R38 ;  /* 0x000000ffff327224 */ /* 0x000fe200078e0026 */
[----:B------:R-:W-:-:S07]  /*4840*/  MOV R40, R41 ;  /* 0x0000002900287202 */ /* 0x000fce0000000f00 */
.L_x_2077:
        /* <DEDUP_REMOVED lines=13> */
.L_x_2080:
        /* <DEDUP_REMOVED lines=13> */
.L_x_2082:
[----:B------:R-:W-:Y:S05]  /*49f0*/  BSYNC.RECONVERGENT B3 ;  /* 0x0000000000037941 */ /* 0x000fea0003800200 */
.L_x_2081:
        /* <DEDUP_REMOVED lines=42> */
.L_x_2079:
[----:B------:R-:W-:Y:S05]  /*4ca0*/  BSYNC.RECONVERGENT B2 ;  /* 0x0000000000027941 */ /* 0x000fea0003800200 */
.L_x_2078:
        /* <DEDUP_REMOVED lines=24> */
.L_x_2086:
        /* <DEDUP_REMOVED lines=13> */
.L_x_2088:
[----:B------:R-:W-:Y:S05]  /*4f00*/  BSYNC.RECONVERGENT B3 ;  /* 0x0000000000037941 */ /* 0x000fea0003800200 */
.L_x_2087:
        /* <DEDUP_REMOVED lines=40> */
[----:B------:R-:W-:-:S07]  /*5190*/  IMAD.MOV.U32 R40, RZ, RZ, RZ ;  /* 0x000000ffff287224 */ /* 0x000fce00078e00ff */
.L_x_2085:
[----:B------:R-:W-:Y:S05]  /*51a0*/  BSYNC.RECONVERGENT B2 ;  /* 0x0000000000027941 */ /* 0x000fea0003800200 */
.L_x_2084:
        /* <DEDUP_REMOVED lines=11> */
.L_x_2083:
[----:B------:R-:W-:Y:S01]  /*5260*/  @P1 FADD.FTZ R38, R30, R38 ;  /* 0x000000261e261221 */ /* 0x000fe20000010000 */
[----:B------:R-:W-:Y:S01]  /*5270*/  MOV R66, R50 ;  /* 0x0000003200427202 */ /* 0x000fe20000000f00 */
[----:B------:R-:W-:-:S07]  /*5280*/  IMAD.MOV.U32 R40, RZ, RZ, R41 ;  /* 0x000000ffff287224 */ /* 0x000fce00078e0029 */
.L_x_2089:
        /* <DEDUP_REMOVED lines=13> */
.L_x_2092:
        /* <DEDUP_REMOVED lines=13> */
.L_x_2094:
[----:B------:R-:W-:Y:S05]  /*5430*/  BSYNC.RECONVERGENT B3 ;  /* 0x0000000000037941 */ /* 0x000fea0003800200 */
.L_x_2093:
        /* <DEDUP_REMOVED lines=43> */
.L_x_2091:
[----:B------:R-:W-:Y:S05]  /*56f0*/  BSYNC.RECONVERGENT B2 ;  /* 0x0000000000027941 */ /* 0x000fea0003800200 */
.L_x_2090:
        /* <DEDUP_REMOVED lines=23> */
.L_x_2098:
        /* <DEDUP_REMOVED lines=15> */
.L_x_2100:
[----:B------:R-:W-:Y:S05]  /*5960*/  BSYNC.RECONVERGENT B3 ;  /* 0x0000000000037941 */ /* 0x000fea0003800200 */
.L_x_2099:
        /* <DEDUP_REMOVED lines=41> */
.L_x_2097:
[----:B------:R-:W-:Y:S05]  /*5c00*/  BSYNC.RECONVERGENT B2 ;  /* 0x0000000000027941 */ /* 0x000fea0003800200 */
.L_x_2096:
        /* <DEDUP_REMOVED lines=12> */
.L_x_2095:
[----:B------:R-:W-:Y:S01]  /*5cd0*/  @P1 FADD.FTZ R39, R31, R39 ;  /* 0x000000271f271221 */ /* 0x000fe20000010000 */
[----:B------:R-:W-:Y:S01]  /*5ce0*/  MOV R50, R66 ;  /* 0x0000004200327202 */ /* 0x000fe20000000f00 */
[----:B------:R-:W-:-:S07]  /*5cf0*/  IMAD.MOV.U32 R57, RZ, RZ, R41 ;  /* 0x000000ffff397224 */ /* 0x000fce00078e0029 */
.L_x_2101:
[----:B------:R-:W0:Y:S01]  /*5d00*/  LDC.64 R58, c[0x0][0x3a8] ;  /* 0x0000ea00ff3a7b82 */ /* 0x000e220000000a00 */
[----:B------:R-:W-:Y:S02]  /*5d10*/  ISETP.NE.AND P1, PT, R62, RZ, PT ;  /* 0x000000ff3e00720c */ /* 0x000fe40003f25270 */
[----:B------:R-:W-:Y:S02]  /*5d20*/  SEL R42, RZ, 0x1000000, P5 ;  /* 0x01000000ff2a7807 */ /* 0x000fe40002800000 */
[----:B------:R-:W-:Y:S02]  /*5d30*/  SEL R43, RZ, 0x10000, P4 ;  /* 0x00010000ff2b7807 */ /* 0x000fe40002000000 */
[----:B------:R-:W-:Y:S01]  /*5d40*/  SEL R62, RZ, 0x100, P3 ;  /* 0x00000100ff3e7807 */ /* 0x000fe20001800000 */
        /* <DEDUP_REMOVED lines=10> */
[----:B------:R-:W-:-:S02]  /*5df0*/  LOP3.LUT R42, R42, R60, R43, 0xfe, !PT ;  /* 0x0000003c2a2a7212 */ /* 0x000fc400078efe2b */
        /* <DEDUP_REMOVED lines=15> */
[----:B------:R-:W-:-:S04]  /*5ef0*/  LOP3.LUT R42, R43, 0xff00, R42, 0xf8, !PT ;  /* 0x0000ff002b2a7812 */ /* 0x000fc800078ef82a */
[----:B------:R-:W-:Y:S01]  /*5f00*/  LOP3.LUT R63, R42, 0xff, R49, 0xf8, !PT ;  /* 0x000000ff2a3f7812 */ /* 0x000fe200078ef831 */
[----:B------:R-:W-:-:S03]  /*5f10*/  IMAD.WIDE.U32 R42, R46, 0x100, RZ ;  /* 0x000001002e2a7825 */ /* 0x000fc600078e00ff */
[----:B------:R-:W-:Y:S02]  /*5f20*/  LOP3.LUT R59, R59, R63, R61, 0xfe, !PT ;  /* 0x0000003f3b3b7212 */ /* 0x000fe400078efe3d */
[----:B------:R-:W-:Y:S02]  /*5f30*/  LOP3.LUT R42, R42, R60, R58, 0xfe, !PT ;  /* 0x0000003c2a2a7212 */ /* 0x000fe400078efe3a */
[----:B------:R-:W-:Y:S01]  /*5f40*/  LOP3.LUT R43, R59, R43, RZ, 0xfc, !PT ;  /* 0x0000002b3b2b7212 */ /* 0x000fe200078efcff */
[----:B0-----:R-:W-:Y:S01]  /*5f50*/  IMAD.WIDE.U32 R40, R55, 0x8, R40 ;  /* 0x0000000837287825 */ /* 0x001fe200078e0028 */
[----:B------:R-:W-:-:S05]  /*5f60*/  LOP3.LUT R42, R42, 0xff, R45, 0xf8, !PT ;  /* 0x000000ff2a2a7812 */ /* 0x000fca00078ef82d */
[----:B------:R1:W-:Y:S02]  /*5f70*/  STG.E.64 desc[UR8][R40.64], R42 ;  /* 0x0000002a28007986 */ /* 0x0003e4000c101b08 */
.L_x_2005:
[----:B------:R-:W-:Y:S05]  /*5f80*/  BSYNC.RECONVERGENT B0 ;  /* 0x0000000000007941 */ /* 0x000fea0003800200 */
.L_x_2004:
        /* <DEDUP_REMOVED lines=54> */
.L_x_2117:
        /* <DEDUP_REMOVED lines=17> */
[----:B-1----:R-:W-:Y:S02]  /*6400*/  PRMT R41, R16, 0x7632, R41 ;  /* 0x0000763210297816 */ /* 0x002fe40000000029 */
[----:B------:R-:W-:Y:S02]  /*6410*/  FSEL R42, R61, RZ, P0 ;  /* 0x000000ff3d2a7208 */ /* 0x000fe40000000000 */
[----:B------:R-:W-:Y:S02]  /*6420*/  PRMT R43, R12, 0x7632, R43 ;  /* 0x000076320c2b7816 */ /* 0x000fe4000000002b */
[----:B------:R-:W-:Y:S01]  /*6430*/  PRMT R61, R17, 0x7632, R61 ;  /* 0x00007632113d7816 */ /* 0x000fe2000000003d */
[--C-:B------:R-:W-:Y:S01]  /*6440*/  FADD.FTZ R40, R33, -R42.reuse ;  /* 0x8000002a21287221 */ /* 0x100fe20000010000 */
[----:B------:R-:W-:Y:S01]  /*6450*/  PRMT R63, R13, 0x7632, R63 ;  /* 0x000076320d3f7816 */ /* 0x000fe2000000003f */
[----:B------:R-:W-:Y:S01]  /*6460*/  FADD.FTZ R58, R35, -R42 ;  /* 0x8000002a233a7221 */ /* 0x000fe20000010000 */
[----:B------:R-:W-:Y:S01]  /*6470*/  SHF.L.U32 R41, R41, 0x10, RZ ;  /* 0x0000001029297819 */ /* 0x000fe200000006ff */
[----:B------:R-:W-:-:S02]  /*6480*/  IMAD.U32 R43, R43, 0x10000, RZ ;  /* 0x000100002b2b7824 */ /* 0x000fc400078e00ff */
[----:B------:R-:W-:Y:S01]  /*6490*/  FMUL.FTZ R40, R59, R40 ;  /* 0x000000283b287220 */ /* 0x000fe20000410000 */
[----:B------:R-:W-:Y:S01]  /*64a0*/  SHF.L.U32 R61, R61, 0x10, RZ ;  /* 0x000000103d3d7819 */ /* 0x000fe200000006ff */
[----:B------:R-:W-:Y:S02]  /*64b0*/  IMAD.U32 R63, R63, 0x10000, RZ ;  /* 0x000100003f3f7824 */ /* 0x000fe400078e00ff */
[C---:B------:R-:W-:Y:S01]  /*64c0*/  FMUL.FTZ R58, R59.reuse, R58 ;  /* 0x0000003a3b3a7220 */ /* 0x040fe20000410000 */
[----:B0-----:R-:W-:Y:S01]  /*64d0*/  FFMA.FTZ R60, R40, R41, R43 ;  /* 0x00000029283c7223 */ /* 0x001fe2000001002b */
[--C-:B------:R-:W-:Y:S01]  /*64e0*/  FADD.FTZ R40, R32, -R42.reuse ;  /* 0x8000002a20287221 */ /* 0x100fe20000010000 */
[----:B------:R-:W-:Y:S02]  /*64f0*/  IMAD.U32 R41, R12, 0x10000, RZ ;  /* 0x000100000c297824 */ /* 0x000fe400078e00ff */
[----:B------:R-:W-:Y:S01]  /*6500*/  FFMA.FTZ R61, R58, R61, R63 ;  /* 0x0000003d3a3d7223 */ /* 0x000fe2000001003f */
[----:B------:R-:W-:Y:S01]  /*6510*/  SHF.L.U32 R63, R16, 0x10, RZ ;  /* 0x00000010103f7819 */ /* 0x000fe200000006ff */
[----:B------:R-:W-:Y:S01]  /*6520*/  FMUL.FTZ R40, R59, R40 ;  /* 0x000000283b287220 */ /* 0x000fe20000410000 */
[--C-:B------:R-:W-:Y:S01]  /*6530*/  FADD.FTZ R58, R34, -R42.reuse ;  /* 0x8000002a223a7221 */ /* 0x100fe20000010000 */
[----:B------:R-:W-:Y:S01]  /*6540*/  IMAD.U32 R43, R13, 0x10000, RZ ;  /* 0x000100000d2b7824 */ /* 0x000fe200078e00ff */
[----:B------:R-:W-:Y:S01]  /*6550*/  SHF.L.U32 R65, R3, 0x10, RZ ;  /* 0x0000001003417819 */ /* 0x000fe200000006ff */
[----:B------:R-:W-:Y:S01]  /*6560*/  FFMA.FTZ R63, R40, R63, R41 ;  /* 0x0000003f283f7223 */ /* 0x000fe20000010029 */
[----:B------:R-:W-:Y:S01]  /*6570*/  SHF.L.U32 R41, R17, 0x10, RZ ;  /* 0x0000001011297819 */ /* 0x000fe200000006ff */
[----:B------:R-:W-:Y:S01]  /*6580*/  FMUL.FTZ R58, R59, R58 ;  /* 0x0000003a3b3a7220 */ /* 0x000fe20000410000 */
[----:B------:R-:W-:-:S03]  /*6590*/  FADD.FTZ R40, R36, -R42 ;  /* 0x8000002a24287221 */ /* 0x000fc60000010000 */
[----:B------:R-:W-:Y:S01]  /*65a0*/  FFMA.FTZ R62, R58, R41, R43 ;  /* 0x000000293a3e7223 */ /* 0x000fe2000001002b */
[----:B------:R-:W-:Y:S01]  /*65b0*/  SHF.L.U32 R41, R18, 0x10, RZ ;  /* 0x0000001012297819 */ /* 0x000fe200000006ff */
[----:B------:R-:W-:Y:S01]  /*65c0*/  FMUL.FTZ R40, R59, R40 ;  /* 0x000000283b287220 */ /* 0x000fe20000410000 */
[----:B------:R-:W-:-:S04]  /*65d0*/  IMAD.U32 R43, R14, 0x10000, RZ ;  /* 0x000100000e2b7824 */ /* 0x000fc800078e00ff */
[----:B------:R-:W-:Y:S01]  /*65e0*/  FFMA.FTZ R58, R40, R41, R43 ;  /* 0x00000029283a7223 */ /* 0x000fe2000001002b */
[----:B------:R-:W-:Y:S01]  /*65f0*/  FADD.FTZ R40, R37, -R42 ;  /* 0x8000002a25287221 */ /* 0x000fe20000010000 */
[----:B------:R-:W-:Y:S02]  /*6600*/  IMAD.U32 R41, R4, 0x10000, RZ ;  /* 0x0001000004297824 */ /* 0x000fe400078e00ff */
[----:B------:R-:W-:Y:S02]  /*6610*/  IMAD.U32 R43, R15, 0x10000, RZ ;  /* 0x000100000f2b7824 */ /* 0x000fe400078e00ff */
[----:B------:R-:W-:-:S04]  /*6620*/  FMUL.FTZ R40, R59, R40 ;  /* 0x000000283b287220 */ /* 0x000fc80000410000 */
[----:B------:R-:W-:Y:S01]  /*6630*/  FFMA.FTZ R65, R40, R65, R41 ;  /* 0x0000004128417223 */ /* 0x000fe20000010029 */
[--C-:B------:R-:W-:Y:S01]  /*6640*/  FADD.FTZ R40, R38, -R42.reuse ;  /* 0x8000002a26287221 */ /* 0x100fe20000010000 */
[----:B------:R-:W-:Y:S01]  /*6650*/  SHF.L.U32 R41, R19, 0x10, RZ ;  /* 0x0000001013297819 */ /* 0x000fe200000006ff */
[----:B------:R-:W-:Y:S02]  /*6660*/  FADD.FTZ R42, R39, -R42 ;  /* 0x8000002a272a7221 */ /* 0x000fe40000010000 */
[C---:B------:R-:W-:Y:S02]  /*6670*/  FMUL.FTZ R40, R59.reuse, R40 ;  /* 0x000000283b287220 */ /* 0x040fe40000410000 */
[----:B------:R-:W-:Y:S01]  /*6680*/  FMUL.FTZ R42, R59, R42 ;  /* 0x0000002a3b2a7220 */ /* 0x000fe20000410000 */
[----:B------:R-:W-:Y:S01]  /*6690*/  SHF.L.U32 R59, R2, 0x10, RZ ;  /* 0x00000010023b7819 */ /* 0x000fe200000006ff */
[----:B------:R-:W-:Y:S02]  /*66a0*/  FFMA.FTZ R43, R40, R41, R43 ;  /* 0x00000029282b7223 */ /* 0x000fe4000001002b */
[----:B------:R-:W0:Y:S02]  /*66b0*/  LDC.64 R40, c[0x0][0x428] ;  /* 0x00010a00ff287b82 */ /* 0x000e240000000a00 */
[----:B------:R-:W-:-:S05]  /*66c0*/  FFMA.FTZ R42, R42, R59, R67 ;  /* 0x0000003b2a2a7223 */ /* 0x000fca0000010043 */
[----:B------:R-:W-:Y:S02]  /*66d0*/  F2FP.BF16.F32.PACK_AB R43, R42, R43 ;  /* 0x0000002b2a2b723e */ /* 0x000fe400000010ff */
[----:B------:R-:W-:Y:S01]  /*66e0*/  F2FP.BF16.F32.PACK_AB R42, R65, R58 ;  /* 0x0000003a412a723e */ /* 0x000fe200000010ff */
[----:B0-----:R-:W-:Y:S01]  /*66f0*/  IMAD.WIDE.U32 R58, R55, 0x10, R40 ;  /* 0x00000010373a7825 */ /* 0x001fe200078e0028 */
[----:B------:R-:W-:Y:S02]  /*6700*/  F2FP.BF16.F32.PACK_AB R41, R61, R62 ;  /* 0x0000003e3d29723e */ /* 0x000fe400000010ff */
[----:B------:R-:W-:-:S05]  /*6710*/  F2FP.BF16.F32.PACK_AB R40, R60, R63 ;  /* 0x0000003f3c28723e */ /* 0x000fca00000010ff */
[----:B------:R2:W-:Y:S02]  /*6720*/  STG.E.128 desc[UR8][R58.64], R40 ;  /* 0x000000283a007986 */ /* 0x0005e4000c101d08 */
.L_x_2104:
[----:B------:R-:W-:Y:S05]  /*6730*/  BSYNC.RECONVERGENT B0 ;  /* 0x0000000000007941 */ /* 0x000fea0003800200 */
.L_x_2103:
[----:B-12---:R-:W1:Y:S02]  /*6740*/  LDC.64 R40, c[0x0][0x380] ;  /* 0x0000e000ff287b82 */ /* 0x006e640000000a00 */
[----:B-1----:R-:W-:-:S04]  /*6750*/  LEA R9, R40, R9, 0x2 ;  /* 0x0000000928097211 */ /* 0x002fc800078e10ff */
[----:B------:R-:W-:-:S13]  /*6760*/  ISETP.GE.AND P0, PT, R9, R41, PT ;  /* 0x000000290900720c */ /* 0x000fda0003f06270 */
[----:B------:R-:W-:Y:S05]  /*6770*/  @!P0 BRA `(.L_x_2105) ;  /* 0xffffffa000588947 */ /* 0x000fea000383ffff */
[----:B------:R-:W-:Y:S05]  /*6780*/  BSYNC B1 ;  /* 0x0000000000017941 */ /* 0x000fea0003800000 */
.L_x_2003:
[----:B------:R-:W-:Y:S05]  /*6790*/  EXIT ;  /* 0x000000000000794d */ /* 0x000fea0003800000 */
.L_x_2102:
        /* <DEDUP_REMOVED lines=8> */
.L_x_2107:
[----:B------:R-:W-:Y:S05]  /*6820*/  BSYNC B0 ;  /* 0x0000000000007941 */ /* 0x000fea0003800000 */
.L_x_2106:
        /* <DEDUP_REMOVED lines=9> */
.L_x_2108:
[----:B------:R-:W-:Y:S01]  /*68c0*/  HFMA2 R64, -RZ, RZ, 0, 2.384185791015625e-07 ;  /* 0x00000004ff407431 */ /* 0x000fe200000001ff */
[----:B------:R-:W-:-:S05]  /*68d0*/  MOV R42, R63 ;  /* 0x0000003f002a7202 */ /* 0x000fca0000000f00 */
[----:B------:R-:W-:-:S04]  /*68e0*/  FADD.FTZ R42, R41, R42 ;  /* 0x0000002a292a7221 */ /* 0x000fc80000010000 */
[----:B------:R-:W-:-:S07]  /*68f0*/  IMAD.MOV.U32 R65, RZ, RZ, R42 ;  /* 0x000000ffff417224 */ /* 0x000fce00078e002a */
[----:B------:R-:W-:Y:S05]  /*6900*/  WARPSYNC.COLLECTIVE R62, `(.L_x_2109) ;  /* 0x000000003e087348 */ /* 0x000fea0003c00000 */
[----:B------:R0:W1:Y:S02]  /*6910*/  SHFL.BFLY P3, R63, R65, R64, R67 ;  /* 0x0c000040413f7389 */ /* 0x0000640000060043 */
[----:B01----:R-:W-:Y:S05]  /*6920*/  ENDCOLLECTIVE ;  /* 0x000000000000791b */ /* 0x003fea0003800000 */
.L_x_2109:
[----:B------:R-:W-:Y:S02]  /*6930*/  IMAD.MOV.U32 R64, RZ, RZ, 0x8 ;  /* 0x00000008ff407424 */ /* 0x000fe400078e00ff */
[----:B------:R-:W-:-:S04]  /*6940*/  IMAD.MOV.U32 R43, RZ, RZ, R63 ;  /* 0x000000ffff2b7224 */ /* 0x000fc800078e003f */
[----:B------:R-:W-:-:S05]  /*6950*/  FADD.FTZ R43, R42, R43 ;  /* 0x0000002b2a2b7221 */ /* 0x000fca0000010000 */
[----:B------:R-:W-:-:S07]  /*6960*/  MOV R65, R43 ;  /* 0x0000002b00417202 */ /* 0x000fce0000000f00 */
[----:B------:R-:W-:Y:S05]  /*6970*/  WARPSYNC.COLLECTIVE R62, `(.L_x_2110) ;  /* 0x000000003e087348 */ /* 0x000fea0003c00000 */
[----:B------:R0:W1:Y:S02]  /*6980*/  SHFL.BFLY P3, R63, R65, R64, R67 ;  /* 0x0c000040413f7389 */ /* 0x0000640000060043 */
[----:B01----:R-:W-:Y:S05]  /*6990*/  ENDCOLLECTIVE ;  /* 0x000000000000791b */ /* 0x003fea0003800000 */
.L_x_2110:
        /* <DEDUP_REMOVED lines=8> */
.L_x_2111:
        /* <DEDUP_REMOVED lines=26> */
.L_x_2112:
[----:B------:R-:W-:Y:S01]  /*6bc0*/  HFMA2 R64, -RZ, RZ, 0, 1.1920928955078125e-07 ;  /* 0x00000002ff407431 */ /* 0x000fe200000001ff */
[----:B------:R-:W-:-:S05]  /*6bd0*/  MOV R41, R63 ;  /* 0x0000003f00297202 */ /* 0x000fca0000000f00 */
[----:B------:R-:W-:-:S04]  /*6be0*/  FADD.FTZ R41, R40, R41 ;  /* 0x0000002928297221 */ /* 0x000fc80000010000 */
[----:B------:R-:W-:-:S07]  /*6bf0*/  IMAD.MOV.U32 R65, RZ, RZ, R41 ;  /* 0x000000ffff417224 */ /* 0x000fce00078e0029 */
[----:B------:R-:W-:Y:S05]  /*6c00*/  WARPSYNC.COLLECTIVE R62, `(.L_x_2113) ;  /* 0x000000003e087348 */ /* 0x000fea0003c00000 */
[----:B------:R0:W1:Y:S02]  /*6c10*/  SHFL.BFLY P3, R63, R65, R64, R67 ;  /* 0x0c000040413f7389 */ /* 0x0000640000060043 */
[----:B01----:R-:W-:Y:S05]  /*6c20*/  ENDCOLLECTIVE ;  /* 0x000000000000791b */ /* 0x003fea0003800000 */
.L_x_2113:
[----:B------:R-:W-:Y:S02]  /*6c30*/  IMAD.MOV.U32 R64, RZ, RZ, 0x4 ;  /* 0x00000004ff407424 */ /* 0x000fe400078e00ff */
[----:B------:R-:W-:-:S04]  /*6c40*/  IMAD.MOV.U32 R42, RZ, RZ, R63 ;  /* 0x000000ffff2a7224 */ /* 0x000fc800078e003f */
[----:B------:R-:W-:-:S05]  /*6c50*/  FADD.FTZ R42, R41, R42 ;  /* 0x0000002a292a7221 */ /* 0x000fca0000010000 */
[----:B------:R-:W-:-:S07]  /*6c60*/  MOV R65, R42 ;  /* 0x0000002a00417202 */ /* 0x000fce0000000f00 */
[----:B------:R-:W-:Y:S05]  /*6c70*/  WARPSYNC.COLLECTIVE R62, `(.L_x_2114) ;  /* 0x000000003e087348 */ /* 0x000fea0003c00000 */
[----:B------:R0:W1:Y:S02]  /*6c80*/  SHFL.BFLY P3, R63, R65, R64, R67 ;  /* 0x0c000040413f7389 */ /* 0x0000640000060043 */
[----:B01----:R-:W-:Y:S05]  /*6c90*/  ENDCOLLECTIVE ;  /* 0x000000000000791b */ /* 0x003fea0003800000 */
.L_x_2114:
[----:B------:R-:W-:Y:S01]  /*6ca0*/  HFMA2 R64, -RZ, RZ, 0, 4.76837158203125e-07 ;  /* 0x00000008ff407431 */ /* 0x000fe200000001ff */
[----:B------:R-:W-:-:S05]  /*6cb0*/  MOV R43, R63 ;  /* 0x0000003f002b7202 */ /* 0x000fca0000000f00 */
[----:B------:R-:W-:-:S04]  /*6cc0*/  FADD.FTZ R43, R42, R43 ;  /* 0x0000002b2a2b7221 */ /* 0x000fc80000010000 */
[----:B------:R-:W-:-:S07]  /*6cd0*/  IMAD.MOV.U32 R65, RZ, RZ, R43 ;  /* 0x000000ffff417224 */ /* 0x000fce00078e002b */
[----:B------:R-:W-:Y:S05]  /*6ce0*/  WARPSYNC.COLLECTIVE R62, `(.L_x_2115) ;  /* 0x000000003e087348 */ /* 0x000fea0003c00000 */
[----:B------:R0:W1:Y:S02]  /*6cf0*/  SHFL.BFLY P3, R63, R65, R64, R67 ;  /* 0x0c000040413f7389 */ /* 0x0000640000060043 */
[----:B01----:R-:W-:Y:S05]  /*6d00*/  ENDCOLLECTIVE ;  /* 0x000000000000791b */ /* 0x003fea0003800000 */
.L_x_2115:
[----:B------:R-:W-:Y:S02]  /*6d10*/  IMAD.MOV.U32 R64, RZ, RZ, 0x10 ;  /* 0x00000010ff407424 */ /* 0x000fe400078e00ff */
[----:B------:R-:W-:-:S04]  /*6d20*/  IMAD.MOV.U32 R60, RZ, RZ, R63 ;  /* 0x000000ffff3c7224 */ /* 0x000fc800078e003f */
[----:B------:R-:W-:-:S05]  /*6d30*/  FADD.FTZ R60, R43, R60 ;  /* 0x0000003c2b3c7221 */ /* 0x000fca0000010000 */
[----:B------:R-:W-:-:S07]  /*6d40*/  MOV R65, R60 ;  /* 0x0000003c00417202 */ /* 0x000fce0000000f00 */
[----:B------:R-:W-:Y:S05]  /*6d50*/  WARPSYNC.COLLECTIVE R62, `(.L_x_2116) ;  /* 0x000000003e087348 */ /* 0x000fea0003c00000 */
[----:B------:R0:W1:Y:S02]  /*6d60*/  SHFL.BFLY P3, R63, R65, R64, R67 ;  /* 0x0c000040413f7389 */ /* 0x0000640000060043 */
[----:B01----:R-:W-:Y:S05]  /*6d70*/  ENDCOLLECTIVE ;  /* 0x000000000000791b */ /* 0x003fea0003800000 */
.L_x_2116:
[----:B------:R-:W-:Y:S01]  /*6d80*/  MOV R59, R63 ;  /* 0x0000003f003b7202 */ /* 0x000fe20000000f00 */
[----:B------:R-:W-:Y:S06]  /*6d90*/  BRA `(.L_x_2117) ;  /* 0xfffffff400547947 */ /* 0x000fec000383ffff */
.L_x_2118:
        /* <DEDUP_REMOVED lines=14> */
.L_x_5945:


//--------------------- .text._ZN10layer_norm31ln_parallel_residual_fwd_kernelINS_13Kernel_traitsI13__nv_bfloat16S2_fS2_fjLj256ELj1ELj4ELj1ELj16ENS_18Kernel_traits_baseILj256ES2_S2_fS2_fjLj128EEEEELb1ELb1ELb1EEEvNS_9FwdParamsE --------------------------
	.section	.text._ZN10layer_norm31ln_parallel_residual_fwd_kernelINS_13Kernel_traitsI13__nv_bfloat16S2_fS2_fjLj256ELj1ELj4ELj1ELj16ENS_18Kernel_traits_baseILj256ES2_S2_fS2_fjLj128EEEEELb1ELb1ELb1EEEvNS_9FwdParamsE,"ax",@progbits
	.align	128
        .global         _ZN10layer_norm31ln_parallel_residual_fwd_kernelINS_13Kernel_traitsI13__nv_bfloat16S2_fS2_fjLj256ELj1ELj4ELj1ELj16ENS_18Kernel_traits_baseILj256ES2_S2_fS2_fjLj128EEEEELb1ELb1ELb1EEEvNS_9FwdParamsE
        .type           _ZN10layer_norm31ln_parallel_residual_fwd_kernelINS_13Kernel_traitsI13__nv_bfloat16S2_fS2_fjLj256ELj1ELj4ELj1ELj16ENS_18Kernel_traits_baseILj256ES2_S2_fS2_fjLj128EEEEELb1ELb1ELb1EEEvNS_9FwdParamsE,@function
        .size           _ZN10layer_norm31ln_parallel_residual_fwd_kernelINS_13Kernel_traitsI13__nv_bfloat16S2_fS2_fjLj256ELj1ELj4ELj1ELj16ENS_18Kernel_traits_baseILj256ES2_S2_fS2_fjLj128EEEEELb1ELb1ELb1EEEvNS_9FwdParamsE,(.L_x_5946 - _ZN10layer_norm31ln_parallel_residual_fwd_kernelINS_13Kernel_traitsI13__nv_bfloat16S2_fS2_fjLj256ELj1ELj4ELj1ELj16ENS_18Kernel_traits_baseILj256ES2_S2_fS2_fjLj128EEEEELb1ELb1ELb1EEEvNS_9FwdParamsE)
        .other          _ZN10layer_norm31ln_parallel_residual_fwd_kernelINS_13Kernel_traitsI13__nv_bfloat16S2_fS2_fjLj256ELj1ELj4ELj1ELj16ENS_18Kernel_traits_baseILj256ES2_S2_fS2_fjLj128EEEEELb1ELb1ELb1EEEvNS_9FwdParamsE,@"STO_CUDA_ENTRY STV_DEFAULT"
_ZN10layer_norm31ln_parallel_residual_fwd_kernelINS_13Kernel_traitsI13__nv_bfloat16S2_fS2_fjLj256ELj1ELj4ELj1ELj16ENS_18Kernel_traits_baseILj256ES2_S2_fS2_fjLj128EEEEELb1ELb1ELb1EEEvNS_9FwdParamsE:
.text._ZN10layer_norm31ln_parallel_residual_fwd_kernelINS_13Kernel_traitsI13__nv_bfloat16S2_fS2_fjLj256ELj1ELj4ELj1ELj16ENS_18Kernel_traits_baseILj256ES2_S2_fS2_fjLj128EEEEELb1ELb1ELb1EEEvNS_9FwdParamsE:
        /* <DEDUP_REMOVED lines=10> */
[----:B--2---:R-:W-:Y:S01]  /*00a0*/  ISETP.NE.AND P1, PT, RZ, UR4, PT ;  /* 0x00000004ff007c0c */ /* 0x004fe2000bf25270 */
[----:B---3--:R-:W-:-:S03]  /*00b0*/  IMAD.U32 R2, RZ, RZ, UR6 ;  /* 0x00000006ff027e24 */ /* 0x008fc6000f8e00ff */
        /* <DEDUP_REMOVED lines=26> */
[----:B------:R-:W-:Y:S02]  /*0260*/  UIADD3 UR17, UPT, UPT, UR6, -0x255992d5, URZ ;  /* 0xdaa66d2b06117890 */ /* 0x000fe4000fffe0ff */
[----:B------:R-:W-:Y:S02]  /*0270*/  UIADD3 UR18, UPT, UPT, UR7, 0x32370b8f, URZ ;  /* 0x32370b8f07127890 */ /* 0x000fe4000fffe0ff */
[----:B------:R-:W-:Y:S02]  /*0280*/  UIADD3 UR19, UPT, UPT, UR6, 0x78dde6e4, URZ ;  /* 0x78dde6e406137890 */ /* 0x000fe4000fffe0ff */
[----:B------:R-:W-:Y:S01]  /*0290*/  UIADD3 UR20, UPT, UPT, UR7, -0x126145ec, URZ ;  /* 0xed9eba1407147890 */ /* 0x000fe2000fffe0ff */
[----:B0-----:R-:W-:Y:S01]  /*02a0*/  IMAD.WIDE.U32 R12, R33, 0x10, R12 ;  /* 0x00000010210c7825 */ /* 0x001fe200078e000c */
[----:B------:R-:W-:-:S02]  /*02b0*/  UIADD3 UR21, UPT, UPT, UR6, 0x1715609d, URZ ;  /* 0x1715609d06157890 */ /* 0x000fc4000fffe0ff */
[----:B------:R-:W-:Y:S02]  /*02c0*/  UIADD3 UR22, UPT, UPT, UR7, -0x56f99767, URZ ;  /* 0xa906689907167890 */ /* 0x000fe4000fffe0ff */
[----:B------:R-:W-:Y:S01]  /*02d0*/  UIADD3 UR23, UPT, UPT, UR6, -0x4ab325aa, URZ ;  /* 0xb54cda5606177890 */ /* 0x000fe2000fffe0ff */
[----:B------:R-:W2:Y:S01]  /*02e0*/  LDG.E.128 R12, desc[UR8][R12.64] ;  /* 0x000000080c0c7981 */ /* 0x000ea2000c1e1d00 */
[----:B------:R-:W-:Y:S01]  /*02f0*/  UIADD3 UR24, UPT, UPT, UR7, 0x646e171e, URZ ;  /* 0x646e171e07187890 */ /* 0x000fe2000fffe0ff */
[----:B-1---5:R-:W-:Y:S01]  /*0300*/  @P1 IADD3 R16, P0, PT, R8, R3, RZ ;  /* 0x0000000308101210 */ /* 0x022fe20007f1e0ff */
[C---:B------:R-:W-:Y:S01]  /*0310*/  IMAD.HI.U32 R3, R32.reuse, -0x326172a9, RZ ;  /* 0xcd9e8d5720037827 */ /* 0x040fe200078e00ff */
[----:B------:R-:W0:Y:S01]  /*0320*/  LDCU.64 UR4, c[0x0][0x398] ;  /* 0x00007300ff0477ac */ /* 0x000e220008000a00 */
[----:B------:R-:W-:Y:S02]  /*0330*/  PRMT R36, R7, 0x7632, R36 ;  /* 0x0000763207247816 */ /* 0x000fe40000000024 */
[----:B------:R-:W-:Y:S01]  /*0340*/  HFMA2 R35, -RZ, RZ, 0, 0 ;  /* 0x00000000ff237431 */ /* 0x000fe200000001ff */
[----:B------:R-:W-:Y:S01]  /*0350*/  @P1 IADD3.X R17, PT, PT, RZ, R9, RZ, P0, !PT ;  /* 0x00000009ff111210 */ /* 0x000fe200007fe4ff */
[----:B------:R-:W-:Y:S01]  /*0360*/  IMAD R9, R32, -0x326172a9, RZ ;  /* 0xcd9e8d5720097824 */ /* 0x000fe200078e02ff */
[----:B------:R-:W-:Y:S01]  /*0370*/  UIADD3 UR25, UPT, UPT, UR6, 0x5384540f, URZ ;  /* 0x5384540f06197890 */ /* 0x000fe2000fffe0ff */
[----:B------:R-:W-:Y:S01]  /*0380*/  PRMT R38, R5, 0x7632, R38 ;  /* 0x0000763205267816 */ /* 0x000fe20000000026 */
[----:B------:R-:W-:Y:S01]  /*0390*/  UIADD3 UR26, UPT, UPT, UR7, 0x1fd5c5a3, URZ ;  /* 0x1fd5c5a3071a7890 */ /* 0x000fe2000fffe0ff */
[--C-:B------:R-:W-:Y:S01]  /*03a0*/  SHF.R.U64 R11, R16, 0x2, R17.reuse ;  /* 0x00000002100b7819 */ /* 0x100fe20000001211 */
[----:B------:R-:W-:Y:S01]  /*03b0*/  UIADD3 UR27, UPT, UPT, UR6, -0xe443238, URZ ;  /* 0xf1bbcdc8061b7890 */ /* 0x000fe2000fffe0ff */
[----:B------:R-:W-:Y:S01]  /*03c0*/  SHF.R.U32.HI R10, RZ, 0x2, R17 ;  /* 0x00000002ff0a7819 */ /* 0x000fe20000011611 */
[----:B------:R-:W-:Y:S01]  /*03d0*/  UIADD3 UR28, UPT, UPT, UR7, -0x24c28bd8, URZ ;  /* 0xdb3d7428071c7890 */ /* 0x000fe2000fffe0ff */
[----:B------:R-:W-:Y:S01]  /*03e0*/  PRMT R37, R6, 0x7632, R37 ;  /* 0x0000763206257816 */ /* 0x000fe20000000025 */
[C---:B------:R-:W-:Y:S01]  /*03f0*/  IMAD.HI.U32 R0, R11.reuse, -0x2daee0ad, RZ ;  /* 0xd2511f530b007827 */ /* 0x040fe200078e00ff */
[----:B------:R-:W-:Y:S01]  /*0400*/  LOP3.LUT R3, R10, UR6, R3, 0x96, !PT ;  /* 0x000000060a037c12 */ /* 0x000fe2000f8e9603 */
[----:B------:R-:W-:Y:S01]  /*0410*/  UIADD3 UR29, UPT, UPT, UR6, -0x700cb87f, URZ ;  /* 0x8ff34781061d7890 */ /* 0x000fe2000fffe0ff */
[----:B------:R-:W-:Y:S01]  /*0420*/  PRMT R39, R4, 0x7632, R39 ;  /* 0x0000763204277816 */ /* 0x000fe20000000027 */
[----:B------:R-:W-:Y:S01]  /*0430*/  IMAD R17, R11, -0x2daee0ad, RZ ;  /* 0xd2511f530b117824 */ /* 0x000fe200078e02ff */
[----:B------:R-:W-:Y:S01]  /*0440*/  LOP3.LUT R0, R0, UR7, RZ, 0x3c, !PT ;  /* 0x0000000700007c12 */ /* 0x000fe2000f8e3cff */
[----:B------:R-:W-:Y:S01]  /*0450*/  IMAD.HI.U32 R8, R3, -0x2daee0ad, RZ ;  /* 0xd2511f5303087827 */ /* 0x000fe200078e00ff */
[----:B0-----:R-:W-:Y:S01]  /*0460*/  UISETP.NE.U32.AND UP0, UPT, UR4, URZ, UPT ;  /* 0x000000ff0400728c */ /* 0x001fe2000bf05070 */
[----:B------:R-:W-:Y:S01]  /*0470*/  BSSY B0, `(.L_x_2119) ;  /* 0x0000642000007945 */ /* 0x000fe20003800000 */
        /* <DEDUP_REMOVED lines=9> */
[----:B------:R-:W-:Y:S01]  /*0510*/  LOP3.LUT R47, R16, 0x3, RZ, 0xc0, !PT ;  /* 0x00000003102f7812 */ /* 0x000fe200078ec0ff */
[----:B------:R-:W1:Y:S01]  /*0520*/  LDCU UR5, c[0x0][0x388] ;  /* 0x00007100ff0577ac */ /* 0x000e620008000800 */
[----:B------:R-:W-:Y:S01]  /*0530*/  SHF.L.U32 R38, R38, 0x10, RZ ;  /* 0x0000001026267819 */ /* 0x000fe200000006ff */
[----:B------:R-:W-:Y:S01]  /*0540*/  IMAD.HI.U32 R3, R2, -0x2daee0ad, RZ ;  /* 0xd2511f5302037827 */ /* 0x000fe200078e00ff */
[----:B------:R-:W-:Y:S01]  /*0550*/  LOP3.LUT R0, R9, UR15, R0, 0x96, !PT ;  /* 0x0000000f09007c12 */ /* 0x000fe2000f8e9600 */
[----:B------:R-:W3:Y:S01]  /*0560*/  LDCU UR12, c[0x0][0x448] ;  /* 0x00008900ff0c77ac */ /* 0x000ee20008000800 */
[----:B------:R-:W-:Y:S01]  /*0570*/  PLOP3.LUT P0, PT, PT, PT, UP0, 0x80, 0x8 ;  /* 0x000000000008781c */ /* 0x000fe20003f0f008 */
[----:B------:R-:W-:Y:S01]  /*0580*/  IMAD R9, R8, -0x326172a9, RZ ;  /* 0xcd9e8d5708097824 */ /* 0x000fe200078e02ff */
[----:B------:R-:W-:Y:S01]  /*0590*/  LOP3.LUT R3, R18, UR16, R3, 0x96, !PT ;  /* 0x0000001012037c12 */ /* 0x000fe2000f8e9603 */
[----:B------:R-:W-:Y:S01]  /*05a0*/  IMAD R18, R2, -0x2daee0ad, RZ ;  /* 0xd2511f5302127824 */ /* 0x000fe200078e02ff */
[----:B------:R-:W4:Y:S01]  /*05b0*/  LDCU.64 UR32, c[0x0][0x398] ;  /* 0x00007300ff2077ac */ /* 0x000f220008000a00 */
        /* <DEDUP_REMOVED lines=37> */
[----:B------:R-:W-:Y:S01]  /*0810*/  IMAD.U32 R9, R7, 0x10000, RZ ;  /* 0x0001000007097824 */ /* 0x000fe200078e00ff */
[----:B------:R-:W-:Y:S01]  /*0820*/  SHF.L.U32 R7, R5, 0x10, RZ ;  /* 0x0000001005077819 */ /* 0x000fe200000006ff */
        /* <DEDUP_REMOVED lines=8> */
[----:B------:R-:W-:Y:S02]  /*08b0*/  IMAD.U32 R37, R37, 0x10000, RZ ;  /* 0x0001000025257824 */ /* 0x000fe400078e00ff */
[----:B------:R-:W-:Y:S02]  /*08c0*/  IMAD.U32 R39, R39, 0x10000, RZ ;  /* 0x0001000027277824 */ /* 0x000fe400078e00ff */
[----:B------:R-:W-:-:S02]  /*08d0*/  IMAD R46, R46, -0x2daee0ad, RZ ;  /* 0xd2511f532e2e7824 */ /* 0x000fc400078e02ff */
        /* <DEDUP_REMOVED lines=8> */
[----:B------:R-:W-:Y:S01]  /*0960*/  IMAD.U32 R40, R40, 0x10000, RZ ;  /* 0x0001000028287824 */ /* 0x000fe200078e00ff */
[----:B------:R-:W-:Y:S01]  /*0970*/  SHF.L.U32 R3, R13, 0x10, RZ ;  /* 0x000000100d037819 */ /* 0x000fe200000006ff */
[----:B------:R-:W-:Y:S01]  /*0980*/  IMAD.U32 R42, R42, 0x10000, RZ ;  /* 0x000100002a2a7824 */ /* 0x000fe200078e00ff */
[----:B------:R-:W-:Y:S01]  /*0990*/  SHF.L.U32 R41, R41, 0x10, RZ ;  /* 0x0000001029297819 */ /* 0x000fe200000006ff */
[----:B-1-34-:R-:W-:-:S07]  /*09a0*/  IMAD.U32 R43, R43, 0x10000, RZ ;  /* 0x000100002b2b7824 */ /* 0x01afce00078e00ff */
.L_x_2226:
        /* <DEDUP_REMOVED lines=18> */
[----:B------:R-:W-:Y:S01]  /*0ad0*/  MOV R60, 0x2 ;  /* 0x00000002003c7802 */ /* 0x000fe20000000f00 */
[----:B------:R-:W-:-:S10]  /*0ae0*/  IMAD.MOV.U32 R57, RZ, RZ, R45 ;  /* 0x000000ffff397224 */ /* 0x000fd400078e002d */
        /* <DEDUP_REMOVED lines=9> */
.L_x_2122:
        /* <DEDUP_REMOVED lines=13> */
.L_x_2124:
[----:B------:R-:W-:Y:S05]  /*0c50*/  BSYNC.RECONVERGENT B2 ;  /* 0x0000000000027941 */ /* 0x000fea0003800200 */
.L_x_2123:
        /* <DEDUP_REMOVED lines=43> */
.L_x_2121:
[----:B------:R-:W-:Y:S05]  /*0f10*/  BSYNC.RECONVERGENT B1 ;  /* 0x0000000000017941 */ /* 0x000fea0003800200 */
.L_x_2120:
[----:B------:R-:W0:Y:S01]  /*0f20*/  LDC R58, c[0x0][0x408] ;  /* 0x00010200ff3a7b82 */ /* 0x000e220000000800 */
[----:B------:R-:W-:Y:S01]  /*0f30*/  I2FP.F32.U32 R12, R57 ;  /* 0x00000039000c7245 */ /* 0x000fe20000201000 */
[----:B------:R-:W-:Y:S01]  /*0f40*/  IMAD.MOV.U32 R57, RZ, RZ, 0x2f800000 ;  /* 0x2f800000ff397424 */ /* 0x000fe200078e00ff */
[C---:B-----5:R-:W-:Y:S01]  /*0f50*/  SHF.L.U32 R13, R28.reuse, 0x10, RZ ;  /* 0x000000101c0d7819 */ /* 0x060fe200000006ff */
[----:B------:R-:W-:Y:S01]  /*0f60*/  BSSY.RECONVERGENT B1, `(.L_x_2125) ;  /* 0x0000062000017945 */ /* 0x000fe20003800200 */
        /* <DEDUP_REMOVED lines=24> */
.L_x_2129:
        /* <DEDUP_REMOVED lines=13> */
.L_x_2131:
[----:B------:R-:W-:Y:S05]  /*11c0*/  BSYNC.RECONVERGENT B3 ;  /* 0x0000000000037941 */ /* 0x000fea0003800200 */
.L_x_2130:
        /* <DEDUP_REMOVED lines=43> */
.L_x_2128:
[----:B------:R-:W-:Y:S05]  /*1480*/  BSYNC.RECONVERGENT B2 ;  /* 0x0000000000027941 */ /* 0x000fea0003800200 */
.L_x_2127:
        /* <DEDUP_REMOVED lines=11> */
.L_x_2126:
[----:B------:R-:W-:Y:S01]  /*1540*/  @P1 FADD.FTZ R47, R20, R47 ;  /* 0x0000002f142f1221 */ /* 0x000fe20000010000 */
[----:B------:R-:W-:Y:S01]  /*1550*/  IMAD.MOV.U32 R13, RZ, RZ, R46 ;  /* 0x000000ffff0d7224 */ /* 0x000fe200078e002e */
[----:B------:R-:W-:Y:S02]  /*1560*/  MOV R14, R60 ;  /* 0x0000003c000e7202 */ /* 0x000fe40000000f00 */
[----:B------:R-:W-:-:S07]  /*1570*/  IMAD.MOV.U32 R12, RZ, RZ, R47 ;  /* 0x000000ffff0c7224 */ /* 0x000fce00078e002f */
.L_x_2132:
[----:B------:R-:W-:Y:S05]  /*1580*/  BSYNC.RECONVERGENT B1 ;  /* 0x0000000000017941 */ /* 0x000fea0003800200 */
.L_x_2125:
        /* <DEDUP_REMOVED lines=13> */
.L_x_2135:
        /* <DEDUP_REMOVED lines=13> */
.L_x_2137:
[----:B------:R-:W-:Y:S05]  /*1730*/  BSYNC.RECONVERGENT B2 ;  /* 0x0000000000027941 */ /* 0x000fea0003800200 */
.L_x_2136:
        /* <DEDUP_REMOVED lines=37> */
[----:B------:R-:W-:-:S03]  /*1990*/  MOV R45, R46 ;  /* 0x0000002e002d7202 */ /* 0x000fc60000000f00 */
[----:B------:R-:W-:Y:S01]  /*19a0*/  HFMA2 R46, -RZ, RZ, 0, 0 ;  /* 0x00000000ff2e7431 */ /* 0x000fe200000001ff */
[----:B------:R-:W-:Y:S02]  /*19b0*/  LOP3.LUT R5, R62, UR29, R47, 0x96, !PT ;  /* 0x0000001d3e057c12 */ /* 0x000fe4000f8e962f */
[----:B------:R-:W-:Y:S01]  /*19c0*/  LOP3.LUT R44, R44, UR30, R15, 0x96, !PT ;  /* 0x0000001e2c2c7c12 */ /* 0x000fe2000f8e960f */
[----:B------:R-:W-:Y:S02]  /*19d0*/  IMAD.MOV.U32 R15, RZ, RZ, R13 ;  /* 0x000000ffff0f7224 */ /* 0x000fe400078e000d */
[----:B------:R-:W-:-:S07]  /*19e0*/  IMAD.MOV.U32 R13, RZ, RZ, R14 ;  /* 0x000000ffff0d7224 */ /* 0x000fce00078e000e */
.L_x_2134:
[----:B------:R-:W-:Y:S05]  /*19f0*/  BSYNC.RECONVERGENT B1 ;  /* 0x0000000000017941 */ /* 0x000fea0003800200 */
.L_x_2133:
        /* <DEDUP_REMOVED lines=25> */
.L_x_2142:
        /* <DEDUP_REMOVED lines=13> */
.L_x_2144:
[----:B------:R-:W-:Y:S05]  /*1c60*/  BSYNC.RECONVERGENT B3 ;  /* 0x0000000000037941 */ /* 0x000fea0003800200 */
.L_x_2143:
        /* <DEDUP_REMOVED lines=42> */
.L_x_2141:
[----:B------:R-:W-:Y:S05]  /*1f10*/  BSYNC.RECONVERGENT B2 ;  /* 0x0000000000027941 */ /* 0x000fea0003800200 */
.L_x_2140:
        /* <DEDUP_REMOVED lines=12> */
.L_x_2139:
[----:B------:R-:W-:Y:S01]  /*1fe0*/  @P1 FADD.FTZ R28, R21, R28 ;  /* 0x0000001c151c1221 */ /* 0x000fe20000010000 */
[----:B------:R-:W-:Y:S01]  /*1ff0*/  IMAD.MOV.U32 R14, RZ, RZ, R13 ;  /* 0x000000ffff0e7224 */ /* 0x000fe200078e000d */
[----:B------:R-:W-:Y:S02]  /*2000*/  MOV R15, R46 ;  /* 0x0000002e000f7202 */ /* 0x000fe40000000f00 */
[----:B------:R-:W-:-:S07]  /*2010*/  IMAD.MOV.U32 R13, RZ, RZ, R28 ;  /* 0x000000ffff0d7224 */ /* 0x000fce00078e001c */
.L_x_2145:
[----:B------:R-:W-:Y:S05]  /*2020*/  BSYNC.RECONVERGENT B1 ;  /* 0x0000000000017941 */ /* 0x000fea0003800200 */
.L_x_2138:
        /* <DEDUP_REMOVED lines=13> */
.L_x_2148:
        /* <DEDUP_REMOVED lines=13> */
.L_x_2150:
[----:B------:R-:W-:Y:S05]  /*21d0*/  BSYNC.RECONVERGENT B2 ;  /* 0x0000000000027941 */ /* 0x000fea0003800200 */
.L_x_2149:
        /* <DEDUP_REMOVED lines=43> */
.L_x_2147:
[----:B------:R-:W-:Y:S05]  /*2490*/  BSYNC.RECONVERGENT B1 ;  /* 0x0000000000017941 */ /* 0x000fea0003800200 */
.L_x_2146:
[----:B------:R-:W-:Y:S01]  /*24a0*/  I2FP.F32.U32 R28, R28 ;  /* 0x0000001c001c7245 */ /* 0x000fe20000201000 */
[----:B------:R-:W-:Y:S01]  /*24b0*/  IMAD.U32 R15, R29, 0x10000, RZ ;  /* 0x000100001d0f7824 */ /* 0x000fe200078e00ff */
[----:B------:R-:W-:Y:S03]  /*24c0*/  BSSY.RECONVERGENT B1, `(.L_x_2151) ;  /* 0x0000060000017945 */ /* 0x000fe60003800200 */
[----:B------:R-:W-:Y:S01]  /*24d0*/  FFMA.FTZ R28, R28, R57, 1.1641532182693481445e-10 ;  /* 0x2f0000001c1c7423 */ /* 0x000fe20000010039 */
[----:B------:R-:W-:Y:S01]  /*24e0*/  FMUL.FTZ R62, R15, R58 ;  /* 0x0000003a0f3e7220 */ /* 0x000fe20000410000 */
[----:B------:R-:W-:-:S03]  /*24f0*/  PRMT R15, R29, 0x7632, R15 ;  /* 0x000076321d0f7816 */ /* 0x000fc6000000000f */
        /* <DEDUP_REMOVED lines=20> */
.L_x_2155:
        /* <DEDUP_REMOVED lines=11> */
[----:B------:R-:W-:-:S04]  /*26f0*/  @P3 IADD3 R5, PT, PT, R35, RZ, RZ ;  /* 0x000000ff23053210 */ /* 0x000fc80007ffe0ff */
[----:B------:R-:W-:-:S07]  /*2700*/  @!P2 MOV R35, R5 ;  /* 0x000000050023a202 */ /* 0x000fce0000000f00 */
.L_x_2157:
[----:B------:R-:W-:Y:S05]  /*2710*/  BSYNC.RECONVERGENT B3 ;  /* 0x0000000000037941 */ /* 0x000fea0003800200 */
.L_x_2156:
        /* <DEDUP_REMOVED lines=42> */
.L_x_2154:
[----:B------:R-:W-:Y:S05]  /*29c0*/  BSYNC.RECONVERGENT B2 ;  /* 0x0000000000027941 */ /* 0x000fea0003800200 */
.L_x_2153:
        /* <DEDUP_REMOVED lines=11> */
.L_x_2152:
[----:B------:R-:W-:Y:S01]  /*2a80*/  @P1 FADD.FTZ R62, R22, R62 ;  /* 0x0000003e163e1221 */ /* 0x000fe20000010000 */
[----:B------:R-:W-:Y:S01]  /*2a90*/  MOV R66, R14 ;  /* 0x0000000e00427202 */ /* 0x000fe20000000f00 */
[----:B------:R-:W-:-:S03]  /*2aa0*/  IMAD.MOV.U32 R28, RZ, RZ, R46 ;  /* 0x000000ffff1c7224 */ /* 0x000fc600078e002e */
[----:B------:R-:W-:-:S07]  /*2ab0*/  MOV R14, R62 ;  /* 0x0000003e000e7202 */ /* 0x000fce0000000f00 */
.L_x_2158:
[----:B------:R-:W-:Y:S05]  /*2ac0*/  BSYNC.RECONVERGENT B1 ;  /* 0x0000000000017941 */ /* 0x000fea0003800200 */
.L_x_2151:
        /* <DEDUP_REMOVED lines=13> */
.L_x_2161:
        /* <DEDUP_REMOVED lines=13> */
.L_x_2163:
[----:B------:R-:W-:Y:S05]  /*2c70*/  BSYNC.RECONVERGENT B2 ;  /* 0x0000000000027941 */ /* 0x000fea0003800200 */
.L_x_2162:
        /* <DEDUP_REMOVED lines=43> */
.L_x_2160:
[----:B------:R-:W-:Y:S05]  /*2f30*/  BSYNC.RECONVERGENT B1 ;  /* 0x0000000000017941 */ /* 0x000fea0003800200 */
.L_x_2159:
        /* <DEDUP_REMOVED lines=25> */
.L_x_2168:
        /* <DEDUP_REMOVED lines=13> */
.L_x_2170:
[----:B------:R-:W-:Y:S05]  /*31a0*/  BSYNC.RECONVERGENT B3 ;  /* 0x0000000000037941 */ /* 0x000fea0003800200 */
.L_x_2169:
        /* <DEDUP_REMOVED lines=42> */
.L_x_2167:
[----:B------:R-:W-:Y:S05]  /*3450*/  BSYNC.RECONVERGENT B2 ;  /* 0x0000000000027941 */ /* 0x000fea0003800200 */
.L_x_2166:
        /* <DEDUP_REMOVED lines=12> */
.L_x_2165:
[----:B------:R-:W-:Y:S01]  /*3520*/  @P1 FADD.FTZ R15, R23, R15 ;  /* 0x0000000f170f1221 */ /* 0x000fe20000010000 */
[----:B------:R-:W-:Y:S01]  /*3530*/  MOV R64, R66 ;  /* 0x0000004200407202 */ /* 0x000fe20000000f00 */
[----:B------:R-:W-:-:S07]  /*3540*/  IMAD.MOV.U32 R28, RZ, RZ, R29 ;  /* 0x000000ffff1c7224 */ /* 0x000fce00078e001d */
.L_x_2171:
[----:B------:R-:W-:Y:S05]  /*3550*/  BSYNC.RECONVERGENT B1 ;  /* 0x0000000000017941 */ /* 0x000fea0003800200 */
.L_x_2164:
        /* <DEDUP_REMOVED lines=13> */
.L_x_2174:
        /* <DEDUP_REMOVED lines=13> */
.L_x_2176:
[----:B------:R-:W-:Y:S05]  /*3700*/  BSYNC.RECONVERGENT B2 ;  /* 0x0000000000027941 */ /* 0x000fea0003800200 */
.L_x_2175:
        /* <DEDUP_REMOVED lines=43> */
.L_x_2173:
[----:B------:R-:W-:Y:S05]  /*39c0*/  BSYNC.RECONVERGENT B1 ;  /* 0x0000000000017941 */ /* 0x000fea0003800200 */
.L_x_2172:
        /* <DEDUP_REMOVED lines=25> */
.L_x_2181:
        /* <DEDUP_REMOVED lines=13> */
.L_x_2183:
[----:B------:R-:W-:Y:S05]  /*3c30*/  BSYNC.RECONVERGENT B3 ;  /* 0x0000000000037941 */ /* 0x000fea0003800200 */
.L_x_2182:
        /* <DEDUP_REMOVED lines=40> */
[----:B------:R-:W-:Y:S01]  /*3ec0*/  LOP3.LUT R44, R44, UR30, R29, 0x96, !PT ;  /* 0x0000001e2c2c7c12 */ /* 0x000fe2000f8e961d */
[----:B------:R-:W-:Y:S01]  /*3ed0*/  IMAD.MOV.U32 R29, RZ, RZ, R28 ;  /* 0x000000ffff1d7224 */ /* 0x000fe200078e001c */
[----:B------:R-:W-:-:S07]  /*3ee0*/  MOV R28, R64 ;  /* 0x00000040001c7202 */ /* 0x000fce0000000f00 */
.L_x_2180:
[----:B------:R-:W-:Y:S05]  /*3ef0*/  BSYNC.RECONVERGENT B2 ;  /* 0x0000000000027941 */ /* 0x000fea0003800200 */
.L_x_2179:
        /* <DEDUP_REMOVED lines=11> */
.L_x_2178:
[----:B------:R-:W-:Y:S01]  /*3fb0*/  @P1 FADD.FTZ R65, R16, R65 ;  /* 0x0000004110411221 */ /* 0x000fe20000010000 */
[----:B------:R-:W-:Y:S01]  /*3fc0*/  MOV R29, R64 ;  /* 0x00000040001d7202 */ /* 0x000fe20000000f00 */
[----:B------:R-:W-:-:S03]  /*3fd0*/  IMAD.MOV.U32 R47, RZ, RZ, R46 ;  /* 0x000000ffff2f7224 */ /* 0x000fc600078e002e */
[----:B------:R-:W-:-:S07]  /*3fe0*/  MOV R28, R65 ;  /* 0x00000041001c7202 */ /* 0x000fce0000000f00 */
.L_x_2184:
[----:B------:R-:W-:Y:S05]  /*3ff0*/  BSYNC.RECONVERGENT B1 ;  /* 0x0000000000017941 */ /* 0x000fea0003800200 */
.L_x_2177:
        /* <DEDUP_REMOVED lines=13> */
.L_x_2187:
        /* <DEDUP_REMOVED lines=13> */
.L_x_2189:
[----:B------:R-:W-:Y:S05]  /*41a0*/  BSYNC.RECONVERGENT B2 ;  /* 0x0000000000027941 */ /* 0x000fea0003800200 */
.L_x_2188:
        /* <DEDUP_REMOVED lines=43> */
.L_x_2186:
[----:B------:R-:W-:Y:S05]  /*4460*/  BSYNC.RECONVERGENT B1 ;  /* 0x0000000000017941 */ /* 0x000fea0003800200 */
.L_x_2185:
        /* <DEDUP_REMOVED lines=24> */
.L_x_2194:
        /* <DEDUP_REMOVED lines=13> */
.L_x_2196:
[----:B------:R-:W-:Y:S05]  /*46c0*/  BSYNC.RECONVERGENT B3 ;  /* 0x0000000000037941 */ /* 0x000fea0003800200 */
.L_x_2195:
        /* <DEDUP_REMOVED lines=42> */
.L_x_2193:
[----:B------:R-:W-:Y:S05]  /*4970*/  BSYNC.RECONVERGENT B2 ;  /* 0x0000000000027941 */ /* 0x000fea0003800200 */
.L_x_2192:
        /* <DEDUP_REMOVED lines=12> */
.L_x_2191:
[----:B------:R-:W-:Y:S01]  /*4a40*/  @P1 FADD.FTZ R30, R17, R30 ;  /* 0x0000001e111e1221 */ /* 0x000fe20000010000 */
[----:B------:R-:W-:Y:S01]  /*4a50*/  MOV R46, R29 ;  /* 0x0000001d002e7202 */ /* 0x000fe20000000f00 */
[----:B------:R-:W-:-:S03]  /*4a60*/  IMAD.MOV.U32 R47, RZ, RZ, R64 ;  /* 0x000000ffff2f7224 */ /* 0x000fc600078e0040 */
[----:B------:R-:W-:-:S07]  /*4a70*/  MOV R29, R30 ;  /* 0x0000001e001d7202 */ /* 0x000fce0000000f00 */
.L_x_2197:
[----:B------:R-:W-:Y:S05]  /*4a80*/  BSYNC.RECONVERGENT B1 ;  /* 0x0000000000017941 */ /* 0x000fea0003800200 */
.L_x_2190:
        /* <DEDUP_REMOVED lines=13> */
.L_x_2200:
        /* <DEDUP_REMOVED lines=13> */
.L_x_2202:
[----:B------:R-:W-:Y:S05]  /*4c30*/  BSYNC.RECONVERGENT B2 ;  /* 0x0000000000027941 */ /* 0x000fea0003800200 */
.L_x_2201:
        /* <DEDUP_REMOVED lines=43> */
.L_x_2199:
[----:B------:R-:W-:Y:S05]  /*4ef0*/  BSYNC.RECONVERGENT B1 ;  /* 0x0000000000017941 */ /* 0x000fea0003800200 */
.L_x_2198:
        /* <DEDUP_REMOVED lines=25> */
.L_x_2207:
        /* <DEDUP_REMOVED lines=13> */
.L_x_2209:
[----:B------:R-:W-:Y:S05]  /*5160*/  BSYNC.RECONVERGENT B3 ;  /* 0x0000000000037941 */ /* 0x000fea0003800200 */
.L_x_2208:
        /* <DEDUP_REMOVED lines=41> */
[----:B------:R-:W-:Y:S02]  /*5400*/  LOP3.LUT R44, R44, UR30, R31, 0x96, !PT ;  /* 0x0000001e2c2c7c12 */ /* 0x000fe4000f8e961f */
[----:B------:R-:W-:-:S07]  /*5410*/  MOV R31, R30 ;  /* 0x0000001e001f7202 */ /* 0x000fce0000000f00 */
.L_x_2206:
[----:B------:R-:W-:Y:S05]  /*5420*/  BSYNC.RECONVERGENT B2 ;  /* 0x0000000000027941 */ /* 0x000fea0003800200 */
.L_x_2205:
        /* <DEDUP_REMOVED lines=11> */
.L_x_2204:
[----:B------:R-:W-:Y:S01]  /*54e0*/  @P1 FADD.FTZ R47, R18, R47 ;  /* 0x0000002f122f1221 */ /* 0x000fe20000010000 */
[----:B------:R-:W-:Y:S01]  /*54f0*/  MOV R64, R30 ;  /* 0x0000001e00407202 */ /* 0x000fe20000000f00 */
[----:B------:R-:W-:Y:S02]  /*5500*/  IMAD.MOV.U32 R31, RZ, RZ, R46 ;  /* 0x000000ffff1f7224 */ /* 0x000fe400078e002e */
[----:B------:R-:W-:-:S07]  /*5510*/  IMAD.MOV.U32 R30, RZ, RZ, R47 ;  /* 0x000000ffff1e7224 */ /* 0x000fce00078e002f */
.L_x_2210:
[----:B------:R-:W-:Y:S05]  /*5520*/  BSYNC.RECONVERGENT B1 ;  /* 0x0000000000017941 */ /* 0x000fea0003800200 */
.L_x_2203:
        /* <DEDUP_REMOVED lines=13> */
.L_x_2213:
        /* <DEDUP_REMOVED lines=13> */
.L_x_2215:
[----:B------:R-:W-:Y:S05]  /*56d0*/  BSYNC.RECONVERGENT B2 ;  /* 0x0000000000027941 */ /* 0x000fea0003800200 */
.L_x_2214:
        /* <DEDUP_REMOVED lines=38> */
[----:B------:R-:W-:-:S04]  /*5940*/  IMAD.WIDE.U32 R46, R47, -0x2daee0ad, RZ ;  /* 0xd2511f532f2e7825 */ /* 0x000fc800078e00ff */
[----:B------:R-:W-:Y:S01]  /*5950*/  HFMA2 R65, -RZ, RZ, 0, 0 ;  /* 0x00000000ff417431 */ /* 0x000fe200000001ff */
[----:B------:R-:W-:Y:S02]  /*5960*/  LOP3.LUT R44, R44, UR30, R47, 0x96, !PT ;  /* 0x0000001e2c2c7c12 */ /* 0x000fe4000f8e962f */
[----:B------:R-:W-:Y:S01]  /*5970*/  MOV R47, R31 ;  /* 0x0000001f002f7202 */ /* 0x000fe20000000f00 */
[----:B------:R-:W-:-:S07]  /*5980*/  IMAD.MOV.U32 R31, RZ, RZ, R46 ;  /* 0x000000ffff1f7224 */ /* 0x000fce00078e002e */
.L_x_2212:
[----:B------:R-:W-:Y:S05]  /*5990*/  BSYNC.RECONVERGENT B1 ;  /* 0x0000000000017941 */ /* 0x000fea0003800200 */
.L_x_2211:
        /* <DEDUP_REMOVED lines=24> */
.L_x_2220:
        /* <DEDUP_REMOVED lines=13> */
.L_x_2222:
[----:B------:R-:W-:Y:S05]  /*5bf0*/  BSYNC.RECONVERGENT B3 ;  /* 0x0000000000037941 */ /* 0x000fea0003800200 */
.L_x_2221:
        /* <DEDUP_REMOVED lines=41> */
[----:B------:R-:W-:-:S07]  /*5e90*/  HFMA2 R47, -RZ, RZ, 0, 0 ;  /* 0x00000000ff2f7431 */ /* 0x000fce00000001ff */
.L_x_2219:
[----:B------:R-:W-:Y:S05]  /*5ea0*/  BSYNC.RECONVERGENT B2 ;  /* 0x0000000000027941 */ /* 0x000fea0003800200 */
.L_x_2218:
        /* <DEDUP_REMOVED lines=12> */
.L_x_2217:
[----:B------:R-:W-:Y:S01]  /*5f70*/  @P1 FADD.FTZ R64, R19, R64 ;  /* 0x0000004013401221 */ /* 0x000fe20000010000 */
[----:B------:R-:W-:Y:S01]  /*5f80*/  IMAD.MOV.U32 R46, RZ, RZ, R31 ;  /* 0x000000ffff2e7224 */ /* 0x000fe200078e001f */
[----:B------:R-:W-:Y:S02]  /*5f90*/  MOV R47, R65 ;  /* 0x00000041002f7202 */ /* 0x000fe40000000f00 */
[----:B------:R-:W-:-:S07]  /*5fa0*/  IMAD.MOV.U32 R31, RZ, RZ, R64 ;  /* 0x000000ffff1f7224 */ /* 0x000fce00078e0040 */
.L_x_2223:
[----:B------:R-:W-:Y:S05]  /*5fb0*/  BSYNC.RECONVERGENT B1 ;  /* 0x0000000000017941 */ /* 0x000fea0003800200 */
.L_x_2216:
[----:B------:R-:W0:Y:S01]  /*5fc0*/  LDC.64 R58, c[0x0][0x3a8] ;  /* 0x0000ea00ff3a7b82 */ /* 0x000e220000000a00 */
[----:B------:R-:W-:Y:S01]  /*5fd0*/  ISETP.NE.AND P6, PT, R63, RZ, PT ;  /* 0x000000ff3f00720c */ /* 0x000fe20003fc5270 */
[----:B------:R-:W-:Y:S01]  /*5fe0*/  UISETP.NE.U32.AND UP0, UPT, UR32, URZ, UPT ;  /* 0x000000ff2000728c */ /* 0x000fe2000bf05070 */
[----:B------:R-:W-:Y:S02]  /*5ff0*/  ISETP.NE.AND P1, PT, R60, RZ, PT ;  /* 0x000000ff3c00720c */ /* 0x000fe40003f25270 */
[----:B------:R-:W-:Y:S01]  /*6000*/  SEL R57, RZ, 0x1000000, P5 ;  /* 0x01000000ff397807 */ /* 0x000fe20002800000 */
[----:B------:R-:W-:Y:S01]  /*6010*/  UISETP.NE.AND.EX UP0, UPT, UR33, URZ, UPT, UP0 ;  /* 0x000000ff2100728c */ /* 0x000fe2000bf05300 */
[----:B------:R-:W-:Y:S02]  /*6020*/  SEL R60, RZ, 0x10000, P4 ;  /* 0x00010000ff3c7807 */ /* 0x000fe40002000000 */
[----:B------:R-:W-:Y:S02]  /*6030*/  SEL R63, RZ, 0x100, P3 ;  /* 0x00000100ff3f7807 */ /* 0x000fe40001800000 */
[----:B------:R-:W-:-:S02]  /*6040*/  ISETP.NE.AND P5, PT, R62, RZ, PT ;  /* 0x000000ff3e00720c */ /* 0x000fc40003fa5270 */
[----:B------:R-:W-:Y:S02]  /*6050*/  ISETP.NE.AND P0, PT, R61, RZ, PT ;  /* 0x000000ff3d00720c */ /* 0x000fe40003f05270 */
[----:B------:R-:W-:Y:S02]  /*6060*/  LOP3.LUT R63, R63, R57, R60, 0xfe, !PT ;  /* 0x000000393f3f7212 */ /* 0x000fe400078efe3c */
[----:B------:R-:W-:Y:S02]  /*6070*/  SEL R61, RZ, 0x1000000, P5 ;  /* 0x01000000ff3d7807 */ /* 0x000fe40002800000 */
[----:B------:R-:W-:Y:S02]  /*6080*/  SEL R60, RZ, 0x10000, P6 ;  /* 0x00010000ff3c7807 */ /* 0x000fe40003000000 */
[----:B------:R-:W-:Y:S01]  /*6090*/  SEL R57, RZ, 0x100, P1 ;  /* 0x00000100ff397807 */ /* 0x000fe20000800000 */
[----:B0-----:R-:W-:-:S03]  /*60a0*/  IMAD.WIDE.U32 R58, R48, 0x20, R58 ;  /* 0x00000020303a7825 */ /* 0x001fc600078e003a */
[----:B------:R-:W-:Y:S02]  /*60b0*/  LOP3.LUT R57, R57, R61, R60, 0xfe, !PT ;  /* 0x0000003d39397212 */ /* 0x000fe400078efe3c */
[----:B------:R-:W-:Y:S01]  /*60c0*/  SEL R60, RZ, 0x1, P2 ;  /* 0x00000001ff3c7807 */ /* 0x000fe20001000000 */
[----:B------:R-:W-:Y:S03]  /*60d0*/  STG.E.128 desc[UR8][R58.64], R12 ;  /* 0x0000000c3a007986 */ /* 0x000fe6000c101d08 */
[----:B------:R-:W-:Y:S01]  /*60e0*/  LOP3.LUT R61, R63, R60, RZ, 0xfc, !PT ;  /* 0x0000003c3f3d7212 */ /* 0x000fe200078efcff */
[----:B------:R0:W-:Y:S01]  /*60f0*/  STG.E.128 desc[UR8][R58.64+0x10], R28 ;  /* 0x0000101c3a007986 */ /* 0x0001e2000c101d08 */
[----:B------:R-:W-:Y:S02]  /*6100*/  SEL R60, RZ, 0x1, P0 ;  /* 0x00000001ff3c7807 */ /* 0x000fe40000000000 */
[----:B------:R-:W-:-:S02]  /*6110*/  PLOP3.LUT P0, PT, PT, PT, UP0, 0x80, 0x8 ;  /* 0x000000000008781c */ /* 0x000fc40003f0f008 */
[----:B------:R-:W-:Y:S01]  /*6120*/  LOP3.LUT R60, R57, R60, RZ, 0xfc, !PT ;  /* 0x0000003c393c7212 */ /* 0x000fe200078efcff */
[----:B0-----:R-:W0:Y:S02]  /*6130*/  LDC.64 R58, c[0x0][0x3b0] ;  /* 0x0000ec00ff3a7b82 */ /* 0x001e240000000a00 */
[----:B0-----:R-:W-:-:S05]  /*6140*/  IMAD.WIDE.U32 R58, R48, 0x8, R58 ;  /* 0x00000008303a7825 */ /* 0x001fca00078e003a */
[----:B------:R0:W-:Y:S03]  /*6150*/  STG.E.64 desc[UR8][R58.64], R60 ;  /* 0x0000003c3a007986 */ /* 0x0001e6000c101b08 */
[----:B------:R-:W-:Y:S05]  /*6160*/  @!P0 BRA `(.L_x_2224) ;  /* 0x0000000000408947 */ /* 0x000fea0003800000 */
[----:B------:R-:W-:Y:S01]  /*6170*/  SHF.L.U32 R57, R55, 0x10, RZ ;  /* 0x0000001037397819 */ /* 0x000fe200000006ff */
[----:B0-----:R-:W0:Y:S01]  /*6180*/  LDC.64 R58, c[0x0][0x3b8] ;  /* 0x0000ee00ff3a7b82 */ /* 0x001e220000000a00 */
        /* <DEDUP_REMOVED lines=14> */
.L_x_2224:
        /* <DEDUP_REMOVED lines=48> */
.L_x_2238:
[----:B------:R-:W-:Y:S01]  /*6570*/  FMUL.FTZ R57, R60, R60 ;  /* 0x0000003c3c397220 */ /* 0x000fe20000410000 */
[----:B------:R-:W-:Y:S01]  /*6580*/  PLOP3.LUT P2, PT, PT, PT, UP1, 0x40, 0x4 ;  /* 0x000000000004781c */ /* 0x000fe20003f4e818 */
[----:B01----:R-:W-:-:S03]  /*6590*/  FADD.FTZ R65, R65, R68 ;  /* 0x0000004441417221 */ /* 0x003fc60000010000 */
[----:B------:R-:W-:Y:S01]  /*65a0*/  FSEL R57, R57, RZ, !P2 ;  /* 0x000000ff39397208 */ /* 0x000fe20005000000 */
[----:B------:R-:W-:Y:S01]  /*65b0*/  FFMA.FTZ R58, R65, R58, UR12 ;  /* 0x0000000c413a7e23 */ /* 0x000fe2000801003a */
[----:B------:R-:W-:-:S03]  /*65c0*/  PLOP3.LUT P2, PT, PT, PT, UP1, 0x40, 0x4 ;  /* 0x000000000004781c */ /* 0x000fc60003f4e818 */
[----:B------:R-:W-:Y:S01]  /*65d0*/  FADD.FTZ R57, R58, R57 ;  /* 0x000000393a397221 */ /* 0x000fe20000010000 */
[----:B------:R-:W-:-:S05]  /*65e0*/  FSEL R58, R60, RZ, P2 ;  /* 0x000000ff3c3a7208 */ /* 0x000fca0001000000 */
[----:B------:R-:W0:Y:S01]  /*65f0*/  MUFU.RSQ R57, R57 ;  /* 0x0000003900397308 */ /* 0x000e220000001400 */
[C---:B------:R-:W-:Y:S01]  /*6600*/  FADD.FTZ R28, -R58.reuse, R28 ;  /* 0x0000001c3a1c7221 */ /* 0x040fe20000010100 */
[C---:B------:R-:W-:Y:S01]  /*6610*/  FADD.FTZ R62, -R58.reuse, R29 ;  /* 0x0000001d3a3e7221 */ /* 0x040fe20000010100 */
[C---:B------:R-:W-:Y:S01]  /*6620*/  FADD.FTZ R30, -R58.reuse, R30 ;  /* 0x0000001e3a1e7221 */ /* 0x040fe20000010100 */
[C---:B------:R-:W-:Y:S01]  /*6630*/  FADD.FTZ R64, -R58.reuse, R31 ;  /* 0x0000001f3a407221 */ /* 0x040fe20000010100 */
[C---:B------:R-:W-:Y:S01]  /*6640*/  FADD.FTZ R12, -R58.reuse, R12 ;  /* 0x0000000c3a0c7221 */ /* 0x040fe20000010100 */
[----:B------:R-:W-:Y:S01]  /*6650*/  FADD.FTZ R66, -R58, R15 ;  /* 0x0000000f3a427221 */ /* 0x000fe20000010100 */
[C---:B0-----:R-:W-:Y:S01]  /*6660*/  FMUL.FTZ R29, R57.reuse, R28 ;  /* 0x0000001c391d7220 */ /* 0x041fe20000410000 */
[C---:B------:R-:W-:Y:S01]  /*6670*/  FMUL.FTZ R62, R57.reuse, R62 ;  /* 0x0000003e393e7220 */ /* 0x040fe20000410000 */
[C---:B------:R-:W-:Y:S01]  /*6680*/  FMUL.FTZ R30, R57.reuse, R30 ;  /* 0x0000001e391e7220 */ /* 0x040fe20000410000 */
[----:B------:R-:W-:Y:S01]  /*6690*/  FMUL.FTZ R31, R57, R64 ;  /* 0x00000040391f7220 */ /* 0x000fe20000410000 */
[----:B------:R-:W-:Y:S01]  /*66a0*/  FFMA.FTZ R29, R29, R2, R8 ;  /* 0x000000021d1d7223 */ /* 0x000fe20000010008 */
[----:B------:R-:W-:Y:S01]  /*66b0*/  FFMA.FTZ R62, R62, R42, R37 ;  /* 0x0000002a3e3e7223 */ /* 0x000fe20000010025 */
[----:B------:R-:W-:Y:S01]  /*66c0*/  FFMA.FTZ R30, R30, R0, R9 ;  /* 0x000000001e1e7223 */ /* 0x000fe20000010009 */
[----:B------:R-:W-:Y:S01]  /*66d0*/  FFMA.FTZ R31, R31, R43, R36 ;  /* 0x0000002b1f1f7223 */ /* 0x000fe20000010024 */
[C---:B------:R-:W-:Y:S01]  /*66e0*/  FADD.FTZ R28, -R58.reuse, R13 ;  /* 0x0000000d3a1c7221 */ /* 0x040fe20000010100 */
[----:B------:R-:W-:Y:S01]  /*66f0*/  FADD.FTZ R64, -R58, R14 ;  /* 0x0000000e3a407221 */ /* 0x000fe20000010100 */
[----:B------:R-:W-:Y:S01]  /*6700*/  F2FP.BF16.F32.PACK_AB R14, R62, R29 ;  /* 0x0000001d3e0e723e */ /* 0x000fe200000010ff */
[----:B------:R-:W0:Y:S01]  /*6710*/  @!P1 LDC.64 R58, c[0x0][0x3c8] ;  /* 0x0000f200ff3a9b82 */ /* 0x000e220000000a00 */
[----:B------:R-:W-:Y:S01]  /*6720*/  F2FP.BF16.F32.PACK_AB R15, R31, R30 ;  /* 0x0000001e1f0f723e */ /* 0x000fe200000010ff */
[C---:B------:R-:W-:Y:S01]  /*6730*/  FMUL.FTZ R13, R57.reuse, R12 ;  /* 0x0000000c390d7220 */ /* 0x040fe20000410000 */
[C---:B------:R-:W-:Y:S01]  /*6740*/  FMUL.FTZ R28, R57.reuse, R28 ;  /* 0x0000001c391c7220 */ /* 0x040fe20000410000 */
[C---:B------:R-:W-:Y:S01]  /*6750*/  FMUL.FTZ R64, R57.reuse, R64 ;  /* 0x0000004039407220 */ /* 0x040fe20000410000 */
[----:B------:R-:W-:Y:S01]  /*6760*/  FMUL.FTZ R29, R57, R66 ;  /* 0x00000042391d7220 */ /* 0x000fe20000410000 */
[----:B------:R-:W-:Y:S01]  /*6770*/  FFMA.FTZ R12, R13, R4, R6 ;  /* 0x000000040d0c7223 */ /* 0x000fe20000010006 */
[----:B------:R-:W-:Y:S01]  /*6780*/  FFMA.FTZ R61, R28, R40, R39 ;  /* 0x000000281c3d7223 */ /* 0x000fe20000010027 */
[----:B------:R-:W1:Y:S01]  /*6790*/  @!P1 LDC.64 R62, c[0x0][0x3c0] ;  /* 0x0000f000ff3e9b82 */ /* 0x000e620000000a00 */
[----:B------:R-:W-:Y:S01]  /*67a0*/  FFMA.FTZ R13, R64, R3, R7 ;  /* 0x00000003400d7223 */ /* 0x000fe20000010007 */
[----:B------:R-:W-:-:S02]  /*67b0*/  FFMA.FTZ R64, R29, R41, R38 ;  /* 0x000000291d407223 */ /* 0x000fc40000010026 */
[----:B------:R-:W-:-:S03]  /*67c0*/  F2FP.BF16.F32.PACK_AB R12, R61, R12 ;  /* 0x0000000c3d0c723e */ /* 0x000fc600000010ff */
[----:B------:R-:W-:Y:S01]  /*67d0*/  F2FP.BF16.F32.PACK_AB R13, R64, R13 ;  /* 0x0000000d400d723e */ /* 0x000fe200000010ff */
[----:B------:R-:W2:Y:S08]  /*67e0*/  LDC.64 R30, c[0x0][0x428] ;  /* 0x00010a00ff1e7b82 */ /* 0x000eb00000000a00 */
[----:B------:R-:W3:Y:S01]  /*67f0*/  LDC.64 R28, c[0x0][0x380] ;  /* 0x0000e000ff1c7b82 */ /* 0x000ee20000000a00 */
[----:B0-----:R-:W-:-:S04]  /*6800*/  @!P1 IMAD.WIDE R58, R34, 0x4, R58 ;  /* 0x00000004223a9825 */ /* 0x001fc800078e023a */
[----:B-1----:R-:W-:-:S05]  /*6810*/  @!P1 IMAD.WIDE R62, R34, 0x4, R62 ;  /* 0x00000004223e9825 */ /* 0x002fca00078e023e */
[----:B------:R0:W-:Y:S01]  /*6820*/  @!P1 STG.E desc[UR8][R62.64], R60 ;  /* 0x0000003c3e009986 */ /* 0x0001e2000c101908 */
[----:B--2---:R-:W-:-:S03]  /*6830*/  IMAD.WIDE.U32 R30, R48, 0x10, R30 ;  /* 0x00000010301e7825 */ /* 0x004fc600078e001e */
[----:B------:R0:W-:Y:S04]  /*6840*/  @!P1 STG.E desc[UR8][R58.64], R57 ;  /* 0x000000393a009986 */ /* 0x0001e8000c101908 */
[----:B------:R0:W-:Y:S01]  /*6850*/  STG.E.128 desc[UR8][R30.64], R12 ;  /* 0x0000000c1e007986 */ /* 0x0001e2000c101d08 */
[----:B---3--:R-:W-:-:S04]  /*6860*/  LEA R34, R28, R34, 0x2 ;  /* 0x000000221c227211 */ /* 0x008fc800078e10ff */
[----:B------:R-:W-:-:S13]  /*6870*/  ISETP.GE.AND P1, PT, R34, R29, PT ;  /* 0x0000001d2200720c */ /* 0x000fda0003f26270 */
[----:B0-----:R-:W-:Y:S05]  /*6880*/  @!P1 BRA `(.L_x_2226) ;  /* 0xffffffa000489947 */ /* 0x001fea000383ffff */
[----:B------:R-:W-:Y:S05]  /*6890*/  BSYNC B0 ;  /* 0x0000000000007941 */ /* 0x000fea0003800000 */
.L_x_2119:
[----:B------:R-:W-:Y:S05]  /*68a0*/  EXIT ;  /* 0x000000000000794d */ /* 0x000fea0003800000 */
.L_x_2225:
        /* <DEDUP_REMOVED lines=8> */
.L_x_2228:
[----:B------:R-:W-:Y:S05]  /*6930*/  BSYNC B1 ;  /* 0x0000000000017941 */ /* 0x000fea0003800000 */
.L_x_2227:
        /* <DEDUP_REMOVED lines=9> */
.L_x_2229:
[----:B------:R-:W-:Y:S01]  /*69d0*/  HFMA2 R61, -RZ, RZ, 0, 2.384185791015625e-07 ;  /* 0x00000004ff3d7431 */ /* 0x000fe200000001ff */
[----:B------:R-:W-:-:S05]  /*69e0*/  MOV R58, R67 ;  /* 0x00000043003a7202 */ /* 0x000fca0000000f00 */
[----:B------:R-:W-:-:S04]  /*69f0*/  FADD.FTZ R64, R63, R58 ;  /* 0x0000003a3f407221 */ /* 0x000fc80000010000 */
[----:B------:R-:W-:-:S07]  /*6a00*/  IMAD.MOV.U32 R69, RZ, RZ, R64 ;  /* 0x000000ffff457224 */ /* 0x000fce00078e0040 */
[----:B------:R-:W-:Y:S05]  /*6a10*/  WARPSYNC.COLLECTIVE R59, `(.L_x_2230) ;  /* 0x000000003b087348 */ /* 0x000fea0003c00000 */
[----:B------:R0:W1:Y:S02]  /*6a20*/  SHFL.BFLY P2, R67, R69, R61, R62 ;  /* 0x0c00003d45437389 */ /* 0x000064000004003e */
[----:B01----:R-:W-:Y:S05]  /*6a30*/  ENDCOLLECTIVE ;  /* 0x000000000000791b */ /* 0x003fea0003800000 */
.L_x_2230:
[----:B------:R-:W-:Y:S02]  /*6a40*/  IMAD.MOV.U32 R61, RZ, RZ, 0x8 ;  /* 0x00000008ff3d7424 */ /* 0x000fe400078e00ff */
[----:B------:R-:W-:-:S04]  /*6a50*/  IMAD.MOV.U32 R65, RZ, RZ, R67 ;  /* 0x000000ffff417224 */ /* 0x000fc800078e0043 */
[----:B------:R-:W-:-:S05]  /*6a60*/  FADD.FTZ R65, R64, R65 ;  /* 0x0000004140417221 */ /* 0x000fca0000010000 */
[----:B------:R-:W-:-:S07]  /*6a70*/  MOV R69, R65 ;  /* 0x0000004100457202 */ /* 0x000fce0000000f00 */
[----:B------:R-:W-:Y:S05]  /*6a80*/  WARPSYNC.COLLECTIVE R59, `(.L_x_2231) ;  /* 0x000000003b087348 */ /* 0x000fea0003c00000 */
[----:B------:R0:W1:Y:S02]  /*6a90*/  SHFL.BFLY P2, R67, R69, R61, R62 ;  /* 0x0c00003d45437389 */ /* 0x000064000004003e */
[----:B01----:R-:W-:Y:S05]  /*6aa0*/  ENDCOLLECTIVE ;  /* 0x000000000000791b */ /* 0x003fea0003800000 */
.L_x_2231:
        /* <DEDUP_REMOVED lines=8> */
.L_x_2232:
[----:B------:R-:W-:Y:S01]  /*6b30*/  MOV R61, 0x1 ;  /* 0x00000001003d7802 */ /* 0x000fe20000000f00 */
        /* <DEDUP_REMOVED lines=18> */
[----:B------:R-:W-:-:S03]  /*6c60*/  IMAD.MOV.U32 R62, RZ, RZ, 0x1f ;  /* 0x0000001fff3e7424 */ /* 0x000fc600078e00ff */
[----:B------:R-:W-:-:S07]  /*6c70*/  IMAD.MOV.U32 R69, RZ, RZ, R57 ;  /* 0x000000ffff457224 */ /* 0x000fce00078e0039 */
[----:B------:R-:W-:Y:S05]  /*6c80*/  WARPSYNC.COLLECTIVE R59, `(.L_x_2233) ;  /* 0x000000003b087348 */ /* 0x000fea0003c00000 */
[----:B------:R0:W1:Y:S02]  /*6c90*/  SHFL.BFLY P2, R67, R69, R61, R62 ;  /* 0x0c00003d45437389 */ /* 0x000064000004003e */
[----:B01----:R-:W-:Y:S05]  /*6ca0*/  ENDCOLLECTIVE ;  /* 0x000000000000791b */ /* 0x003fea0003800000 */
.L_x_2233:
[----:B------:R-:W-:Y:S01]  /*6cb0*/  HFMA2 R61, -RZ, RZ, 0, 1.1920928955078125e-07 ;  /* 0x00000002ff3d7431 */ /* 0x000fe200000001ff */
[----:B------:R-:W-:-:S05]  /*6cc0*/  MOV R64, R67 ;  /* 0x0000004300407202 */ /* 0x000fca0000000f00 */
[----:B------:R-:W-:-:S04]  /*6cd0*/  FADD.FTZ R64, R57, R64 ;  /* 0x0000004039407221 */ /* 0x000fc80000010000 */
[----:B------:R-:W-:-:S07]  /*6ce0*/  IMAD.MOV.U32 R69, RZ, RZ, R64 ;  /* 0x000000ffff457224 */ /* 0x000fce00078e0040 */
[----:B------:R-:W-:Y:S05]  /*6cf0*/  WARPSYNC.COLLECTIVE R59, `(.L_x_2234) ;  /* 0x000000003b087348 */ /* 0x000fea0003c00000 */
[----:B------:R0:W1:Y:S02]  /*6d00*/  SHFL.BFLY P2, R67, R69, R61, R62 ;  /* 0x0c00003d45437389 */ /* 0x000064000004003e */
[----:B01----:R-:W-:Y:S05]  /*6d10*/  ENDCOLLECTIVE ;  /* 0x000000000000791b */ /* 0x003fea0003800000 */
.L_x_2234:
[----:B------:R-:W-:Y:S02]  /*6d20*/  IMAD.MOV.U32 R61, RZ, RZ, 0x4 ;  /* 0x00000004ff3d7424 */ /* 0x000fe400078e00ff */
[----:B------:R-:W-:-:S04]  /*6d30*/  IMAD.MOV.U32 R63, RZ, RZ, R67 ;  /* 0x000000ffff3f7224 */ /* 0x000fc800078e0043 */
[----:B------:R-:W-:-:S05]  /*6d40*/  FADD.FTZ R63, R64, R63 ;  /* 0x0000003f403f7221 */ /* 0x000fca0000010000 */
[----:B------:R-:W-:-:S07]  /*6d50*/  MOV R69, R63 ;  /* 0x0000003f00457202 */ /* 0x000fce0000000f00 */
[----:B------:R-:W-:Y:S05]  /*6d60*/  WARPSYNC.COLLECTIVE R59, `(.L_x_2235) ;  /* 0x000000003b087348 */ /* 0x000fea0003c00000 */
[----:B------:R0:W1:Y:S02]  /*6d70*/  SHFL.BFLY P2, R67, R69, R61, R62 ;  /* 0x0c00003d45437389 */ /* 0x000064000004003e */
[----:B01----:R-:W-:Y:S05]  /*6d80*/  ENDCOLLECTIVE ;  /* 0x000000000000791b */ /* 0x003fea0003800000 */
.L_x_2235:
[----:B------:R-:W-:Y:S01]  /*6d90*/  HFMA2 R61, -RZ, RZ, 0, 4.76837158203125e-07 ;  /* 0x00000008ff3d7431 */ /* 0x000fe200000001ff */
[----:B------:R-:W-:-:S05]  /*6da0*/  MOV R66, R67 ;  /* 0x0000004300427202 */ /* 0x000fca0000000f00 */
[----:B------:R-:W-:-:S04]  /*6db0*/  FADD.FTZ R66, R63, R66 ;  /* 0x000000423f427221 */ /* 0x000fc80000010000 */
[----:B------:R-:W-:-:S07]  /*6dc0*/  IMAD.MOV.U32 R69, RZ, RZ, R66 ;  /* 0x000000ffff457224 */ /* 0x000fce00078e0042 */
[----:B------:R-:W-:Y:S05]  /*6dd0*/  WARPSYNC.COLLECTIVE R59, `(.L_x_2236) ;  /* 0x000000003b087348 */ /* 0x000fea0003c00000 */
[----:B------:R0:W1:Y:S02]  /*6de0*/  SHFL.BFLY P2, R67, R69, R61, R62 ;  /* 0x0c00003d45437389 */ /* 0x000064000004003e */
[----:B01----:R-:W-:Y:S05]  /*6df0*/  ENDCOLLECTIVE ;  /* 0x000000000000791b */ /* 0x003fea0003800000 */
.L_x_2236:
[----:B------:R-:W-:Y:S02]  /*6e00*/  IMAD.MOV.U32 R61, RZ, RZ, 0x10 ;  /* 0x00000010ff3d7424 */ /* 0x000fe400078e00ff */
[----:B------:R-:W-:-:S04]  /*6e10*/  IMAD.MOV.U32 R65, RZ, RZ, R67 ;  /* 0x000000ffff417224 */ /* 0x000fc800078e0043 */
[----:B------:R-:W-:-:S05]  /*6e20*/  FADD.FTZ R65, R66, R65 ;  /* 0x0000004142417221 */ /* 0x000fca0000010000 */
[----:B------:R-:W-:-:S07]  /*6e30*/  MOV R69, R65 ;  /* 0x0000004100457202 */ /* 0x000fce0000000f00 */
[----:B------:R-:W-:Y:S05]  /*6e40*/  WARPSYNC.COLLECTIVE R59, `(.L_x_2237) ;  /* 0x000000003b087348 */ /* 0x000fea0003c00000 */
[----:B------:R0:W1:Y:S02]  /*6e50*/  SHFL.BFLY P2, R67, R69, R61, R62 ;  /* 0x0c00003d45437389 */ /* 0x000064000004003e */
[----:B01----:R-:W-:Y:S05]  /*6e60*/  ENDCOLLECTIVE ;  /* 0x000000000000791b */ /* 0x003fea0003800000 */
.L_x_2237:
[----:B------:R-:W-:Y:S01]  /*6e70*/  MOV R68, R67 ;  /* 0x0000004300447202 */ /* 0x000fe20000000f00 */
[----:B------:R-:W-:Y:S06]  /*6e80*/  BRA `(.L_x_2238) ;  /* 0xfffffff400b87947 */ /* 0x000fec000383ffff */
.L_x_2239:
        /* <DEDUP_REMOVED lines=15> */
.L_x_5946:


//--------------------- .text._ZN10layer_norm31ln_parallel_residual_fwd_kernelINS_13Kernel_traitsIf13__nv_bfloat16fS2_fjLj256ELj1ELj4ELj1ELj16ENS_18Kernel_traits_baseILj256EfS2_fS2_fjLj128EEEEELb0ELb0ELb0EEEvNS_9FwdParamsE --------------------------
	.section	.text._ZN10layer_norm31ln_parallel_residual_fwd_kernelINS_13Kernel_traitsIf13__nv_bfloat16fS2_fjLj256ELj1ELj4ELj1ELj16ENS_18Kernel_traits_baseILj256EfS2_fS2_fjLj128EEEEELb0ELb0ELb0EEEvNS_9FwdParamsE,"ax",@progbits
	.align	128
        .global         _ZN10layer_norm31ln_parallel_residual_fwd_kernelINS_13Kernel_traitsIf13__nv_bfloat16fS2_fjLj256ELj1ELj4ELj1ELj16ENS_18Kernel_traits_baseILj256EfS2_fS2_fjLj128EEEEELb0ELb0ELb0EEEvNS_9FwdParamsE
        .type           _ZN10layer_norm31ln_parallel_residual_fwd_kernelINS_13Kernel_traitsIf13__nv_bfloat16fS2_fjLj256ELj1ELj4ELj1ELj16ENS_18Kernel_traits_baseILj256EfS2_fS2_fjLj128EEEEELb0ELb0ELb0EEEvNS_9FwdParamsE,@function
        .size           _ZN10layer_norm31ln_parallel_residual_fwd_kernelINS_13Kernel_traitsIf13__nv_bfloat16fS2_fjLj256ELj1ELj4ELj1ELj16ENS_18Kernel_traits_baseILj256EfS2_fS2_fjLj128EEEEELb0ELb0ELb0EEEvNS_9FwdParamsE,(.L_x_5947 - _ZN10layer_norm31ln_parallel_residual_fwd_kernelINS_13Kernel_traitsIf13__nv_bfloat16fS2_fjLj256ELj1ELj4ELj1ELj16ENS_18Kernel_traits_baseILj256EfS2_fS2_fjLj128EEEEELb0ELb0ELb0EEEvNS_9FwdParamsE)
        .other          _ZN10layer_norm31ln_parallel_residual_fwd_kernelINS_13Kernel_traitsIf13__nv_bfloat16fS2_fjLj256ELj1ELj4ELj1ELj16ENS_18Kernel_traits_baseILj256EfS2_fS2_fjLj128EEEEELb0ELb0ELb0EEEvNS_9FwdParamsE,@"STO_CUDA_ENTRY STV_DEFAULT"
_ZN10layer_norm31ln_parallel_residual_fwd_kernelINS_13Kernel_traitsIf13__nv_bfloat16fS2_fjLj256ELj1ELj4ELj1ELj16ENS_18Kernel_traits_baseILj256EfS2_fS2_fjLj128EEEEELb0ELb0ELb0EEEvNS_9FwdParamsE:
.text._ZN10layer_norm31ln_parallel_residual_fwd_kernelINS_13Kernel_traitsIf13__nv_bfloat16fS2_fjLj256ELj1ELj4ELj1ELj16ENS_18Kernel_traits_baseILj256EfS2_fS2_fjLj128EEEEELb0ELb0ELb0EEEvNS_9FwdParamsE:
        /* <DEDUP_REMOVED lines=33> */
[----:B------:R0:W5:Y:S07]  /*0210*/  LDG.E.128 R24, desc[UR6][R36.64+0x10] ;  /* 0x0000100624187981 */ /* 0x00016e000c1e1d00 */
[----:B------:R-:W1:Y:S08]  /*0220*/  @P0 LDC.64 R38, c[0x0][0x438] ;  /* 0x00010e00ff260b82 */ /* 0x000e700000000a00 */
[----:B------:R-:W2:Y:S01]  /*0230*/  @P1 LDC.64 R42, c[0x0][0x440] ;  /* 0x00011000ff2a1b82 */ /* 0x000ea20000000a00 */
[----:B---3--:R-:W-:-:S05]  /*0240*/  IMAD.WIDE.U32 R40, R20, 0x20, R40 ;  /* 0x0000002014287825 */ /* 0x008fca00078e0028 */
[----:B------:R0:W5:Y:S04]  /*0250*/  LDG.E.128 R28, desc[UR6][R40.64] ;  /* 0x00000006281c7981 */ /* 0x000168000c1e1d00 */
[----:B------:R0:W5:Y:S01]  /*0260*/  LDG.E.128 R32, desc[UR6][R40.64+0x10] ;  /* 0x0000100628207981 */ /* 0x000162000c1e1d00 */
[----:B-1----:R-:W-:-:S05]  /*0270*/  @P0 IMAD.WIDE.U32 R38, R20, 0x20, R38 ;  /* 0x0000002014260825 */ /* 0x002fca00078e0026 */
[----:B------:R0:W5:Y:S01]  /*0280*/  @P0 LDG.E.128 R4, desc[UR6][R38.64] ;  /* 0x0000000626040981 */ /* 0x000162000c1e1d00 */
[----:B--2---:R-:W-:-:S03]  /*0290*/  @P1 IMAD.WIDE.U32 R42, R20, 0x20, R42 ;  /* 0x00000020142a1825 */ /* 0x004fc600078e002a */
[----:B------:R0:W5:Y:S04]  /*02a0*/  @P0 LDG.E.128 R8, desc[UR6][R38.64+0x10] ;  /* 0x0000100626080981 */ /* 0x000168000c1e1d00 */
[----:B------:R0:W5:Y:S04]  /*02b0*/  @P1 LDG.E.128 R12, desc[UR6][R42.64] ;  /* 0x000000062a0c1981 */ /* 0x000168000c1e1d00 */
[----:B------:R0:W5:Y:S04]  /*02c0*/  @P1 LDG.E.128 R16, desc[UR6][R42.64+0x10] ;  /* 0x000010062a101981 */ /* 0x000168000c1e1d00 */
[----:B------:R0:W5:Y:S02]  /*02d0*/  LDG.E.128 R20, desc[UR6][R36.64] ;  /* 0x0000000624147981 */ /* 0x000164000c1e1d00 */
.L_x_2241:
[----:B------:R-:W-:Y:S05]  /*02e0*/  BSYNC.RECONVERGENT B0 ;  /* 0x0000000000007941 */ /* 0x000fea0003800200 */
.L_x_2240:
[----:B------:R-:W1:Y:S02]  /*02f0*/  LDCU UR4, c[0x0][0x384] ;  /* 0x00007080ff0477ac */ /* 0x000e640008000800 */
[----:B-1----:R-:W-:-:S13]  /*0300*/  ISETP.GE.AND P0, PT, R2, UR4, PT ;  /* 0x0000000402007c0c */ /* 0x002fda000bf06270 */
[----:B------:R-:W-:Y:S05]  /*0310*/  @P0 EXIT ;  /* 0x000000000000094d */ /* 0x000fea0003800000 */
[----:B------:R-:W1:Y:S01]  /*0320*/  LDCU.U8 UR4, c[0x0][0x410] ;  /* 0x00008200ff0477ac */ /* 0x000e620008000000 */
[----:B------:R-:W2:Y:S01]  /*0330*/  LDCU UR12, c[0x0][0x388] ;  /* 0x00007100ff0c77ac */ /* 0x000ea20008000800 */
[----:B------:R-:W3:Y:S01]  /*0340*/  LDCU UR5, c[0x0][0x448] ;  /* 0x00008900ff0577ac */ /* 0x000ee20008000800 */
[----:B------:R-:W4:Y:S01]  /*0350*/  LDCU.64 UR8, c[0x0][0x398] ;  /* 0x00007300ff0877ac */ /* 0x000f220008000a00 */
[----:B------:R-:W0:Y:S01]  /*0360*/  LDCU.64 UR10, c[0x0][0x3a0] ;  /* 0x00007400ff0a77ac */ /* 0x000e220008000a00 */
[----:B-1----:R-:W-:-:S13]  /*0370*/  ISETP.NE.AND P3, PT, RZ, UR4, PT ;  /* 0x00000004ff007c0c */ /* 0x002fda000bf65270 */
.L_x_2251:
[----:B------:R-:W1:Y:S01]  /*0380*/  S2R R64, SR_TID.X ;  /* 0x0000000000407919 */ /* 0x000e620000002100 */
[----:B--2---:R-:W-:Y:S01]  /*0390*/  IMAD R3, R2, UR12, RZ ;  /* 0x0000000c02037c24 */ /* 0x004fe2000f8e02ff */
[----:B------:R-:W-:Y:S04]  /*03a0*/  BSSY.RECONVERGENT B0, `(.L_x_2242) ;  /* 0x000008c000007945 */ /* 0x000fe80003800200 */
[----:B------:R-:W-:-:S04]  /*03b0*/  SHF.R.S32.HI R56, RZ, 0x1f, R3 ;  /* 0x0000001fff387819 */ /* 0x000fc80000011403 */
[----:B------:R-:W-:Y:S02]  /*03c0*/  LEA.HI R3, R56, R3, RZ, 0x3 ;  /* 0x0000000338037211 */ /* 0x000fe400078f18ff */
[----:B-1----:R-:W-:-:S04]  /*03d0*/  LOP3.LUT R64, R64, 0x1f, RZ, 0xc0, !PT ;  /* 0x0000001f40407812 */ /* 0x002fc800078ec0ff */
[----:B------:R-:W-:Y:S01]  /*03e0*/  LEA.HI.SX32 R3, R3, R64, 0x1d ;  /* 0x0000004003037211 */ /* 0x000fe200078feaff */
[----:B0-----:R-:W-:Y:S06]  /*03f0*/  @P2 BRA `(.L_x_2243) ;  /* 0x0000000800182947 */ /* 0x001fec0003800000 */
[----:B----4-:R-:W-:Y:S01]  /*0400*/  ISETP.NE.U32.AND P0, PT, RZ, UR8, PT ;  /* 0x00000008ff007c0c */ /* 0x010fe2000bf05070 */
[----:B------:R-:W1:Y:S01]  /*0410*/  LDC.64 R52, c[0x0][0x390] ;  /* 0x0000e400ff347b82 */ /* 0x000e620000000a00 */
[----:B0-----:R-:W-:Y:S02]  /*0420*/  ISETP.NE.U32.AND P1, PT, RZ, UR10, PT ;  /* 0x0000000aff007c0c */ /* 0x001fe4000bf25070 */
[----:B------:R-:W-:Y:S02]  /*0430*/  ISETP.NE.AND.EX P0, PT, RZ, UR9, PT, P0 ;  /* 0x00000009ff007c0c */ /* 0x000fe4000bf05300 */
[----:B------:R-:W-:-:S11]  /*0440*/  ISETP.NE.AND.EX P1, PT, RZ, UR11, PT, P1 ;  /* 0x0000000bff007c0c */ /* 0x000fd6000bf25310 */
[----:B------:R-:W0:Y:S08]  /*0450*/  @P0 LDC.64 R48, c[0x0][0x398] ;  /* 0x0000e600ff300b82 */ /* 0x000e300000000a00 */
[----:B------:R-:W2:Y:S01]  /*0460*/  @P1 LDC.64 R50, c[0x0][0x3a0] ;  /* 0x0000e800ff321b82 */ /* 0x000ea20000000a00 */
[----:B-1----:R-:W-:-:S06]  /*0470*/  IMAD.WIDE.U32 R52, R3, 0x10, R52 ;  /* 0x0000001003347825 */ /* 0x002fcc00078e0034 */
[----:B------:R-:W5:Y:S01]  /*0480*/  LDG.E.128 R52, desc[UR6][R52.64] ;  /* 0x0000000634347981 */ /* 0x000f62000c1e1d00 */
[----:B0-----:R-:W-:-:S05]  /*0490*/  @P0 IMAD.WIDE.U32 R48, R3, 0x10, R48 ;  /* 0x0000001003300825 */ /* 0x001fca00078e0030 */
        /* <DEDUP_REMOVED lines=12> */
[----:B------:R-:W-:Y:S02]  /*0560*/  PRMT R56, R54, 0x7632, R56 ;  /* 0x0000763236387816 */ /* 0x000fe40000000038 */
[----:B------:R-:W-:Y:S02]  /*0570*/  PRMT R57, R55, 0x7632, R57 ;  /* 0x0000763237397816 */ /* 0x000fe40000000039 */
[----:B------:R-:W-:Y:S02]  /*0580*/  SHF.L.U32 R48, R52, 0x10, RZ ;  /* 0x0000001034307819 */ /* 0x000fe400000006ff */
[----:B------:R-:W-:-:S02]  /*0590*/  SHF.L.U32 R52, R54, 0x10, RZ ;  /* 0x0000001036347819 */ /* 0x000fc400000006ff */
[----:B------:R-:W-:Y:S02]  /*05a0*/  SHF.L.U32 R50, R53, 0x10, RZ ;  /* 0x0000001035327819 */ /* 0x000fe400000006ff */
[----:B------:R-:W-:Y:S02]  /*05b0*/  SHF.L.U32 R54, R55, 0x10, RZ ;  /* 0x0000001037367819 */ /* 0x000fe400000006ff */
[----:B------:R-:W-:Y:S02]  /*05c0*/  SHF.L.U32 R49, R49, 0x10, RZ ;  /* 0x0000001031317819 */ /* 0x000fe400000006ff */
[----:B------:R-:W-:Y:S02]  /*05d0*/  SHF.L.U32 R51, R51, 0x10, RZ ;  /* 0x0000001033337819 */ /* 0x000fe400000006ff */
[----:B------:R-:W-:Y:S02]  /*05e0*/  SHF.L.U32 R53, R56, 0x10, RZ ;  /* 0x0000001038357819 */ /* 0x000fe400000006ff */
[----:B------:R-:W-:Y:S01]  /*05f0*/  SHF.L.U32 R55, R57, 0x10, RZ ;  /* 0x0000001039377819 */ /* 0x000fe200000006ff */
[----:B------:R-:W-:Y:S06]  /*0600*/  BRA `(.L_x_2246) ;  /* 0x0000000400847947 */ /* 0x000fec0003800000 */
.L_x_2245:
[C---:B-----5:R-:W-:Y:S02]  /*0610*/  PRMT R48, R52.reuse, 0x7632, R48 ;  /* 0x0000763234307816 */ /* 0x060fe40000000030 */
[----:B------:R-:W-:Y:S02]  /*0620*/  SHF.L.U32 R49, R52, 0x10, RZ ;  /* 0x0000001034317819 */ /* 0x000fe400000006ff */
[C---:B------:R-:W-:Y:S01]  /*0630*/  PRMT R50, R53.reuse, 0x7632, R50 ;  /* 0x0000763235327816 */ /* 0x040fe20000000032 */
[----:B------:R-:W-:Y:S01]  /*0640*/  IMAD.U32 R53, R53, 0x10000, RZ ;  /* 0x0001000035357824 */ /* 0x000fe200078e00ff */
[----:B------:R-:W-:Y:S02]  /*0650*/  PRMT R51, R54, 0x7632, R51 ;  /* 0x0000763236337816 */ /* 0x000fe40000000033 */
[C---:B------:R-:W-:Y:S02]  /*0660*/  PRMT R52, R55.reuse, 0x7632, R52 ;  /* 0x0000763237347816 */ /* 0x040fe40000000034 */
        /* <DEDUP_REMOVED lines=15> */
.L_x_2244:
[----:B------:R-:W-:-:S04]  /*0760*/  UISETP.NE.U32.AND UP0, UPT, UR10, URZ, UPT ;  /* 0x000000ff0a00728c */ /* 0x000fc8000bf05070 */
[----:B------:R-:W-:-:S09]  /*0770*/  UISETP.NE.AND.EX UP0, UPT, UR11, URZ, UPT, UP0 ;  /* 0x000000ff0b00728c */ /* 0x000fd2000bf05300 */
[----:B------:R-:W-:Y:S05]  /*0780*/  BRA.U UP0, `(.L_x_2247) ;  /* 0x0000000100847547 */ /* 0x000fea000b800000 */
[----:B-----5:R-:W-:Y:S01]  /*0790*/  SHF.L.U32 R57, R52, 0x10, RZ ;  /* 0x0000001034397819 */ /* 0x020fe200000006ff */
        /* <DEDUP_REMOVED lines=8> */
[----:B------:R-:W-:-:S02]  /*0820*/  PRMT R51, R54, 0x7632, R51 ;  /* 0x0000763236337816 */ /* 0x000fc40000000033 */
[----:B------:R-:W-:Y:S02]  /*0830*/  SHF.L.U32 R52, R38, 0x10, RZ ;  /* 0x0000001026347819 */ /* 0x000fe400000006ff */
[C---:B------:R-:W-:Y:S02]  /*0840*/  PRMT R53, R55.reuse, 0x7632, R53 ;  /* 0x0000763237357816 */ /* 0x040fe40000000035 */
[----:B------:R-:W-:Y:S01]  /*0850*/  SHF.L.U32 R54, R55, 0x10, RZ ;  /* 0x0000001037367819 */ /* 0x000fe200000006ff */
[----:B------:R-:W-:Y:S01]  /*0860*/  FADD.FTZ R52, R61, R52 ;  /* 0x000000343d347221 */ /* 0x000fe20000010000 */
[----:B------:R-:W-:Y:S02]  /*0870*/  PRMT R55, R36, 0x7632, R55 ;  /* 0x0000763224377816 */ /* 0x000fe40000000037 */
[----:B------:R-:W-:Y:S02]  /*0880*/  PRMT R57, R37, 0x7632, R57 ;  /* 0x0000763225397816 */ /* 0x000fe40000000039 */
[----:B------:R-:W-:-:S02]  /*0890*/  PRMT R58, R38, 0x7632, R58 ;  /* 0x00007632263a7816 */ /* 0x000fc4000000003a */
[----:B------:R-:W-:Y:S01]  /*08a0*/  PRMT R59, R39, 0x7632, R59 ;  /* 0x00007632273b7816 */ /* 0x000fe2000000003b */
[----:B------:R-:W-:Y:S01]  /*08b0*/  IMAD.U32 R57, R57, 0x10000, RZ ;  /* 0x0001000039397824 */ /* 0x000fe200078e00ff */
        /* <DEDUP_REMOVED lines=11> */
[----:B------:R-:W-:-:S04]  /*0970*/  FADD.FTZ R53, R63, R58 ;  /* 0x0000003a3f357221 */ /* 0x000fc80000010000 */
[----:B------:R-:W-:Y:S01]  /*0980*/  FADD.FTZ R55, R62, R59 ;  /* 0x0000003b3e377221 */ /* 0x000fe20000010000 */
[----:B------:R-:W-:Y:S06]  /*0990*/  BRA `(.L_x_2246) ;  /* 0x0000000000a07947 */ /* 0x000fec0003800000 */
.L_x_2247:
[C---:B-----5:R-:W-:Y:S02]  /*09a0*/  PRMT R56, R52.reuse, 0x7632, R56 ;  /* 0x0000763234387816 */ /* 0x060fe40000000038 */
[----:B------:R-:W-:Y:S02]  /*09b0*/  SHF.L.U32 R51, R52, 0x10, RZ ;  /* 0x0000001034337819 */ /* 0x000fe400000006ff */
[C---:B------:R-:W-:Y:S02]  /*09c0*/  PRMT R49, R53.reuse, 0x7632, R49 ;  /* 0x0000763235317816 */ /* 0x040fe40000000031 */
[----:B------:R-:W-:Y:S02]  /*09d0*/  SHF.L.U32 R53, R53, 0x10, RZ ;  /* 0x0000001035357819 */ /* 0x000fe400000006ff */
[C---:B------:R-:W-:Y:S02]  /*09e0*/  PRMT R48, R54.reuse, 0x7632, R48 ;  /* 0x0000763236307816 */ /* 0x040fe40000000030 */
[----:B------:R-:W-:Y:S01]  /*09f0*/  SHF.L.U32 R57, R54, 0x10, RZ ;  /* 0x0000001036397819 */ /* 0x000fe200000006ff */
[----:B------:R-:W-:Y:S01]  /*0a00*/  IMAD.U32 R54, R37, 0x10000, RZ ;  /* 0x0001000025367824 */ /* 0x000fe200078e00ff */
[----:B------:R-:W-:-:S02]  /*0a10*/  SHF.L.U32 R52, R36, 0x10, RZ ;  /* 0x0000001024347819 */ /* 0x000fc400000006ff */
[----:B------:R-:W-:Y:S01]  /*0a20*/  SHF.L.U32 R58, R38, 0x10, RZ ;  /* 0x00000010263a7819 */ /* 0x000fe200000006ff */
[----:B------:R-:W-:Y:S01]  /*0a30*/  FADD.FTZ R53, R53, R54 ;  /* 0x0000003635357221 */ /* 0x000fe20000010000 */
[----:B------:R-:W-:Y:S01]  /*0a40*/  PRMT R50, R55, 0x7632, R50 ;  /* 0x0000763237327816 */ /* 0x000fe20000000032 */
[--C-:B------:R-:W-:Y:S01]  /*0a50*/  FADD.FTZ R51, R51, R52.reuse ;  /* 0x0000003433337221 */ /* 0x100fe20000010000 */
[----:B------:R-:W-:Y:S01]  /*0a60*/  PRMT R52, R36, 0x7632, R52 ;  /* 0x0000763224347816 */ /* 0x000fe20000000034 */
[----:B------:R-:W-:Y:S01]  /*0a70*/  FADD.FTZ R57, R57, R58 ;  /* 0x0000003a39397221 */ /* 0x000fe20000010000 */
[----:B------:R-:W-:Y:S02]  /*0a80*/  PRMT R54, R37, 0x7632, R54 ;  /* 0x0000763225367816 */ /* 0x000fe40000000036 */
[----:B------:R-:W-:Y:S02]  /*0a90*/  PRMT R58, R38, 0x7632, R58 ;  /* 0x00007632263a7816 */ /* 0x000fe4000000003a */
[----:B------:R-:W-:-:S02]  /*0aa0*/  PRMT R60, R39, 0x7632, R60 ;  /* 0x00007632273c7816 */ /* 0x000fc4000000003c */
        /* <DEDUP_REMOVED lines=23> */
.L_x_2246:
[----:B------:R-:W0:Y:S02]  /*0c20*/  LDC.64 R56, c[0x0][0x3a8] ;  /* 0x0000ea00ff387b82 */ /* 0x000e240000000a00 */
[----:B0-----:R-:W-:-:S05]  /*0c30*/  IMAD.WIDE.U32 R56, R3, 0x20, R56 ;  /* 0x0000002003387825 */ /* 0x001fca00078e0038 */
[----:B------:R1:W-:Y:S04]  /*0c40*/  STG.E.128 desc[UR6][R56.64], R48 ;  /* 0x0000003038007986 */ /* 0x0003e8000c101d06 */
[----:B------:R1:W-:Y:S02]  /*0c50*/  STG.E.128 desc[UR6][R56.64+0x10], R52 ;  /* 0x0000103438007986 */ /* 0x0003e4000c101d06 */
.L_x_2243:
[----:B0--34-:R-:W-:Y:S05]  /*0c60*/  BSYNC.RECONVERGENT B0 ;  /* 0x0000000000007941 */ /* 0x019fea0003800200 */
.L_x_2242:
[----:B-1----:R-:W-:Y:S01]  /*0c70*/  FADD.FTZ R56, RZ, R48 ;  /* 0x00000030ff387221 */ /* 0x002fe20000010000 */
        /* <DEDUP_REMOVED lines=53> */
.L_x_2263:
        /* <DEDUP_REMOVED lines=27> */
[C---:B0-----:R-:W-:Y:S01]  /*1180*/  FMUL.FTZ R66, R56.reuse, R59 ;  /* 0x0000003b38427220 */ /* 0x041fe20000410000 */
[C---:B------:R-:W-:Y:S01]  /*1190*/  FMUL.FTZ R61, R56.reuse, R61 ;  /* 0x0000003d383d7220 */ /* 0x040fe20000410000 */
[C---:B------:R-:W-:Y:S01]  /*11a0*/  FMUL.FTZ R63, R56.reuse, R63 ;  /* 0x0000003f383f7220 */ /* 0x040fe20000410000 */
[----:B------:R-:W-:Y:S01]  /*11b0*/  FMUL.FTZ R56, R56, R57 ;  /* 0x0000003938387220 */ /* 0x000fe20000410000 */
[----:B-----5:R-:W-:Y:S01]  /*11c0*/  FFMA.FTZ R58, R24, R66, R8 ;  /* 0x00000042183a7223 */ /* 0x020fe20000010008 */
[----:B------:R-:W-:Y:S01]  /*11d0*/  FFMA.FTZ R68, R25, R61, R9 ;  /* 0x0000003d19447223 */ /* 0x000fe20000010009 */
        /* <DEDUP_REMOVED lines=9> */
[-C--:B------:R-:W-:Y:S01]  /*1270*/  FFMA.FTZ R67, R31, R62.reuse, R15 ;  /* 0x0000003e1f437223 */ /* 0x080fe2000001000f */
[----:B------:R-:W-:Y:S01]  /*1280*/  FFMA.FTZ R69, R23, R62, R7 ;  /* 0x0000003e17457223 */ /* 0x000fe20000010007 */
[----:B------:R-:W-:-:S02]  /*1290*/  F2FP.BF16.F32.PACK_AB R62, R61, R66 ;  /* 0x000000423d3e723e */ /* 0x000fc400000010ff */
[----:B------:R-:W-:Y:S01]  /*12a0*/  F2FP.BF16.F32.PACK_AB R63, R56, R63 ;  /* 0x0000003f383f723e */ /* 0x000fe200000010ff */
[----:B------:R-:W-:Y:S01]  /*12b0*/  FFMA.FTZ R56, R20, R60, R4 ;  /* 0x0000003c14387223 */ /* 0x000fe20000010004 */
[----:B------:R-:W-:Y:S01]  /*12c0*/  F2FP.BF16.F32.PACK_AB R61, R67, R65 ;  /* 0x00000041433d723e */ /* 0x000fe200000010ff */
[----:B------:R-:W-:Y:S01]  /*12d0*/  FFMA.FTZ R65, R21, R64, R5 ;  /* 0x0000004015417223 */ /* 0x000fe20000010005 */
[----:B------:R-:W-:Y:S01]  /*12e0*/  F2FP.BF16.F32.PACK_AB R58, R68, R58 ;  /* 0x0000003a443a723e */ /* 0x000fe200000010ff */
[----:B------:R-:W-:Y:S01]  /*12f0*/  FFMA.FTZ R68, R29, R64, R13 ;  /* 0x000000401d447223 */ /* 0x000fe2000001000d */
[----:B------:R-:W0:Y:S01]  /*1300*/  LDC.64 R66, c[0x0][0x430] ;  /* 0x00010c00ff427b82 */ /* 0x000e220000000a00 */
[----:B------:R-:W-:Y:S01]  /*1310*/  FFMA.FTZ R60, R28, R60, R12 ;  /* 0x0000003c1c3c7223 */ /* 0x000fe2000001000c */
[----:B------:R-:W-:Y:S02]  /*1320*/  F2FP.BF16.F32.PACK_AB R56, R65, R56 ;  /* 0x000000384138723e */ /* 0x000fe400000010ff */
[----:B------:R-:W-:-:S02]  /*1330*/  F2FP.BF16.F32.PACK_AB R57, R69, R57 ;  /* 0x000000394539723e */ /* 0x000fc400000010ff */
[----:B------:R-:W-:Y:S02]  /*1340*/  F2FP.BF16.F32.PACK_AB R60, R68, R60 ;  /* 0x0000003c443c723e */ /* 0x000fe400000010ff */
[----:B------:R-:W1:Y:S01]  /*1350*/  LDC.64 R64, c[0x0][0x428] ;  /* 0x00010a00ff407b82 */ /* 0x000e620000000a00 */
[----:B0-----:R-:W-:-:S04]  /*1360*/  IMAD.WIDE.U32 R66, R3, 0x10, R66 ;  /* 0x0000001003427825 */ /* 0x001fc800078e0042 */
[----:B-1----:R-:W-:-:S05]  /*1370*/  IMAD.WIDE.U32 R64, R3, 0x10, R64 ;  /* 0x0000001003407825 */ /* 0x002fca00078e0040 */
[----:B------:R2:W-:Y:S04]  /*1380*/  STG.E.128 desc[UR6][R64.64], R56 ;  /* 0x0000003840007986 */ /* 0x0005e8000c101d06 */
[----:B------:R2:W-:Y:S02]  /*1390*/  STG.E.128 desc[UR6][R66.64], R60 ;  /* 0x0000003c42007986 */ /* 0x0005e4000c101d06 */
.L_x_2250:
[----:B------:R-:W-:Y:S05]  /*13a0*/  BSYNC.RECONVERGENT B0 ;  /* 0x0000000000007941 */ /* 0x000fea0003800200 */
.L_x_2249:
[----:B-12---:R-:W1:Y:S02]  /*13b0*/  LDC.64 R56, c[0x0][0x380] ;  /* 0x0000e000ff387b82 */ /* 0x006e640000000a00 */
[----:B-1----:R-:W-:-:S04]  /*13c0*/  LEA R2, R56, R2, 0x2 ;  /* 0x0000000238027211 */ /* 0x002fc800078e10ff */
[----:B------:R-:W-:-:S13]  /*13d0*/  ISETP.GE.AND P0, PT, R2, R57, PT ;  /* 0x000000390200720c */ /* 0x000fda0003f06270 */
[----:B------:R-:W-:Y:S05]  /*13e0*/  @!P0 BRA `(.L_x_2251) ;  /* 0xffffffec00e48947 */ /* 0x000fea000383ffff */
[----:B------:R-:W-:Y:S05]  /*13f0*/  EXIT ;  /* 0x000000000000794d */ /* 0x000fea0003800000 */
.L_x_2248:
        /* <DEDUP_REMOVED lines=8> */
.L_x_2253:
[----:B------:R-:W-:Y:S05]  /*1480*/  BSYNC B0 ;  /* 0x0000000000007941 */ /* 0x000fea0003800000 */
.L_x_2252:
[----:B------:R-:W-:Y:S01]  /*1490*/  MOV R57, R67 ;  /* 0x0000004300397202 */ /* 0x000fe20000000f00 */
[----:B------:R-:W-:Y:S01]  /*14a0*/  HFMA2 R60, -RZ, RZ, 0, 1.1920928955078125e-07 ;  /* 0x00000002ff3c7431 */ /* 0x000fe200000001ff */
[----:B------:R-:W-:Y:S02]  /*14b0*/  MOV R59, 0x1f ;  /* 0x0000001f003b7802 */ /* 0x000fe40000000f00 */
[----:B------:R-:W-:Y:S01]  /*14c0*/  MOV R58, 0xffffffff ;  /* 0xffffffff003a7802 */ /* 0x000fe20000000f00 */
[----:B------:R-:W-:-:S04]  /*14d0*/  FADD.FTZ R61, R56, R57 ;  /* 0x00000039383d7221 */ /* 0x000fc80000010000 */
[----:B------:R-:W-:-:S07]  /*14e0*/  IMAD.MOV.U32 R69, RZ, RZ, R61 ;  /* 0x000000ffff457224 */ /* 0x000fce00078e003d */
[----:B------:R-:W-:Y:S05]  /*14f0*/  WARPSYNC.COLLECTIVE R58, `(.L_x_2254) ;  /* 0x000000003a087348 */ /* 0x000fea0003c00000 */
[----:B------:R0:W1:Y:S02]  /*1500*/  SHFL.BFLY P4, R67, R69, R60, R59 ;  /* 0x0c00003c45437389 */ /* 0x000064000008003b */
[----:B01----:R-:W-:Y:S05]  /*1510*/  ENDCOLLECTIVE ;  /* 0x000000000000791b */ /* 0x003fea0003800000 */
.L_x_2254:
[----:B------:R-:W-:Y:S01]  /*1520*/  HFMA2 R60, -RZ, RZ, 0, 2.384185791015625e-07 ;  /* 0x00000004ff3c7431 */ /* 0x000fe200000001ff */
[----:B------:R-:W-:-:S05]  /*1530*/  MOV R62, R67 ;  /* 0x00000043003e7202 */ /* 0x000fca0000000f00 */
[----:B------:R-:W-:-:S05]  /*1540*/  FADD.FTZ R63, R61, R62 ;  /* 0x0000003e3d3f7221 */ /* 0x000fca0000010000 */
[----:B------:R-:W-:-:S07]  /*1550*/  MOV R69, R63 ;  /* 0x0000003f00457202 */ /* 0x000fce0000000f00 */
[----:B------:R-:W-:Y:S05]  /*1560*/  WARPSYNC.COLLECTIVE R58, `(.L_x_2255) ;  /* 0x000000003a087348 */ /* 0x000fea0003c00000 */
[----:B------:R0:W1:Y:S02]  /*1570*/  SHFL.BFLY P4, R67, R69, R60, R59 ;  /* 0x0c00003c45437389 */ /* 0x000064000008003b */
[----:B01----:R-:W-:Y:S05]  /*1580*/  ENDCOLLECTIVE ;  /* 0x000000000000791b */ /* 0x003fea0003800000 */
.L_x_2255:
[----:B------:R-:W-:Y:S01]  /*1590*/  HFMA2 R60, -RZ, RZ, 0, 4.76837158203125e-07 ;  /* 0x00000008ff3c7431 */ /* 0x000fe200000001ff */
[----:B------:R-:W-:-:S05]  /*15a0*/  MOV R62, R67 ;  /* 0x00000043003e7202 */ /* 0x000fca0000000f00 */
[----:B------:R-:W-:Y:S02]  /*15b0*/  FADD.FTZ R64, R63, R62 ;  /* 0x0000003e3f407221 */ /* 0x000fe40000010000 */
[----:B------:R-:W0:Y:S03]  /*15c0*/  LDC R62, c[0x0][0x400] ;  /* 0x00010000ff3e7b82 */ /* 0x000e260000000800 */
[----:B------:R-:W-:-:S07]  /*15d0*/  MOV R69, R64 ;  /* 0x0000004000457202 */ /* 0x000fce0000000f00 */
[----:B0-----:R-:W-:Y:S05]  /*15e0*/  WARPSYNC.COLLECTIVE R58, `(.L_x_2256) ;  /* 0x000000003a087348 */ /* 0x001fea0003c00000 */
[----:B------:R1:W2:Y:S02]  /*15f0*/  SHFL.BFLY P4, R67, R69, R60, R59 ;  /* 0x0c00003c45437389 */ /* 0x0002a4000008003b */
[----:B012---:R-:W-:Y:S05]  /*1600*/  ENDCOLLECTIVE ;  /* 0x000000000000791b */ /* 0x007fea0003800000 */
.L_x_2256:
[----:B------:R-:W-:Y:S02]  /*1610*/  HFMA2 R60, -RZ, RZ, 0, 9.5367431640625e-07 ;  /* 0x00000010ff3c7431 */ /* 0x000fe400000001ff */
[----:B------:R-:W-:-:S04]  /*1620*/  IMAD.MOV.U32 R57, RZ, RZ, R67 ;  /* 0x000000ffff397224 */ /* 0x000fc800078e0043 */
[----:B------:R-:W-:-:S05]  /*1630*/  FADD.FTZ R65, R64, R57 ;  /* 0x0000003940417221 */ /* 0x000fca0000010000 */
[----:B------:R-:W-:-:S07]  /*1640*/  MOV R69, R65 ;  /* 0x0000004100457202 */ /* 0x000fce0000000f00 */
[----:B------:R-:W-:Y:S05]  /*1650*/  WARPSYNC.COLLECTIVE R58, `(.L_x_2257) ;  /* 0x000000003a087348 */ /* 0x000fea0003c00000 */
[----:B------:R0:W1:Y:S02]  /*1660*/  SHFL.BFLY P4, R67, R69, R60, R59 ;  /* 0x0c00003c45437389 */ /* 0x000064000008003b */
[----:B01----:R-:W-:Y:S05]  /*1670*/  ENDCOLLECTIVE ;  /* 0x000000000000791b */ /* 0x003fea0003800000 */
.L_x_2257:
        /* <DEDUP_REMOVED lines=27> */
.L_x_2258:
[----:B------:R-:W-:Y:S01]  /*1830*/  HFMA2 R60, -RZ, RZ, 0, 1.1920928955078125e-07 ;  /* 0x00000002ff3c7431 */ /* 0x000fe200000001ff */
[----:B------:R-:W-:-:S05]  /*1840*/  MOV R61, R67 ;  /* 0x00000043003d7202 */ /* 0x000fca0000000f00 */
[----:B------:R-:W-:-:S05]  /*1850*/  FADD.FTZ R61, R56, R61 ;  /* 0x0000003d383d7221 */ /* 0x000fca0000010000 */
[----:B------:R-:W-:-:S07]  /*1860*/  MOV R69, R61 ;  /* 0x0000003d00457202 */ /* 0x000fce0000000f00 */
[----:B------:R-:W-:Y:S05]  /*1870*/  WARPSYNC.COLLECTIVE R58, `(.L_x_2259) ;  /* 0x000000003a087348 */ /* 0x000fea0003c00000 */
[----:B------:R0:W1:Y:S02]  /*1880*/  SHFL.BFLY P4, R67, R69, R60, R59 ;  /* 0x0c00003c45437389 */ /* 0x000064000008003b */
[----:B01----:R-:W-:Y:S05]  /*1890*/  ENDCOLLECTIVE ;  /* 0x000000000000791b */ /* 0x003fea0003800000 */
.L_x_2259:
[----:B------:R-:W-:Y:S02]  /*18a0*/  HFMA2 R60, -RZ, RZ, 0, 2.384185791015625e-07 ;  /* 0x00000004ff3c7431 */ /* 0x000fe400000001ff */
[----:B------:R-:W-:-:S04]  /*18b0*/  IMAD.MOV.U32 R64, RZ, RZ, R67 ;  /* 0x000000ffff407224 */ /* 0x000fc800078e0043 */
[----:B------:R-:W-:-:S05]  /*18c0*/  FADD.FTZ R64, R61, R64 ;  /* 0x000000403d407221 */ /* 0x000fca0000010000 */
[----:B------:R-:W-:-:S07]  /*18d0*/  MOV R69, R64 ;  /* 0x0000004000457202 */ /* 0x000fce0000000f00 */
[----:B------:R-:W-:Y:S05]  /*18e0*/  WARPSYNC.COLLECTIVE R58, `(.L_x_2260) ;  /* 0x000000003a087348 */ /* 0x000fea0003c00000 */
[----:B------:R0:W1:Y:S02]  /*18f0*/  SHFL.BFLY P4, R67, R69, R60, R59 ;  /* 0x0c00003c45437389 */ /* 0x000064000008003b */
[----:B01----:R-:W-:Y:S05]  /*1900*/  ENDCOLLECTIVE ;  /* 0x000000000000791b */ /* 0x003fea0003800000 */
.L_x_2260:
[----:B------:R-:W-:Y:S01]  /*1910*/  HFMA2 R60, -RZ, RZ, 0, 4.76837158203125e-07 ;  /* 0x00000008ff3c7431 */ /* 0x000fe200000001ff */
[----:B------:R-:W-:-:S05]  /*1920*/  MOV R63, R67 ;  /* 0x00000043003f7202 */ /* 0x000fca0000000f00 */
[----:B------:R-:W-:-:S05]  /*1930*/  FADD.FTZ R63, R64, R63 ;  /* 0x0000003f403f7221 */ /* 0x000fca0000010000 */
[----:B------:R-:W-:-:S07]  /*1940*/  MOV R69, R63 ;  /* 0x0000003f00457202 */ /* 0x000fce0000000f00 */
[----:B------:R-:W-:Y:S05]  /*1950*/  WARPSYNC.COLLECTIVE R58, `(.L_x_2261) ;  /* 0x000000003a087348 */ /* 0x000fea0003c00000 */
[----:B------:R0:W1:Y:S02]  /*1960*/  SHFL.BFLY P4, R67, R69, R60, R59 ;  /* 0x0c00003c45437389 */ /* 0x000064000008003b */
[----:B01----:R-:W-:Y:S05]  /*1970*/  ENDCOLLECTIVE ;  /* 0x000000000000791b */ /* 0x003fea0003800000 */
.L_x_2261:
[----:B------:R-:W-:Y:S01]  /*1980*/  HFMA2 R60, -RZ, RZ, 0, 9.5367431640625e-07 ;  /* 0x00000010ff3c7431 */ /* 0x000fe200000001ff */
[----:B------:R-:W-:-:S05]  /*1990*/  MOV R66, R67 ;  /* 0x0000004300427202 */ /* 0x000fca0000000f00 */
[----:B------:R-:W-:-:S05]  /*19a0*/  FADD.FTZ R66, R63, R66 ;  /* 0x000000423f427221 */ /* 0x000fca0000010000 */
[----:B------:R-:W-:-:S07]  /*19b0*/  MOV R69, R66 ;  /* 0x0000004200457202 */ /* 0x000fce0000000f00 */
[----:B------:R-:W-:Y:S05]  /*19c0*/  WARPSYNC.COLLECTIVE R58, `(.L_x_2262) ;  /* 0x000000003a087348 */ /* 0x000fea0003c00000 */
[----:B------:R0:W1:Y:S02]  /*19d0*/  SHFL.BFLY P4, R67, R69, R60, R59 ;  /* 0x0c00003c45437389 */ /* 0x000064000008003b */
[----:B01----:R-:W-:Y:S05]  /*19e0*/  ENDCOLLECTIVE ;  /* 0x000000000000791b */ /* 0x003fea0003800000 */
.L_x_2262:
[----:B------:R-:W-:Y:S01]  /*19f0*/  MOV R65, R67 ;  /* 0x0000004300417202 */ /* 0x000fe20000000f00 */
[----:B------:R-:W-:Y:S06]  /*1a00*/  BRA `(.L_x_2263) ;  /* 0xfffffff400707947 */ /* 0x000fec000383ffff */
.L_x_2264:
        /* <DEDUP_REMOVED lines=15> */
.L_x_5947:


//--------------------- .text._ZN10layer_norm31ln_parallel_residual_fwd_kernelINS_13Kernel_traitsIf13__nv_bfloat16fS2_fjLj256ELj1ELj4ELj1ELj16ENS_18Kernel_traits_baseILj256EfS2_fS2_fjLj128EEEEELb0ELb0ELb1EEEvNS_9FwdParamsE --------------------------
	.section	.text._ZN10layer_norm31ln_parallel_residual_fwd_kernelINS_13Kernel_traitsIf13__nv_bfloat16fS2_fjLj256ELj1ELj4ELj1ELj16ENS_18Kernel_traits_baseILj256EfS2_fS2_fjLj128EEEEELb0ELb0ELb1EEEvNS_9FwdParamsE,"ax",@progbits
	.align	128
        .global         _ZN10layer_norm31ln_parallel_residual_fwd_kernelINS_13Kernel_traitsIf13__nv_bfloat16fS2_fjLj256ELj1ELj4ELj1ELj16ENS_18Kernel_traits_baseILj256EfS2_fS2_fjLj128EEEEELb0ELb0ELb1EEEvNS_9FwdParamsE
        .type           _ZN10layer_norm31ln_parallel_residual_fwd_kernelINS_13Kernel_traitsIf13__nv_bfloat16fS2_fjLj256ELj1ELj4ELj1ELj16ENS_18Kernel_traits_baseILj256EfS2_fS2_fjLj128EEEEELb0ELb0ELb1EEEvNS_9FwdParamsE,@function
        .size           _ZN10layer_norm31ln_parallel_residual_fwd_kernelINS_13Kernel_traitsIf13__nv_bfloat16fS2_fjLj256ELj1ELj4ELj1ELj16ENS_18Kernel_traits_baseILj256EfS2_fS2_fjLj128EEEEELb0ELb0ELb1EEEvNS_9FwdParamsE,(.L_x_5948 - _ZN10layer_norm31ln_parallel_residual_fwd_kernelINS_13Kernel_traitsIf13__nv_bfloat16fS2_fjLj256ELj1ELj4ELj1ELj16ENS_18Kernel_traits_baseILj256EfS2_fS2_fjLj128EEEEELb0ELb0ELb1EEEvNS_9FwdParamsE)
        .other          _ZN10layer_norm31ln_parallel_residual_fwd_kernelINS_13Kernel_traitsIf13__nv_bfloat16fS2_fjLj256ELj1ELj4ELj1ELj16ENS_18Kernel_traits_baseILj256EfS2_fS2_fjLj128EEEEELb0ELb0ELb1EEEvNS_9FwdParamsE,@"STO_CUDA_ENTRY STV_DEFAULT"
_ZN10layer_norm31ln_parallel_residual_fwd_kernelINS_13Kernel_traitsIf13__nv_bfloat16fS2_fjLj256ELj1ELj4ELj1ELj16ENS_18Kernel_traits_baseILj256EfS2_fS2_fjLj128EEEEELb0ELb0ELb1EEEvNS_9FwdParamsE:
.text._ZN10layer_norm31ln_parallel_residual_fwd_kernelINS_13Kernel_traitsIf13__nv_bfloat16fS2_fjLj256ELj1ELj4ELj1ELj16ENS_18Kernel_traits_baseILj256EfS2_fS2_fjLj128EEEEELb0ELb0ELb1EEEvNS_9FwdParamsE:
        /* <DEDUP_REMOVED lines=20> */
[----:B-1----:R-:W-:-:S02]  /*0140*/  SHF.L.U32 R0, R3, 0x5, RZ ;  /* 0x0000000503007819 */ /* 0x002fc400000006ff */
[----:B------:R-:W-:-:S07]  /*0150*/  SHF.R.U32.HI R2, RZ, 0x5, R3 ;  /* 0x00000005ff027819 */ /* 0x000fce0000011603 */
[----:B------:R-:W1:Y:S01]  /*0160*/  @P0 LDC.64 R20, c[0x0][0x438] ;  /* 0x00010e00ff140b82 */ /* 0x000e620000000a00 */
[----:B------:R-:W-:Y:S02]  /*0170*/  LOP3.LUT R3, R3, 0x1f, RZ, 0xc0, !PT ;  /* 0x0000001f03037812 */ /* 0x000fe400078ec0ff */
[----:B------:R-:W-:Y:S01]  /*0180*/  LOP3.LUT R0, R0, 0x3e0, RZ, 0xc0, !PT ;  /* 0x000003e000007812 */ /* 0x000fe200078ec0ff */
[----:B0-----:R-:W-:-:S03]  /*0190*/  USHF.L.U32 UR4, UR4, 0x2, URZ ;  /* 0x0000000204047899 */ /* 0x001fc600080006ff */
[----:B---3--:R-:W-:Y:S01]  /*01a0*/  IADD3 R36, P3, PT, R0, UR8, RZ ;  /* 0x0000000800247c10 */ /* 0x008fe2000ff7e0ff */
[----:B------:R-:W0:Y:S03]  /*01b0*/  @P1 LDC.64 R22, c[0x0][0x440] ;  /* 0x00011000ff161b82 */ /* 0x000e260000000a00 */
[----:B------:R-:W-:Y:S02]  /*01c0*/  IADD3.X R37, PT, PT, RZ, UR9, RZ, P3, !PT ;  /* 0x00000009ff257c10 */ /* 0x000fe40009ffe4ff */
[----:B------:R-:W-:-:S04]  /*01d0*/  LOP3.LUT R2, R2, UR4, RZ, 0xfc, !PT ;  /* 0x0000000402027c12 */ /* 0x000fc8000f8efcff */
        /* <DEDUP_REMOVED lines=10> */
[----:B------:R-:W2:Y:S03]  /*0280*/  LDCU.64 UR8, c[0x0][0x398] ;  /* 0x00007300ff0877ac */ /* 0x000ea60008000a00 */
[----:B------:R1:W5:Y:S01]  /*0290*/  LDG.E.128 R24, desc[UR6][R36.64+0x10] ;  /* 0x0000100624187981 */ /* 0x000362000c1e1d00 */
[----:B------:R-:W3:Y:S01]  /*02a0*/  LDCU.U8 UR4, c[0x0][0x410] ;  /* 0x00008200ff0477ac */ /* 0x000ee20008000000 */
[----:B------:R-:W4:Y:S01]  /*02b0*/  LDCU UR5, c[0x0][0x388] ;  /* 0x00007100ff0577ac */ /* 0x000f220008000800 */
[----:B------:R-:W0:Y:S01]  /*02c0*/  LDCU UR12, c[0x0][0x448] ;  /* 0x00008900ff0c77ac */ /* 0x000e220008000800 */
[----:B------:R-:W0:Y:S01]  /*02d0*/  LDCU.64 UR14, c[0x0][0x398] ;  /* 0x00007300ff0e77ac */ /* 0x000e220008000a00 */
[----:B------:R-:W0:Y:S02]  /*02e0*/  LDCU.64 UR10, c[0x0][0x3a0] ;  /* 0x00007400ff0a77ac */ /* 0x000e240008000a00 */
[----:B0-----:R-:W-:-:S05]  /*02f0*/  IMAD.WIDE.U32 R38, R3, 0x20, R38 ;  /* 0x0000002003267825 */ /* 0x001fca00078e0026 */
[----:B------:R1:W5:Y:S04]  /*0300*/  LDG.E.128 R28, desc[UR6][R38.64] ;  /* 0x00000006261c7981 */ /* 0x000368000c1e1d00 */
[----:B------:R1:W5:Y:S01]  /*0310*/  LDG.E.128 R32, desc[UR6][R38.64+0x10] ;  /* 0x0000100626207981 */ /* 0x000362000c1e1d00 */
[----:B--2---:R-:W-:Y:S02]  /*0320*/  ISETP.NE.U32.AND P0, PT, RZ, UR8, PT ;  /* 0x00000008ff007c0c */ /* 0x004fe4000bf05070 */
[----:B---3--:R-:W-:Y:S02]  /*0330*/  ISETP.NE.AND P2, PT, RZ, UR4, PT ;  /* 0x00000004ff007c0c */ /* 0x008fe4000bf45270 */
[----:B----4-:R-:W-:-:S13]  /*0340*/  ISETP.NE.AND.EX P0, PT, RZ, UR9, PT, P0 ;  /* 0x00000009ff007c0c */ /* 0x010fda000bf05300 */
.L_x_2270:
[----:B------:R-:W-:Y:S01]  /*0350*/  ISETP.NE.U32.AND P1, PT, RZ, UR10, PT ;  /* 0x0000000aff007c0c */ /* 0x000fe2000bf25070 */
[----:B------:R-:W0:Y:S01]  /*0360*/  LDC.64 R48, c[0x0][0x390] ;  /* 0x0000e400ff307b82 */ /* 0x000e220000000a00 */
[----:B------:R-:W-:Y:S02]  /*0370*/  IMAD R0, R2, UR5, RZ ;  /* 0x0000000502007c24 */ /* 0x000fe4000f8e02ff */
[----:B------:R-:W-:-:S03]  /*0380*/  ISETP.NE.AND.EX P1, PT, RZ, UR11, PT, P1 ;  /* 0x0000000bff007c0c */ /* 0x000fc6000bf25310 */
[----:B------:R-:W-:Y:S02]  /*0390*/  SHF.R.S32.HI R51, RZ, 0x1f, R0 ;  /* 0x0000001fff337819 */ /* 0x000fe40000011400 */
[----:B------:R-:W2:Y:S02]  /*03a0*/  @P0 LDC.64 R44, c[0x0][0x398] ;  /* 0x0000e600ff2c0b82 */ /* 0x000ea40000000a00 */
[----:B------:R-:W-:-:S04]  /*03b0*/  LEA.HI R56, R51, R0, RZ, 0x3 ;  /* 0x0000000033387211 */ /* 0x000fc800078f18ff */
[----:B------:R-:W-:Y:S02]  /*03c0*/  LEA.HI.SX32 R56, R56, R3, 0x1d ;  /* 0x0000000338387211 */ /* 0x000fe400078feaff */
[----:B------:R-:W3:Y:S03]  /*03d0*/  @P1 LDC.64 R46, c[0x0][0x3a0] ;  /* 0x0000e800ff2e1b82 */ /* 0x000ee60000000a00 */
[----:B0-----:R-:W-:-:S06]  /*03e0*/  IMAD.WIDE.U32 R48, R56, 0x10, R48 ;  /* 0x0000001038307825 */ /* 0x001fcc00078e0030 */
[----:B-----5:R-:W5:Y:S01]  /*03f0*/  LDG.E.128 R48, desc[UR6][R48.64] ;  /* 0x0000000630307981 */ /* 0x020f62000c1e1d00 */
[----:B--2---:R-:W-:-:S05]  /*0400*/  @P0 IMAD.WIDE.U32 R44, R56, 0x10, R44 ;  /* 0x00000010382c0825 */ /* 0x004fca00078e002c */
[----:B------:R0:W5:Y:S01]  /*0410*/  @P0 LDG.E.128 R52, desc[UR6][R44.64] ;  /* 0x000000062c340981 */ /* 0x000162000c1e1d00 */
[----:B---3--:R-:W-:-:S05]  /*0420*/  @P1 IMAD.WIDE.U32 R46, R56, 0x20, R46 ;  /* 0x00000020382e1825 */ /* 0x008fca00078e002e */
[----:B-1----:R0:W5:Y:S04]  /*0430*/  @P1 LDG.E.128 R36, desc[UR6][R46.64] ;  /* 0x000000062e241981 */ /* 0x002168000c1e1d00 */
        /* <DEDUP_REMOVED lines=20> */
.L_x_2266:
[C---:B-----5:R-:W-:Y:S02]  /*0580*/  PRMT R0, R48.reuse, 0x7632, R0 ;  /* 0x0000763230007816 */ /* 0x060fe40000000000 */
[----:B------:R-:W-:Y:S02]  /*0590*/  SHF.L.U32 R45, R48, 0x10, RZ ;  /* 0x00000010302d7819 */ /* 0x000fe400000006ff */
[----:B------:R-:W-:Y:S02]  /*05a0*/  PRMT R44, R49, 0x7632, R44 ;  /* 0x00007632312c7816 */ /* 0x000fe4000000002c */
[----:B------:R-:W-:Y:S02]  /*05b0*/  PRMT R46, R50, 0x7632, R46 ;  /* 0x00007632322e7816 */ /* 0x000fe4000000002e */
[----:B------:R-:W-:Y:S02]  /*05c0*/  PRMT R48, R51, 0x7632, R48 ;  /* 0x0000763233307816 */ /* 0x000fe40000000030 */
        /* <DEDUP_REMOVED lines=16> */
.L_x_2265:
[----:B------:R-:W-:-:S04]  /*06d0*/  UISETP.NE.U32.AND UP0, UPT, UR10, URZ, UPT ;  /* 0x000000ff0a00728c */ /* 0x000fc8000bf05070 */
[----:B------:R-:W-:-:S09]  /*06e0*/  UISETP.NE.AND.EX UP0, UPT, UR11, URZ, UPT, UP0 ;  /* 0x000000ff0b00728c */ /* 0x000fd2000bf05300 */
[----:B------:R-:W-:Y:S05]  /*06f0*/  BRA.U UP0, `(.L_x_2268) ;  /* 0x0000000100847547 */ /* 0x000fea000b800000 */
[C---:B-----5:R-:W-:Y:S02]  /*0700*/  PRMT R0, R49.reuse, 0x7632, R0 ;  /* 0x0000763231007816 */ /* 0x060fe40000000000 */
[----:B------:R-:W-:Y:S02]  /*0710*/  SHF.L.U32 R49, R49, 0x10, RZ ;  /* 0x0000001031317819 */ /* 0x000fe400000006ff */
[----:B------:R-:W-:Y:S02]  /*0720*/  SHF.L.U32 R46, R53, 0x10, RZ ;  /* 0x00000010352e7819 */ /* 0x000fe400000006ff */
[----:B------:R-:W-:Y:S02]  /*0730*/  SHF.L.U32 R59, R48, 0x10, RZ ;  /* 0x00000010303b7819 */ /* 0x000fe400000006ff */
[----:B------:R-:W-:Y:S01]  /*0740*/  SHF.L.U32 R44, R52, 0x10, RZ ;  /* 0x00000010342c7819 */ /* 0x000fe200000006ff */
[----:B------:R-:W-:Y:S01]  /*0750*/  FADD.FTZ R46, R49, R46 ;  /* 0x0000002e312e7221 */ /* 0x000fe20000010000 */
[----:B------:R-:W-:-:S02]  /*0760*/  PRMT R57, R48, 0x7632, R57 ;  /* 0x0000763230397816 */ /* 0x000fc40000000039 */
[C---:B------:R-:W-:Y:S01]  /*0770*/  PRMT R45, R50.reuse, 0x7632, R45 ;  /* 0x00007632322d7816 */ /* 0x040fe2000000002d */
[----:B------:R-:W-:Y:S01]  /*0780*/  FADD.FTZ R44, R59, R44 ;  /* 0x0000002c3b2c7221 */ /* 0x000fe20000010000 */
[----:B------:R-:W-:Y:S02]  /*0790*/  SHF.L.U32 R61, R50, 0x10, RZ ;  /* 0x00000010323d7819 */ /* 0x000fe400000006ff */
[----:B------:R-:W-:Y:S02]  /*07a0*/  SHF.L.U32 R48, R54, 0x10, RZ ;  /* 0x0000001036307819 */ /* 0x000fe400000006ff */
[C---:B------:R-:W-:Y:S02]  /*07b0*/  PRMT R47, R51.reuse, 0x7632, R47 ;  /* 0x00007632332f7816 */ /* 0x040fe4000000002f */
[----:B------:R-:W-:Y:S01]  /*07c0*/  SHF.L.U32 R50, R51, 0x10, RZ ;  /* 0x0000001033327819 */ /* 0x000fe200000006ff */
[----:B------:R-:W-:Y:S01]  /*07d0*/  FADD.FTZ R48, R61, R48 ;  /* 0x000000303d307221 */ /* 0x000fe20000010000 */
[----:B------:R-:W-:-:S02]  /*07e0*/  PRMT R49, R52, 0x7632, R49 ;  /* 0x0000763234317816 */ /* 0x000fc40000000031 */
[----:B------:R-:W-:Y:S02]  /*07f0*/  PRMT R51, R53, 0x7632, R51 ;  /* 0x0000763235337816 */ /* 0x000fe40000000033 */
[----:B------:R-:W-:Y:S01]  /*0800*/  PRMT R58, R54, 0x7632, R58 ;  /* 0x00007632363a7816 */ /* 0x000fe2000000003a */
[----:B------:R-:W-:Y:S01]  /*0810*/  IMAD.U32 R49, R49, 0x10000, RZ ;  /* 0x0001000031317824 */ /* 0x000fe200078e00ff */
[----:B------:R-:W-:Y:S02]  /*0820*/  PRMT R59, R55, 0x7632, R59 ;  /* 0x00007632373b7816 */ /* 0x000fe4000000003b */
[----:B------:R-:W-:Y:S02]  /*0830*/  SHF.L.U32 R60, R57, 0x10, RZ ;  /* 0x00000010393c7819 */ /* 0x000fe400000006ff */
[----:B------:R-:W-:Y:S02]  /*0840*/  SHF.L.U32 R0, R0, 0x10, RZ ;  /* 0x0000001000007819 */ /* 0x000fe400000006ff */
        /* <DEDUP_REMOVED lines=9> */
[----:B------:R-:W-:-:S04]  /*08e0*/  FADD.FTZ R49, R57, R58 ;  /* 0x0000003a39317221 */ /* 0x000fc80000010000 */
[----:B------:R-:W-:Y:S01]  /*08f0*/  FADD.FTZ R51, R62, R59 ;  /* 0x0000003b3e337221 */ /* 0x000fe20000010000 */
[----:B------:R-:W-:Y:S06]  /*0900*/  BRA `(.L_x_2267) ;  /* 0x0000000000a07947 */ /* 0x000fec0003800000 */
.L_x_2268:
[C---:B-----5:R-:W-:Y:S02]  /*0910*/  PRMT R46, R49.reuse, 0x7632, R46 ;  /* 0x00007632312e7816 */ /* 0x060fe4000000002e */
[----:B------:R-:W-:Y:S02]  /*0920*/  SHF.L.U32 R47, R49, 0x10, RZ ;  /* 0x00000010312f7819 */ /* 0x000fe400000006ff */
[C---:B------:R-:W-:Y:S02]  /*0930*/  PRMT R57, R48.reuse, 0x7632, R57 ;  /* 0x0000763230397816 */ /* 0x040fe40000000039 */
[----:B------:R-:W-:Y:S02]  /*0940*/  SHF.L.U32 R45, R48, 0x10, RZ ;  /* 0x00000010302d7819 */ /* 0x000fe400000006ff */
[C---:B------:R-:W-:Y:S02]  /*0950*/  PRMT R0, R50.reuse, 0x7632, R0 ;  /* 0x0000763232007816 */ /* 0x040fe40000000000 */
[----:B------:R-:W-:-:S02]  /*0960*/  SHF.L.U32 R49, R50, 0x10, RZ ;  /* 0x0000001032317819 */ /* 0x000fc400000006ff */
[----:B------:R-:W-:Y:S02]  /*0970*/  SHF.L.U32 R48, R52, 0x10, RZ ;  /* 0x0000001034307819 */ /* 0x000fe400000006ff */
[----:B------:R-:W-:Y:S02]  /*0980*/  SHF.L.U32 R50, R53, 0x10, RZ ;  /* 0x0000001035327819 */ /* 0x000fe400000006ff */
[----:B------:R-:W-:Y:S01]  /*0990*/  SHF.L.U32 R58, R54, 0x10, RZ ;  /* 0x00000010363a7819 */ /* 0x000fe200000006ff */
        /* <DEDUP_REMOVED lines=8> */
[----:B------:R-:W-:Y:S02]  /*0a20*/  SHF.L.U32 R51, R51, 0x10, RZ ;  /* 0x0000001033337819 */ /* 0x000fe400000006ff */
[----:B------:R-:W-:Y:S02]  /*0a30*/  SHF.L.U32 R62, R55, 0x10, RZ ;  /* 0x00000010373e7819 */ /* 0x000fe400000006ff */
[----:B------:R-:W-:Y:S02]  /*0a40*/  SHF.L.U32 R57, R57, 0x10, RZ ;  /* 0x0000001039397819 */ /* 0x000fe400000006ff */
[----:B------:R-:W-:Y:S01]  /*0a50*/  SHF.L.U32 R48, R48, 0x10, RZ ;  /* 0x0000001030307819 */ /* 0x000fe200000006ff */
        /* <DEDUP_REMOVED lines=19> */
.L_x_2267:
        /* <DEDUP_REMOVED lines=15> */
[----:B------:R-:W1:Y:S02]  /*0c80*/  SHFL.BFLY PT, R57, R0, 0x1, 0x1f ;  /* 0x0c201f0000397f89 */ /* 0x000e6400000e0000 */
[----:B-1----:R-:W-:-:S05]  /*0c90*/  FADD.FTZ R62, R0, R57 ;  /* 0x00000039003e7221 */ /* 0x002fca0000010000 */
[----:B------:R-:W1:Y:S02]  /*0ca0*/  SHFL.BFLY PT, R57, R62, 0x2, 0x1f ;  /* 0x0c401f003e397f89 */ /* 0x000e6400000e0000 */
[----:B-1----:R-:W-:-:S05]  /*0cb0*/  FADD.FTZ R63, R62, R57 ;  /* 0x000000393e3f7221 */ /* 0x002fca0000010000 */
[----:B0-----:R-:W0:Y:S02]  /*0cc0*/  SHFL.BFLY PT, R58, R63, 0x4, 0x1f ;  /* 0x0c801f003f3a7f89 */ /* 0x001e2400000e0000 */
        /* <DEDUP_REMOVED lines=32> */
.L_x_2282:
[----:B------:R-:W0:Y:S01]  /*0ed0*/  @!P1 LDC.64 R60, c[0x0][0x3c0] ;  /* 0x0000f000ff3c9b82 */ /* 0x000e220000000a00 */
[----:B------:R-:W-:Y:S01]  /*0ee0*/  FMUL.FTZ R62, R57, R57 ;  /* 0x00000039393e7220 */ /* 0x000fe20000410000 */
[----:B-1----:R-:W-:-:S04]  /*0ef0*/  FADD.FTZ R67, R64, R67 ;  /* 0x0000004340437221 */ /* 0x002fc80000010000 */
[----:B------:R-:W-:Y:S01]  /*0f00*/  FSEL R63, R62, RZ, P2 ;  /* 0x000000ff3e3f7208 */ /* 0x000fe20001000000 */
[----:B------:R-:W-:Y:S02]  /*0f10*/  FFMA.FTZ R0, R67, R58, UR12 ;  /* 0x0000000c43007e23 */ /* 0x000fe4000801003a */
[----:B------:R-:W1:Y:S02]  /*0f20*/  @!P1 LDC.64 R58, c[0x0][0x3c8] ;  /* 0x0000f200ff3a9b82 */ /* 0x000e640000000a00 */
[----:B------:R-:W-:-:S06]  /*0f30*/  FADD.FTZ R0, R0, R63 ;  /* 0x0000003f00007221 */ /* 0x000fcc0000010000 */
[----:B------:R-:W2:Y:S01]  /*0f40*/  MUFU.RSQ R0, R0 ;  /* 0x0000000000007308 */ /* 0x000ea20000001400 */
[----:B0-----:R-:W-:Y:S01]  /*0f50*/  @!P1 IMAD.WIDE R64, R2, 0x4, R60 ;  /* 0x0000000402409825 */ /* 0x001fe200078e023c */
[----:B------:R-:W-:-:S04]  /*0f60*/  FSEL R60, R57, RZ, !P2 ;  /* 0x000000ff393c7208 */ /* 0x000fc80005000000 */
[----:B------:R0:W-:Y:S01]  /*0f70*/  @!P1 STG.E desc[UR6][R64.64], R57 ;  /* 0x0000003940009986 */ /* 0x0001e2000c101906 */
        /* <DEDUP_REMOVED lines=8> */
[----:B-1----:R-:W-:-:S04]  /*1000*/  @!P1 IMAD.WIDE R58, R2, 0x4, R58 ;  /* 0x00000004023a9825 */ /* 0x002fc800078e023a */
[C---:B--2---:R-:W-:Y:S01]  /*1010*/  FMUL.FTZ R49, R0.reuse, R61 ;  /* 0x0000003d00317220 */ /* 0x044fe20000410000 */
[C---:B------:R-:W-:Y:S01]  /*1020*/  FMUL.FTZ R50, R0.reuse, R67 ;  /* 0x0000004300327220 */ /* 0x040fe20000410000 */
[C---:B------:R-:W-:Y:S01]  /*1030*/  FMUL.FTZ R51, R0.reuse, R44 ;  /* 0x0000002c00337220 */ /* 0x040fe20000410000 */
[C---:B------:R-:W-:Y:S01]  /*1040*/  FMUL.FTZ R60, R0.reuse, R60 ;  /* 0x0000003c003c7220 */ /* 0x040fe20000410000 */
[----:B------:R-:W-:Y:S01]  /*1050*/  FMUL.FTZ R48, R0, R47 ;  /* 0x0000002f00307220 */ /* 0x000fe20000410000 */
[----:B------:R1:W-:Y:S01]  /*1060*/  @!P1 STG.E desc[UR6][R58.64], R0 ;  /* 0x000000003a009986 */ /* 0x0003e2000c101906 */
[----:B------:R-:W-:Y:S01]  /*1070*/  FFMA.FTZ R44, R20, R49, R4 ;  /* 0x00000031142c7223 */ /* 0x000fe20000010004 */
[----:B------:R-:W-:Y:S01]  /*1080*/  FFMA.FTZ R47, R21, R50, R5 ;  /* 0x00000032152f7223 */ /* 0x000fe20000010005 */
[-C--:B------:R-:W-:Y:S01]  /*1090*/  FFMA.FTZ R46, R26, R51.reuse, R10 ;  /* 0x000000331a2e7223 */ /* 0x080fe2000001000a */
[----:B------:R-:W-:Y:S01]  /*10a0*/  FFMA.FTZ R51, R34, R51, R18 ;  /* 0x0000003322337223 */ /* 0x000fe20000010012 */
[C---:B------:R-:W-:Y:S01]  /*10b0*/  FMUL.FTZ R63, R0.reuse, R63 ;  /* 0x0000003f003f7220 */ /* 0x040fe20000410000 */
[C---:B------:R-:W-:Y:S01]  /*10c0*/  FMUL.FTZ R62, R0.reuse, R45 ;  /* 0x0000002d003e7220 */ /* 0x040fe20000410000 */
[----:B------:R-:W-:Y:S01]  /*10d0*/  F2FP.BF16.F32.PACK_AB R44, R47, R44 ;  /* 0x0000002c2f2c723e */ /* 0x000fe200000010ff */
[----:B0-----:R-:W-:Y:S01]  /*10e0*/  FMUL.FTZ R57, R0, R69 ;  /* 0x0000004500397220 */ /* 0x001fe20000410000 */
[----:B------:R-:W-:Y:S01]  /*10f0*/  FFMA.FTZ R64, R32, R63, R16 ;  /* 0x0000003f20407223 */ /* 0x000fe20000010010 */
[----:B------:R-:W-:Y:S01]  /*1100*/  FFMA.FTZ R65, R25, R62, R9 ;  /* 0x0000003e19417223 */ /* 0x000fe20000010009 */
[-C--:B-1----:R-:W-:Y:S01]  /*1110*/  FFMA.FTZ R59, R27, R60.reuse, R11 ;  /* 0x0000003c1b3b7223 */ /* 0x082fe2000001000b */
[----:B------:R-:W-:Y:S01]  /*1120*/  FFMA.FTZ R60, R35, R60, R19 ;  /* 0x0000003c233c7223 */ /* 0x000fe20000010013 */
[----:B------:R-:W-:Y:S01]  /*1130*/  FFMA.FTZ R45, R22, R57, R6 ;  /* 0x00000039162d7223 */ /* 0x000fe20000010006 */
[-C--:B------:R-:W-:Y:S01]  /*1140*/  FFMA.FTZ R0, R23, R48.reuse, R7 ;  /* 0x0000003017007223 */ /* 0x080fe20000010007 */
[----:B------:R-:W-:Y:S01]  /*1150*/  FFMA.FTZ R48, R31, R48, R15 ;  /* 0x000000301f307223 */ /* 0x000fe2000001000f */
[----:B------:R-:W-:Y:S01]  /*1160*/  F2FP.BF16.F32.PACK_AB R47, R59, R46 ;  /* 0x0000002e3b2f723e */ /* 0x000fe200000010ff */
[----:B------:R-:W-:Y:S01]  /*1170*/  FFMA.FTZ R46, R24, R63, R8 ;  /* 0x0000003f182e7223 */ /* 0x000fe20000010008 */
[----:B------:R-:W-:Y:S01]  /*1180*/  F2FP.BF16.F32.PACK_AB R51, R60, R51 ;  /* 0x000000333c33723e */ /* 0x000fe200000010ff */
[----:B------:R-:W0:Y:S01]  /*1190*/  LDC.64 R58, c[0x0][0x428] ;  /* 0x00010a00ff3a7b82 */ /* 0x000e220000000a00 */
[----:B------:R-:W-:Y:S01]  /*11a0*/  F2FP.BF16.F32.PACK_AB R45, R0, R45 ;  /* 0x0000002d002d723e */ /* 0x000fe200000010ff */
[----:B------:R-:W-:Y:S01]  /*11b0*/  FFMA.FTZ R0, R28, R49, R12 ;  /* 0x000000311c007223 */ /* 0x000fe2000001000c */
[----:B------:R-:W-:Y:S01]  /*11c0*/  F2FP.BF16.F32.PACK_AB R46, R65, R46 ;  /* 0x0000002e412e723e */ /* 0x000fe200000010ff */
[----:B------:R-:W-:Y:S01]  /*11d0*/  FFMA.FTZ R65, R33, R62, R17 ;  /* 0x0000003e21417223 */ /* 0x000fe20000010011 */
[----:B------:R-:W-:Y:S01]  /*11e0*/  FFMA.FTZ R49, R30, R57, R14 ;  /* 0x000000391e317223 */ /* 0x000fe2000001000e */
[----:B------:R-:W-:-:S02]  /*11f0*/  FFMA.FTZ R57, R29, R50, R13 ;  /* 0x000000321d397223 */ /* 0x000fc4000001000d */
[----:B------:R-:W1:Y:S01]  /*1200*/  LDC.64 R60, c[0x0][0x430] ;  /* 0x00010c00ff3c7b82 */ /* 0x000e620000000a00 */
[----:B------:R-:W-:Y:S02]  /*1210*/  F2FP.BF16.F32.PACK_AB R50, R65, R64 ;  /* 0x000000404132723e */ /* 0x000fe400000010ff */
[----:B------:R-:W-:Y:S02]  /*1220*/  F2FP.BF16.F32.PACK_AB R49, R48, R49 ;  /* 0x000000313031723e */ /* 0x000fe400000010ff */
[----:B------:R-:W-:-:S03]  /*1230*/  F2FP.BF16.F32.PACK_AB R48, R57, R0 ;  /* 0x000000003930723e */ /* 0x000fc600000010ff */
        /* <DEDUP_REMOVED lines=9> */
.L_x_2269:
        /* <DEDUP_REMOVED lines=8> */
.L_x_2272:
[----:B------:R-:W-:Y:S05]  /*1350*/  BSYNC B0 ;  /* 0x0000000000007941 */ /* 0x000fea0003800000 */
.L_x_2271:
        /* <DEDUP_REMOVED lines=9> */
.L_x_2273:
[----:B------:R-:W-:Y:S01]  /*13f0*/  HFMA2 R61, -RZ, RZ, 0, 2.384185791015625e-07 ;  /* 0x00000004ff3d7431 */ /* 0x000fe200000001ff */
[----:B------:R-:W-:-:S05]  /*1400*/  MOV R57, R66 ;  /* 0x0000004200397202 */ /* 0x000fca0000000f00 */
[----:B------:R-:W-:-:S05]  /*1410*/  FADD.FTZ R63, R62, R57 ;  /* 0x000000393e3f7221 */ /* 0x000fca0000010000 */
[----:B------:R-:W-:-:S07]  /*1420*/  MOV R68, R63 ;  /* 0x0000003f00447202 */ /* 0x000fce0000000f00 */
[----:B------:R-:W-:Y:S05]  /*1430*/  WARPSYNC.COLLECTIVE R59, `(.L_x_2274) ;  /* 0x000000003b087348 */ /* 0x000fea0003c00000 */
[----:B------:R0:W1:Y:S02]  /*1440*/  SHFL.BFLY P3, R66, R68, R61, R60 ;  /* 0x0c00003d44427389 */ /* 0x000064000006003c */
[----:B01----:R-:W-:Y:S05]  /*1450*/  ENDCOLLECTIVE ;  /* 0x000000000000791b */ /* 0x003fea0003800000 */
.L_x_2274:
        /* <DEDUP_REMOVED lines=8> */
.L_x_2275:
[----:B------:R-:W-:Y:S01]  /*14e0*/  HFMA2 R61, -RZ, RZ, 0, 9.5367431640625e-07 ;  /* 0x00000010ff3d7431 */ /* 0x000fe200000001ff */
[----:B------:R-:W-:-:S05]  /*14f0*/  MOV R57, R66 ;  /* 0x0000004200397202 */ /* 0x000fca0000000f00 */
[----:B------:R-:W-:-:S05]  /*1500*/  FADD.FTZ R65, R64, R57 ;  /* 0x0000003940417221 */ /* 0x000fca0000010000 */
[----:B------:R-:W-:-:S07]  /*1510*/  MOV R68, R65 ;  /* 0x0000004100447202 */ /* 0x000fce0000000f00 */
[----:B------:R-:W-:Y:S05]  /*1520*/  WARPSYNC.COLLECTIVE R59, `(.L_x_2276) ;  /* 0x000000003b087348 */ /* 0x000fea0003c00000 */
[----:B------:R0:W1:Y:S02]  /*1530*/  SHFL.BFLY P3, R66, R68, R61, R60 ;  /* 0x0c00003d44427389 */ /* 0x000064000006003c */
[----:B01----:R-:W-:Y:S05]  /*1540*/  ENDCOLLECTIVE ;  /* 0x000000000000791b */ /* 0x003fea0003800000 */
.L_x_2276:
[----:B------:R-:W-:Y:S02]  /*1550*/  HFMA2 R61, -RZ, RZ, 0, 5.9604644775390625e-08 ;  /* 0x00000001ff3d7431 */ /* 0x000fe400000001ff */
        /* <DEDUP_REMOVED lines=23> */
.L_x_2277:
[----:B------:R-:W-:Y:S01]  /*16d0*/  HFMA2 R61, -RZ, RZ, 0, 1.1920928955078125e-07 ;  /* 0x00000002ff3d7431 */ /* 0x000fe200000001ff */
[----:B------:R-:W-:-:S05]  /*16e0*/  MOV R63, R66 ;  /* 0x00000042003f7202 */ /* 0x000fca0000000f00 */
[----:B------:R-:W-:-:S05]  /*16f0*/  FADD.FTZ R63, R0, R63 ;  /* 0x0000003f003f7221 */ /* 0x000fca0000010000 */
[----:B------:R-:W-:-:S07]  /*1700*/  MOV R68, R63 ;  /* 0x0000003f00447202 */ /* 0x000fce0000000f00 */
[----:B------:R-:W-:Y:S05]  /*1710*/  WARPSYNC.COLLECTIVE R59, `(.L_x_2278) ;  /* 0x000000003b087348 */ /* 0x000fea0003c00000 */
[----:B------:R0:W1:Y:S02]  /*1720*/  SHFL.BFLY P3, R66, R68, R61, R60 ;  /* 0x0c00003d44427389 */ /* 0x000064000006003c */
[----:B01----:R-:W-:Y:S05]  /*1730*/  ENDCOLLECTIVE ;  /* 0x000000000000791b */ /* 0x003fea0003800000 */
.L_x_2278:
[----:B------:R-:W-:Y:S01]  /*1740*/  HFMA2 R61, -RZ, RZ, 0, 2.384185791015625e-07 ;  /* 0x00000004ff3d7431 */ /* 0x000fe200000001ff */
[----:B------:R-:W-:-:S05]  /*1750*/  MOV R62, R66 ;  /* 0x00000042003e7202 */ /* 0x000fca0000000f00 */
[----:B------:R-:W-:-:S05]  /*1760*/  FADD.FTZ R62, R63, R62 ;  /* 0x0000003e3f3e7221 */ /* 0x000fca0000010000 */
[----:B------:R-:W-:-:S07]  /*1770*/  MOV R68, R62 ;  /* 0x0000003e00447202 */ /* 0x000fce0000000f00 */
[----:B------:R-:W-:Y:S05]  /*1780*/  WARPSYNC.COLLECTIVE R59, `(.L_x_2279) ;  /* 0x000000003b087348 */ /* 0x000fea0003c00000 */
[----:B------:R0:W1:Y:S02]  /*1790*/  SHFL.BFLY P3, R66, R68, R61, R60 ;  /* 0x0c00003d44427389 */ /* 0x000064000006003c */
[----:B01----:R-:W-:Y:S05]  /*17a0*/  ENDCOLLECTIVE ;  /* 0x000000000000791b */ /* 0x003fea0003800000 */
.L_x_2279:
[----:B------:R-:W-:Y:S01]  /*17b0*/  HFMA2 R61, -RZ, RZ, 0, 4.76837158203125e-07 ;  /* 0x00000008ff3d7431 */ /* 0x000fe200000001ff */
[----:B------:R-:W-:-:S05]  /*17c0*/  MOV R65, R66 ;  /* 0x0000004200417202 */ /* 0x000fca0000000f00 */
[----:B------:R-:W-:-:S05]  /*17d0*/  FADD.FTZ R65, R62, R65 ;  /* 0x000000413e417221 */ /* 0x000fca0000010000 */
[----:B------:R-:W-:-:S07]  /*17e0*/  MOV R68, R65 ;  /* 0x0000004100447202 */ /* 0x000fce0000000f00 */
[----:B------:R-:W-:Y:S05]  /*17f0*/  WARPSYNC.COLLECTIVE R59, `(.L_x_2280) ;  /* 0x000000003b087348 */ /* 0x000fea0003c00000 */
[----:B------:R0:W1:Y:S02]  /*1800*/  SHFL.BFLY P3, R66, R68, R61, R60 ;  /* 0x0c00003d44427389 */ /* 0x000064000006003c */
[----:B01----:R-:W-:Y:S05]  /*1810*/  ENDCOLLECTIVE ;  /* 0x000000000000791b */ /* 0x003fea0003800000 */
.L_x_2280:
[----:B------:R-:W-:Y:S01]  /*1820*/  HFMA2 R61, -RZ, RZ, 0, 9.5367431640625e-07 ;  /* 0x00000010ff3d7431 */ /* 0x000fe200000001ff */
[----:B------:R-:W-:-:S05]  /*1830*/  MOV R64, R66 ;  /* 0x0000004200407202 */ /* 0x000fca0000000f00 */
[----:B------:R-:W-:-:S05]  /*1840*/  FADD.FTZ R64, R65, R64 ;  /* 0x0000004041407221 */ /* 0x000fca0000010000 */
[----:B------:R-:W-:-:S07]  /*1850*/  MOV R68, R64 ;  /* 0x0000004000447202 */ /* 0x000fce0000000f00 */
[----:B------:R-:W-:Y:S05]  /*1860*/  WARPSYNC.COLLECTIVE R59, `(.L_x_2281) ;  /* 0x000000003b087348 */ /* 0x000fea0003c00000 */
[----:B------:R0:W1:Y:S02]  /*1870*/  SHFL.BFLY P3, R66, R68, R61, R60 ;  /* 0x0c00003d44427389 */ /* 0x000064000006003c */
[----:B01----:R-:W-:Y:S05]  /*1880*/  ENDCOLLECTIVE ;  /* 0x000000000000791b */ /* 0x003fea0003800000 */
.L_x_2281:
[----:B------:R-:W-:Y:S01]  /*1890*/  MOV R67, R66 ;  /* 0x0000004200437202 */ /* 0x000fe20000000f00 */
[----:B------:R-:W-:Y:S06]  /*18a0*/  BRA `(.L_x_2282) ;  /* 0xfffffff400887947 */ /* 0x000fec000383ffff */
.L_x_2283:
        /* <DEDUP_REMOVED lines=13> */
.L_x_5948:


//--------------------- .text._ZN10layer_norm31ln_parallel_residual_fwd_kernelINS_13Kernel_traitsIf13__nv_bfloat16fS2_fjLj256ELj1ELj4ELj1ELj16ENS_18Kernel_traits_baseILj256EfS2_fS2_fjLj128EEEEELb0ELb1ELb0EEEvNS_9FwdParamsE --------------------------
	.section	.text._ZN10layer_norm31ln_parallel_residual_fwd_kernelINS_13Kernel_traitsIf13__nv_bfloat16fS2_fjLj256ELj1ELj4ELj1ELj16ENS_18Kernel_traits_baseILj256EfS2_fS2_fjLj128EEEEELb0ELb1ELb0EEEvNS_9FwdParamsE,"ax",@progbits
	.align	128
        .global         _ZN10layer_norm31ln_parallel_residual_fwd_kernelINS_13Kernel_traitsIf13__nv_bfloat16fS2_fjLj256ELj1ELj4ELj1ELj16ENS_18Kernel_traits_baseILj256EfS2_fS2_fjLj128EEEEELb0ELb1ELb0EEEvNS_9FwdParamsE
        .type           _ZN10layer_norm31ln_parallel_residual_fwd_kernelINS_13Kernel_traitsIf13__nv_bfloat16fS2_fjLj256ELj1ELj4ELj1ELj16ENS_18Kernel_traits_baseILj256EfS2_fS2_fjLj128EEEEELb0ELb1ELb0EEEvNS_9FwdParamsE,@function
        .size           _ZN10layer_norm31ln_parallel_residual_fwd_kernelINS_13Kernel_traitsIf13__nv_bfloat16fS2_fjLj256ELj1ELj4ELj1ELj16ENS_18Kernel_traits_baseILj256EfS2_fS2_fjLj128EEEEELb0ELb1ELb0EEEvNS_9FwdParamsE,(.L_x_5949 - _ZN10layer_norm31ln_parallel_residual_fwd_kernelINS_13Kernel_traitsIf13__nv_bfloat16fS2_fjLj256ELj1ELj4ELj1ELj16ENS_18Kernel_traits_baseILj256EfS2_fS2_fjLj128EEEEELb0ELb1ELb0EEEvNS_9FwdParamsE)
        .other          _ZN10layer_norm31ln_parallel_residual_fwd_kernelINS_13Kernel_traitsIf13__nv_bfloat16fS2_fjLj256ELj1ELj4ELj1ELj16ENS_18Kernel_traits_baseILj256EfS2_fS2_fjLj128EEEEELb0ELb1ELb0EEEvNS_9FwdParamsE,@"STO_CUDA_ENTRY STV_DEFAULT"
_ZN10layer_norm31ln_parallel_residual_fwd_kernelINS_13Kernel_traitsIf13__nv_bfloat16fS2_fjLj256ELj1ELj4ELj1ELj16ENS_18Kernel_traits_baseILj256EfS2_fS2_fjLj128EEEEELb0ELb1ELb0EEEvNS_9FwdParamsE:
.text._ZN10layer_norm31ln_parallel_residual_fwd_kernelINS_13Kernel_traitsIf13__nv_bfloat16fS2_fjLj256ELj1ELj4ELj1ELj16ENS_18Kernel_traits_baseILj256EfS2_fS2_fjLj128EEEEELb0ELb1ELb0EEEvNS_9FwdParamsE:
        /* <DEDUP_REMOVED lines=31> */
.L_x_2285:
[----:B------:R-:W-:Y:S05]  /*01f0*/  BSYNC.RECONVERGENT B0 ;  /* 0x0000000000007941 */ /* 0x000fea0003800200 */
.L_x_2284:
        /* <DEDUP_REMOVED lines=9> */
.L_x_2295:
[----:B--2---:R-:W-:Y:S01]  /*0290*/  IMAD R0, R44, UR12, RZ ;  /* 0x0000000c2c007c24 */ /* 0x004fe2000f8e02ff */
[----:B------:R-:W-:Y:S04]  /*02a0*/  BSSY.RECONVERGENT B0, `(.L_x_2286) ;  /* 0x000008b000007945 */ /* 0x000fe80003800200 */
[----:B------:R-:W-:-:S04]  /*02b0*/  SHF.R.S32.HI R37, RZ, 0x1f, R0 ;  /* 0x0000001fff257819 */ /* 0x000fc80000011400 */
[----:B------:R-:W-:-:S04]  /*02c0*/  LEA.HI R37, R37, R0, RZ, 0x3 ;  /* 0x0000000025257211 */ /* 0x000fc800078f18ff */
        /* <DEDUP_REMOVED lines=12> */
[----:B------:R-:W4:Y:S01]  /*0390*/  @P0 LDG.E.128 R40, desc[UR6][R4.64] ;  /* 0x0000000604280981 */ /* 0x000f22000c1e1d00 */
[----:B--2---:R-:W-:-:S05]  /*03a0*/  @P1 IMAD.WIDE.U32 R6, R36, 0x20, R6 ;  /* 0x0000002024061825 */ /* 0x004fca00078e0006 */
        /* <DEDUP_REMOVED lines=23> */
.L_x_2289:
[C---:B-----5:R-:W-:Y:S02]  /*0520*/  PRMT R0, R32.reuse, 0x7632, R0 ;  /* 0x0000763220007816 */ /* 0x060fe40000000000 */
[----:B------:R-:W-:Y:S02]  /*0530*/  SHF.L.U32 R5, R32, 0x10, RZ ;  /* 0x0000001020057819 */ /* 0x000fe400000006ff */
[C---:B------:R-:W-:Y:S01]  /*0540*/  PRMT R4, R33.reuse, 0x7632, R4 ;  /* 0x0000763221047816 */ /* 0x040fe20000000004 */
[----:B------:R-:W-:Y:S01]  /*0550*/  IMAD.U32 R33, R33, 0x10000, RZ ;  /* 0x0001000021217824 */ /* 0x000fe200078e00ff */
[C---:B------:R-:W-:Y:S02]  /*0560*/  PRMT R6, R34.reuse, 0x7632, R6 ;  /* 0x0000763222067816 */ /* 0x040fe40000000006 */
[----:B------:R-:W-:Y:S02]  /*0570*/  PRMT R32, R35, 0x7632, R32 ;  /* 0x0000763223207816 */ /* 0x000fe40000000020 */
        /* <DEDUP_REMOVED lines=15> */
.L_x_2288:
[----:B------:R-:W-:-:S04]  /*0670*/  UISETP.NE.U32.AND UP0, UPT, UR10, URZ, UPT ;  /* 0x000000ff0a00728c */ /* 0x000fc8000bf05070 */
[----:B------:R-:W-:-:S09]  /*0680*/  UISETP.NE.AND.EX UP0, UPT, UR11, URZ, UPT, UP0 ;  /* 0x000000ff0b00728c */ /* 0x000fd2000bf05300 */
[----:B------:R-:W-:Y:S05]  /*0690*/  BRA.U UP0, `(.L_x_2291) ;  /* 0x0000000100807547 */ /* 0x000fea000b800000 */
[----:B-----5:R-:W-:Y:S01]  /*06a0*/  SHF.L.U32 R39, R32, 0x10, RZ ;  /* 0x0000001020277819 */ /* 0x020fe200000006ff */
[----:B------:R-:W-:Y:S01]  /*06b0*/  IMAD.U32 R47, R34, 0x10000, RZ ;  /* 0x00010000222f7824 */ /* 0x000fe200078e00ff */
[----:B------:R-:W-:Y:S02]  /*06c0*/  SHF.L.U32 R4, R40, 0x10, RZ ;  /* 0x0000001028047819 */ /* 0x000fe400000006ff */
[C---:B------:R-:W-:Y:S02]  /*06d0*/  PRMT R5, R33.reuse, 0x7632, R5 ;  /* 0x0000763221057816 */ /* 0x040fe40000000005 */
[----:B------:R-:W-:Y:S01]  /*06e0*/  SHF.L.U32 R45, R33, 0x10, RZ ;  /* 0x00000010212d7819 */ /* 0x000fe200000006ff */
[----:B------:R-:W-:Y:S01]  /*06f0*/  FADD.FTZ R4, R39, R4 ;  /* 0x0000000427047221 */ /* 0x000fe20000010000 */
[----:B------:R-:W-:Y:S01]  /*0700*/  PRMT R33, R34, 0x7632, R33 ;  /* 0x0000763222217816 */ /* 0x000fe20000000021 */
[----:B------:R-:W-:Y:S01]  /*0710*/  IMAD.U32 R46, R5, 0x10000, RZ ;  /* 0x00010000052e7824 */ /* 0x000fe200078e00ff */
[----:B------:R-:W-:-:S02]  /*0720*/  SHF.L.U32 R6, R41, 0x10, RZ ;  /* 0x0000001029067819 */ /* 0x000fc400000006ff */
[C---:B------:R-:W-:Y:S02]  /*0730*/  PRMT R7, R35.reuse, 0x7632, R7 ;  /* 0x0000763223077816 */ /* 0x040fe40000000007 */
[----:B------:R-:W-:Y:S01]  /*0740*/  SHF.L.U32 R34, R35, 0x10, RZ ;  /* 0x0000001023227819 */ /* 0x000fe200000006ff */
[----:B------:R-:W-:Y:S01]  /*0750*/  FADD.FTZ R6, R45, R6 ;  /* 0x000000062d067221 */ /* 0x000fe20000010000 */
[----:B------:R-:W-:Y:S02]  /*0760*/  SHF.L.U32 R35, R37, 0x10, RZ ;  /* 0x0000001025237819 */ /* 0x000fe400000006ff */
[----:B------:R-:W-:Y:S02]  /*0770*/  PRMT R0, R32, 0x7632, R0 ;  /* 0x0000763220007816 */ /* 0x000fe40000000000 */
[----:B------:R-:W-:Y:S02]  /*0780*/  PRMT R37, R40, 0x7632, R37 ;  /* 0x0000763228257816 */ /* 0x000fe40000000025 */
[----:B------:R-:W-:-:S02]  /*0790*/  PRMT R38, R42, 0x7632, R38 ;  /* 0x000076322a267816 */ /* 0x000fc40000000026 */
[C---:B------:R-:W-:Y:S02]  /*07a0*/  PRMT R39, R43.reuse, 0x7632, R39 ;  /* 0x000076322b277816 */ /* 0x040fe40000000027 */
        /* <DEDUP_REMOVED lines=15> */
.L_x_2291:
[C---:B-----5:R-:W-:Y:S02]  /*08a0*/  PRMT R6, R32.reuse, 0x7632, R6 ;  /* 0x0000763220067816 */ /* 0x060fe40000000006 */
[----:B------:R-:W-:Y:S02]  /*08b0*/  SHF.L.U32 R7, R32, 0x10, RZ ;  /* 0x0000001020077819 */ /* 0x000fe400000006ff */
[C---:B------:R-:W-:Y:S02]  /*08c0*/  PRMT R0, R33.reuse, 0x7632, R0 ;  /* 0x0000763221007816 */ /* 0x040fe40000000000 */
[----:B------:R-:W-:Y:S02]  /*08d0*/  SHF.L.U32 R32, R40, 0x10, RZ ;  /* 0x0000001028207819 */ /* 0x000fe400000006ff */
[----:B------:R-:W-:Y:S02]  /*08e0*/  SHF.L.U32 R33, R33, 0x10, RZ ;  /* 0x0000001021217819 */ /* 0x000fe400000006ff */
[C---:B------:R-:W-:Y:S01]  /*08f0*/  PRMT R4, R34.reuse, 0x7632, R4 ;  /* 0x0000763222047816 */ /* 0x040fe20000000004 */
[----:B------:R-:W-:Y:S01]  /*0900*/  FADD.FTZ R7, R7, R32 ;  /* 0x0000002007077221 */ /* 0x000fe20000010000 */
[----:B------:R-:W-:Y:S01]  /*0910*/  SHF.L.U32 R37, R34, 0x10, RZ ;  /* 0x0000001022257819 */ /* 0x000fe200000006ff */
[----:B------:R-:W-:Y:S01]  /*0920*/  IMAD.U32 R34, R41, 0x10000, RZ ;  /* 0x0001000029227824 */ /* 0x000fe200078e00ff */
[----:B------:R-:W-:-:S02]  /*0930*/  SHF.L.U32 R46, R42, 0x10, RZ ;  /* 0x000000102a2e7819 */ /* 0x000fc400000006ff */
[----:B------:R-:W-:Y:S01]  /*0940*/  SHF.L.U32 R32, R38, 0x10, RZ ;  /* 0x0000001026207819 */ /* 0x000fe200000006ff */
[----:B------:R-:W-:Y:S01]  /*0950*/  FADD.FTZ R33, R33, R34 ;  /* 0x0000002221217221 */ /* 0x000fe20000010000 */
        /* <DEDUP_REMOVED lines=27> */
.L_x_2290:
[----:B------:R-:W0:Y:S02]  /*0b10*/  LDC.64 R38, c[0x0][0x3a8] ;  /* 0x0000ea00ff267b82 */ /* 0x000e240000000a00 */
[----:B0-----:R-:W-:-:S05]  /*0b20*/  IMAD.WIDE.U32 R38, R36, 0x20, R38 ;  /* 0x0000002024267825 */ /* 0x001fca00078e0026 */
[----:B------:R1:W-:Y:S04]  /*0b30*/  STG.E.128 desc[UR6][R38.64], R4 ;  /* 0x0000000426007986 */ /* 0x0003e8000c101d06 */
[----:B------:R1:W-:Y:S02]  /*0b40*/  STG.E.128 desc[UR6][R38.64+0x10], R32 ;  /* 0x0000102026007986 */ /* 0x0003e4000c101d06 */
.L_x_2287:
[----:B0--34-:R-:W-:Y:S05]  /*0b50*/  BSYNC.RECONVERGENT B0 ;  /* 0x0000000000007941 */ /* 0x019fea0003800200 */
.L_x_2286:
[----:B------:R-:W-:Y:S01]  /*0b60*/  FADD.FTZ R0, RZ, R4 ;  /* 0x00000004ff007221 */ /* 0x000fe20000010000 */
        /* <DEDUP_REMOVED lines=16> */
[----:B-1----:R-:W0:Y:S02]  /*0c70*/  SHFL.BFLY PT, R38, R47, 0x2, 0x1f ;  /* 0x0c401f002f267f89 */ /* 0x002e2400000e0000 */
        /* <DEDUP_REMOVED lines=36> */
.L_x_2307:
        /* <DEDUP_REMOVED lines=19> */
[--C-:B0-----:R-:W-:Y:S01]  /*0ff0*/  FADD.FTZ R50, R7, -R37.reuse ;  /* 0x8000002507327221 */ /* 0x101fe20000010000 */
[--C-:B------:R-:W-:Y:S01]  /*1000*/  FADD.FTZ R51, R32, -R37.reuse ;  /* 0x8000002520337221 */ /* 0x100fe20000010000 */
[--C-:B------:R-:W-:Y:S01]  /*1010*/  FADD.FTZ R39, R34, -R37.reuse ;  /* 0x8000002522277221 */ /* 0x100fe20000010000 */
[----:B------:R-:W-:Y:S01]  /*1020*/  FADD.FTZ R49, R35, -R37 ;  /* 0x8000002523317221 */ /* 0x000fe20000010000 */
[C---:B------:R-:W-:Y:S01]  /*1030*/  FMUL.FTZ R37, R0.reuse, R45 ;  /* 0x0000002d00257220 */ /* 0x040fe20000410000 */
[C---:B------:R-:W-:Y:S01]  /*1040*/  FMUL.FTZ R45, R0.reuse, R38 ;  /* 0x00000026002d7220 */ /* 0x040fe20000410000 */
[C---:B------:R-:W-:Y:S01]  /*1050*/  FMUL.FTZ R38, R0.reuse, R47 ;  /* 0x0000002f00267220 */ /* 0x040fe20000410000 */
[C---:B------:R-:W-:Y:S01]  /*1060*/  FMUL.FTZ R48, R0.reuse, R53 ;  /* 0x0000003500307220 */ /* 0x040fe20000410000 */
[----:B------:R-:W0:Y:S01]  /*1070*/  LDC.64 R46, c[0x0][0x428] ;  /* 0x00010a00ff2e7b82 */ /* 0x000e220000000a00 */
[C---:B------:R-:W-:Y:S01]  /*1080*/  FMUL.FTZ R50, R0.reuse, R50 ;  /* 0x0000003200327220 */ /* 0x040fe20000410000 */
        /* <DEDUP_REMOVED lines=9> */
[----:B------:R-:W-:-:S02]  /*1120*/  FFMA.FTZ R45, R21, R48, R29 ;  /* 0x00000030152d7223 */ /* 0x000fc4000001001d */
[----:B------:R-:W-:Y:S01]  /*1130*/  F2FP.BF16.F32.PACK_AB R39, R0, R39 ;  /* 0x000000270027723e */ /* 0x000fe200000010ff */
[----:B------:R-:W-:Y:S01]  /*1140*/  FFMA.FTZ R0, R20, R37, R28 ;  /* 0x0000002514007223 */ /* 0x000fe2000001001c */
[----:B------:R-:W-:Y:S02]  /*1150*/  F2FP.BF16.F32.PACK_AB R38, R38, R51 ;  /* 0x000000332626723e */ /* 0x000fe400000010ff */
[----:B------:R-:W-:Y:S01]  /*1160*/  F2FP.BF16.F32.PACK_AB R37, R50, R49 ;  /* 0x000000313225723e */ /* 0x000fe200000010ff */
[----:B0-----:R-:W-:Y:S01]  /*1170*/  IMAD.WIDE.U32 R46, R36, 0x10, R46 ;  /* 0x00000010242e7825 */ /* 0x001fe200078e002e */
[----:B------:R-:W-:-:S05]  /*1180*/  F2FP.BF16.F32.PACK_AB R36, R45, R0 ;  /* 0x000000002d24723e */ /* 0x000fca00000010ff */
[----:B------:R2:W-:Y:S02]  /*1190*/  STG.E.128 desc[UR6][R46.64], R36 ;  /* 0x000000242e007986 */ /* 0x0005e4000c101d06 */
.L_x_2294:
[----:B------:R-:W-:Y:S05]  /*11a0*/  BSYNC.RECONVERGENT B0 ;  /* 0x0000000000007941 */ /* 0x000fea0003800200 */
.L_x_2293:
[----:B-12---:R-:W1:Y:S02]  /*11b0*/  LDC.64 R36, c[0x0][0x380] ;  /* 0x0000e000ff247b82 */ /* 0x006e640000000a00 */
[----:B-1----:R-:W-:-:S04]  /*11c0*/  LEA R44, R36, R44, 0x2 ;  /* 0x0000002c242c7211 */ /* 0x002fc800078e10ff */
[----:B------:R-:W-:-:S13]  /*11d0*/  ISETP.GE.AND P0, PT, R44, R37, PT ;  /* 0x000000252c00720c */ /* 0x000fda0003f06270 */
[----:B------:R-:W-:Y:S05]  /*11e0*/  @!P0 BRA `(.L_x_2295) ;  /* 0xfffffff000288947 */ /* 0x000fea000383ffff */
[----:B------:R-:W-:Y:S05]  /*11f0*/  EXIT ;  /* 0x000000000000794d */ /* 0x000fea0003800000 */
.L_x_2292:
[----:B------:R-:W-:Y:S01]  /*1200*/  HFMA2 R45, -RZ, RZ, 0, 5.9604644775390625e-08 ;  /* 0x00000001ff2d7431 */ /* 0x000fe200000001ff */
[----:B------:R-:W-:Y:S01]  /*1210*/  BSSY B0, `(.L_x_2296) ;  /* 0x0000007000007945 */ /* 0x000fe20003800000 */
[----:B------:R-:W-:Y:S02]  /*1220*/  MOV R52, R0 ;  /* 0x0000000000347202 */ /* 0x000fe40000000f00 */
[----:B------:R-:W-:Y:S02]  /*1230*/  MOV R46, 0x1f ;  /* 0x0000001f002e7802 */ /* 0x000fe40000000f00 */
[----:B-1----:R-:W-:-:S07]  /*1240*/  MOV R39, 0xffffffff ;  /* 0xffffffff00277802 */ /* 0x002fce0000000f00 */
[----:B-----5:R-:W-:Y:S05]  /*1250*/  WARPSYNC.COLLECTIVE R39, `(.L_x_2297) ;  /* 0x0000000027087348 */ /* 0x020fea0003c00000 */
[----:B------:R0:W1:Y:S02]  /*1260*/  SHFL.BFLY P4, R51, R52, R45, R46 ;  /* 0x0c00002d34337389 */ /* 0x000064000008002e */
[----:B01---5:R-:W-:Y:S05]  /*1270*/  ENDCOLLECTIVE ;  /* 0x000000000000791b */ /* 0x023fea0003800000 */
.L_x_2297:
[----:B------:R-:W-:Y:S05]  /*1280*/  BSYNC B0 ;  /* 0x0000000000007941 */ /* 0x000fea0003800000 */
.L_x_2296:
        /* <DEDUP_REMOVED lines=9> */
.L_x_2298:
[----:B------:R-:W-:Y:S01]  /*1320*/  HFMA2 R45, -RZ, RZ, 0, 2.384185791015625e-07 ;  /* 0x00000004ff2d7431 */ /* 0x000fe200000001ff */
[----:B------:R-:W-:-:S05]  /*1330*/  MOV R38, R51 ;  /* 0x0000003300267202 */ /* 0x000fca0000000f00 */
[----:B------:R-:W-:-:S05]  /*1340*/  FADD.FTZ R48, R47, R38 ;  /* 0x000000262f307221 */ /* 0x000fca0000010000 */
[----:B------:R-:W-:-:S07]  /*1350*/  MOV R52, R48 ;  /* 0x0000003000347202 */ /* 0x000fce0000000f00 */
[----:B------:R-:W-:Y:S05]  /*1360*/  WARPSYNC.COLLECTIVE R39, `(.L_x_2299) ;  /* 0x0000000027087348 */ /* 0x000fea0003c00000 */
[----:B------:R0:W1:Y:S02]  /*1370*/  SHFL.BFLY P4, R51, R52, R45, R46 ;  /* 0x0c00002d34337389 */ /* 0x000064000008002e */
[----:B01----:R-:W-:Y:S05]  /*1380*/  ENDCOLLECTIVE ;  /* 0x000000000000791b */ /* 0x003fea0003800000 */
.L_x_2299:
[----:B------:R-:W-:Y:S01]  /*1390*/  IMAD.MOV.U32 R45, RZ, RZ, 0x8 ;  /* 0x00000008ff2d7424 */ /* 0x000fe200078e00ff */
[----:B------:R-:W-:-:S05]  /*13a0*/  MOV R37, R51 ;  /* 0x0000003300257202 */ /* 0x000fca0000000f00 */
[----:B------:R-:W-:-:S05]  /*13b0*/  FADD.FTZ R49, R48, R37 ;  /* 0x0000002530317221 */ /* 0x000fca0000010000 */
[----:B------:R-:W-:-:S07]  /*13c0*/  MOV R52, R49 ;  /* 0x0000003100347202 */ /* 0x000fce0000000f00 */
[----:B------:R-:W-:Y:S05]  /*13d0*/  WARPSYNC.COLLECTIVE R39, `(.L_x_2300) ;  /* 0x0000000027087348 */ /* 0x000fea0003c00000 */
[----:B------:R0:W1:Y:S02]  /*13e0*/  SHFL.BFLY P4, R51, R52, R45, R46 ;  /* 0x0c00002d34337389 */ /* 0x000064000008002e */
[----:B01----:R-:W-:Y:S05]  /*13f0*/  ENDCOLLECTIVE ;  /* 0x000000000000791b */ /* 0x003fea0003800000 */
.L_x_2300:
        /* <DEDUP_REMOVED lines=8> */
.L_x_2301:
        /* <DEDUP_REMOVED lines=27> */
.L_x_2302:
[----:B------:R-:W-:Y:S01]  /*1630*/  IMAD.MOV.U32 R45, RZ, RZ, 0x2 ;  /* 0x00000002ff2d7424 */ /* 0x000fe200078e00ff */
[----:B------:R-:W-:-:S05]  /*1640*/  MOV R47, R51 ;  /* 0x00000033002f7202 */ /* 0x000fca0000000f00 */
[----:B------:R-:W-:-:S05]  /*1650*/  FADD.FTZ R47, R0, R47 ;  /* 0x0000002f002f7221 */ /* 0x000fca0000010000 */
[----:B------:R-:W-:-:S07]  /*1660*/  MOV R52, R47 ;  /* 0x0000002f00347202 */ /* 0x000fce0000000f00 */
[----:B------:R-:W-:Y:S05]  /*1670*/  WARPSYNC.COLLECTIVE R39, `(.L_x_2303) ;  /* 0x0000000027087348 */ /* 0x000fea0003c00000 */
[----:B------:R0:W1:Y:S02]  /*1680*/  SHFL.BFLY P4, R51, R52, R45, R46 ;  /* 0x0c00002d34337389 */ /* 0x000064000008002e */
[----:B01----:R-:W-:Y:S05]  /*1690*/  ENDCOLLECTIVE ;  /* 0x000000000000791b */ /* 0x003fea0003800000 */
.L_x_2303:
[----:B------:R-:W-:Y:S01]  /*16a0*/  HFMA2 R45, -RZ, RZ, 0, 2.384185791015625e-07 ;  /* 0x00000004ff2d7431 */ /* 0x000fe200000001ff */
[----:B------:R-:W-:-:S05]  /*16b0*/  MOV R48, R51 ;  /* 0x0000003300307202 */ /* 0x000fca0000000f00 */
[----:B------:R-:W-:-:S05]  /*16c0*/  FADD.FTZ R48, R47, R48 ;  /* 0x000000302f307221 */ /* 0x000fca0000010000 */
[----:B------:R-:W-:-:S07]  /*16d0*/  MOV R52, R48 ;  /* 0x0000003000347202 */ /* 0x000fce0000000f00 */
[----:B------:R-:W-:Y:S05]  /*16e0*/  WARPSYNC.COLLECTIVE R39, `(.L_x_2304) ;  /* 0x0000000027087348 */ /* 0x000fea0003c00000 */
[----:B------:R0:W1:Y:S02]  /*16f0*/  SHFL.BFLY P4, R51, R52, R45, R46 ;  /* 0x0c00002d34337389 */ /* 0x000064000008002e */
[----:B01----:R-:W-:Y:S05]  /*1700*/  ENDCOLLECTIVE ;  /* 0x000000000000791b */ /* 0x003fea0003800000 */
.L_x_2304:
[----:B------:R-:W-:Y:S01]  /*1710*/  HFMA2 R45, -RZ, RZ, 0, 4.76837158203125e-07 ;  /* 0x00000008ff2d7431 */ /* 0x000fe200000001ff */
[----:B------:R-:W-:-:S05]  /*1720*/  MOV R49, R51 ;  /* 0x0000003300317202 */ /* 0x000fca0000000f00 */
[----:B------:R-:W-:-:S05]  /*1730*/  FADD.FTZ R49, R48, R49 ;  /* 0x0000003130317221 */ /* 0x000fca0000010000 */
[----:B------:R-:W-:-:S07]  /*1740*/  MOV R52, R49 ;  /* 0x0000003100347202 */ /* 0x000fce0000000f00 */
[----:B------:R-:W-:Y:S05]  /*1750*/  WARPSYNC.COLLECTIVE R39, `(.L_x_2305) ;  /* 0x0000000027087348 */ /* 0x000fea0003c00000 */
[----:B------:R0:W1:Y:S02]  /*1760*/  SHFL.BFLY P4, R51, R52, R45, R46 ;  /* 0x0c00002d34337389 */ /* 0x000064000008002e */
[----:B01----:R-:W-:Y:S05]  /*1770*/  ENDCOLLECTIVE ;  /* 0x000000000000791b */ /* 0x003fea0003800000 */
.L_x_2305:
[----:B------:R-:W-:Y:S01]  /*1780*/  HFMA2 R45, -RZ, RZ, 0, 9.5367431640625e-07 ;  /* 0x00000010ff2d7431 */ /* 0x000fe200000001ff */
[----:B------:R-:W-:-:S05]  /*1790*/  MOV R50, R51 ;  /* 0x0000003300327202 */ /* 0x000fca0000000f00 */
[----:B------:R-:W-:-:S05]  /*17a0*/  FADD.FTZ R50, R49, R50 ;  /* 0x0000003231327221 */ /* 0x000fca0000010000 */
[----:B------:R-:W-:-:S07]  /*17b0*/  MOV R52, R50 ;  /* 0x0000003200347202 */ /* 0x000fce0000000f00 */
[----:B------:R-:W-:Y:S05]  /*17c0*/  WARPSYNC.COLLECTIVE R39, `(.L_x_2306) ;  /* 0x0000000027087348 */ /* 0x000fea0003c00000 */
[----:B------:R0:W1:Y:S02]  /*17d0*/  SHFL.BFLY P4, R51, R52, R45, R46 ;  /* 0x0c00002d34337389 */ /* 0x000064000008002e */
[----:B01----:R-:W-:Y:S05]  /*17e0*/  ENDCOLLECTIVE ;  /* 0x000000000000791b */ /* 0x003fea0003800000 */
.L_x_2306:
[----:B------:R-:W-:Y:S05]  /*17f0*/  BRA `(.L_x_2307) ;  /* 0xfffffff400b07947 */ /* 0x000fea000383ffff */
.L_x_2308:
        /* <DEDUP_REMOVED lines=16> */
.L_x_5949:


//--------------------- .text._ZN10layer_norm31ln_parallel_residual_fwd_kernelINS_13Kernel_traitsIf13__nv_bfloat16fS2_fjLj256ELj1ELj4ELj1ELj16ENS_18Kernel_traits_baseILj256EfS2_fS2_fjLj128EEEEELb0ELb1ELb1EEEvNS_9FwdParamsE --------------------------
	.section	.text._ZN10layer_norm31ln_parallel_residual_fwd_kernelINS_13Kernel_traitsIf13__nv_bfloat16fS2_fjLj256ELj1ELj4ELj1ELj16ENS_18Kernel_traits_baseILj256EfS2_fS2_fjLj128EEEEELb0ELb1ELb1EEEvNS_9FwdParamsE,"ax",@progbits
	.align	128
        .global         _ZN10layer_norm31ln_parallel_residual_fwd_kernelINS_13Kernel_traitsIf13__nv_bfloat16fS2_fjLj256ELj1ELj4ELj1ELj16ENS_18Kernel_traits_baseILj256EfS2_fS2_fjLj128EEEEELb0ELb1ELb1EEEvNS_9FwdParamsE
        .type           _ZN10layer_norm31ln_parallel_residual_fwd_kernelINS_13Kernel_traitsIf13__nv_bfloat16fS2_fjLj256ELj1ELj4ELj1ELj16ENS_18Kernel_traits_baseILj256EfS2_fS2_fjLj128EEEEELb0ELb1ELb1EEEvNS_9FwdParamsE,@function
        .size           _ZN10layer_norm31ln_parallel_residual_fwd_kernelINS_13Kernel_traitsIf13__nv_bfloat16fS2_fjLj256ELj1ELj4ELj1ELj16ENS_18Kernel_traits_baseILj256EfS2_fS2_fjLj128EEEEELb0ELb1ELb1EEEvNS_9FwdParamsE,(.L_x_5950 - _ZN10layer_norm31ln_parallel_residual_fwd_kernelINS_13Kernel_traitsIf13__nv_bfloat16fS2_fjLj256ELj1ELj4ELj1ELj16ENS_18Kernel_traits_baseILj256EfS2_fS2_fjLj128EEEEELb0ELb1ELb1EEEvNS_9FwdParamsE)
        .other          _ZN10layer_norm31ln_parallel_residual_fwd_kernelINS_13Kernel_traitsIf13__nv_bfloat16fS2_fjLj256ELj1ELj4ELj1ELj16ENS_18Kernel_traits_baseILj256EfS2_fS2_fjLj128EEEEELb0ELb1ELb1EEEvNS_9FwdParamsE,@"STO_CUDA_ENTRY STV_DEFAULT"
_ZN10layer_norm31ln_parallel_residual_fwd_kernelINS_13Kernel_traitsIf13__nv_bfloat16fS2_fjLj256ELj1ELj4ELj1ELj16ENS_18Kernel_traits_baseILj256EfS2_fS2_fjLj128EEEEELb0ELb1ELb1EEEvNS_9FwdParamsE:
.text._ZN10layer_norm31ln_parallel_residual_fwd_kernelINS_13Kernel_traitsIf13__nv_bfloat16fS2_fjLj256ELj1ELj4ELj1ELj16ENS_18Kernel_traits_baseILj256EfS2_fS2_fjLj128EEEEELb0ELb1ELb1EEEvNS_9FwdParamsE:
        /* <DEDUP_REMOVED lines=28> */
[----:B------:R-:W1:Y:S03]  /*01c0*/  LDCU.64 UR8, c[0x0][0x398] ;  /* 0x00007300ff0877ac */ /* 0x000e660008000a00 */
[----:B------:R0:W5:Y:S01]  /*01d0*/  LDG.E.128 R16, desc[UR6][R20.64+0x10] ;  /* 0x0000100614107981 */ /* 0x000162000c1e1d00 */
[----:B------:R-:W2:Y:S01]  /*01e0*/  LDCU.U8 UR4, c[0x0][0x410] ;  /* 0x00008200ff0477ac */ /* 0x000ea20008000000 */
[----:B------:R-:W3:Y:S01]  /*01f0*/  LDCU UR5, c[0x0][0x388] ;  /* 0x00007100ff0577ac */ /* 0x000ee20008000800 */
[----:B------:R-:W4:Y:S01]  /*0200*/  LDCU UR12, c[0x0][0x448] ;  /* 0x00008900ff0c77ac */ /* 0x000f220008000800 */
[----:B------:R-:W0:Y:S01]  /*0210*/  LDCU.64 UR14, c[0x0][0x398] ;  /* 0x00007300ff0e77ac */ /* 0x000e220008000a00 */
[----:B-1----:R-:W-:Y:S01]  /*0220*/  ISETP.NE.U32.AND P0, PT, RZ, UR8, PT ;  /* 0x00000008ff007c0c */ /* 0x002fe2000bf05070 */
[----:B------:R-:W1:Y:S03]  /*0230*/  LDCU.64 UR10, c[0x0][0x3a0] ;  /* 0x00007400ff0a77ac */ /* 0x000e660008000a00 */
[----:B------:R-:W-:-:S02]  /*0240*/  ISETP.NE.AND.EX P0, PT, RZ, UR9, PT, P0 ;  /* 0x00000009ff007c0c */ /* 0x000fc4000bf05300 */
[----:B--234-:R-:W-:-:S13]  /*0250*/  ISETP.NE.AND P2, PT, RZ, UR4, PT ;  /* 0x00000004ff007c0c */ /* 0x01cfda000bf45270 */
.L_x_2314:
[----:B-1----:R-:W-:Y:S01]  /*0260*/  ISETP.NE.U32.AND P1, PT, RZ, UR10, PT ;  /* 0x0000000aff007c0c */ /* 0x002fe2000bf25070 */
[----:B------:R-:W1:Y:S01]  /*0270*/  @P0 LDC.64 R28, c[0x0][0x398] ;  /* 0x0000e600ff1c0b82 */ /* 0x000e620000000a00 */
[----:B------:R-:W-:Y:S02]  /*0280*/  IMAD R0, R3, UR5, RZ ;  /* 0x0000000503007c24 */ /* 0x000fe4000f8e02ff */
[----:B------:R-:W-:-:S03]  /*0290*/  ISETP.NE.AND.EX P1, PT, RZ, UR11, PT, P1 ;  /* 0x0000000bff007c0c */ /* 0x000fc6000bf25310 */
[----:B------:R-:W-:Y:S02]  /*02a0*/  SHF.R.S32.HI R35, RZ, 0x1f, R0 ;  /* 0x0000001fff237819 */ /* 0x000fe40000011400 */
[----:B------:R-:W2:Y:S02]  /*02b0*/  LDC.64 R32, c[0x0][0x390] ;  /* 0x0000e400ff207b82 */ /* 0x000ea40000000a00 */
[----:B------:R-:W-:-:S04]  /*02c0*/  LEA.HI R35, R35, R0, RZ, 0x3 ;  /* 0x0000000023237211 */ /* 0x000fc800078f18ff */
[----:B------:R-:W-:Y:S02]  /*02d0*/  LEA.HI.SX32 R41, R35, R2, 0x1d ;  /* 0x0000000223297211 */ /* 0x000fe400078feaff */
[----:B------:R-:W3:Y:S03]  /*02e0*/  @P1 LDC.64 R30, c[0x0][0x3a0] ;  /* 0x0000e800ff1e1b82 */ /* 0x000ee60000000a00 */
[----:B-1----:R-:W-:-:S05]  /*02f0*/  @P0 IMAD.WIDE.U32 R28, R41, 0x10, R28 ;  /* 0x00000010291c0825 */ /* 0x002fca00078e001c */
[----:B------:R-:W4:Y:S01]  /*0300*/  @P0 LDG.E.128 R36, desc[UR6][R28.64] ;  /* 0x000000061c240981 */ /* 0x000f22000c1e1d00 */
[----:B--2---:R-:W-:-:S06]  /*0310*/  IMAD.WIDE.U32 R32, R41, 0x10, R32 ;  /* 0x0000001029207825 */ /* 0x004fcc00078e0020 */
[----:B-----5:R-:W5:Y:S01]  /*0320*/  LDG.E.128 R32, desc[UR6][R32.64] ;  /* 0x0000000620207981 */ /* 0x020f62000c1e1d00 */
[----:B---3--:R-:W-:-:S05]  /*0330*/  @P1 IMAD.WIDE.U32 R30, R41, 0x20, R30 ;  /* 0x00000020291e1825 */ /* 0x008fca00078e001e */
[----:B0-----:R0:W5:Y:S04]  /*0340*/  @P1 LDG.E.128 R20, desc[UR6][R30.64] ;  /* 0x000000061e141981 */ /* 0x001168000c1e1d00 */
[----:B------:R0:W5:Y:S01]  /*0350*/  @P1 LDG.E.128 R24, desc[UR6][R30.64+0x10] ;  /* 0x000010061e181981 */ /* 0x000162000c1e1d00 */
[----:B------:R-:W-:-:S04]  /*0360*/  UISETP.NE.U32.AND UP0, UPT, UR14, URZ, UPT ;  /* 0x000000ff0e00728c */ /* 0x000fc8000bf05070 */
[----:B------:R-:W-:Y:S01]  /*0370*/  UISETP.NE.AND.EX UP0, UPT, UR15, URZ, UPT, UP0 ;  /* 0x000000ff0f00728c */ /* 0x000fe2000bf05300 */
[C---:B----4-:R-:W-:Y:S02]  /*0380*/  PRMT R42, R39.reuse, 0x7632, R42 ;  /* 0x00007632272a7816 */ /* 0x050fe4000000002a */
[----:B------:R-:W-:Y:S02]  /*0390*/  PRMT R40, R39, 0x7632, R40 ;  /* 0x0000763227287816 */ /* 0x000fe40000000028 */
[C---:B------:R-:W-:Y:S02]  /*03a0*/  PRMT R44, R38.reuse, 0x7632, R44 ;  /* 0x00007632262c7816 */ /* 0x040fe4000000002c */
[----:B------:R-:W-:Y:S02]  /*03b0*/  PRMT R43, R38, 0x7632, R43 ;  /* 0x00007632262b7816 */ /* 0x000fe4000000002b */
        /* <DEDUP_REMOVED lines=17> */
.L_x_2310:
        /* <DEDUP_REMOVED lines=21> */
.L_x_2309:
[----:B------:R-:W-:-:S04]  /*0620*/  UISETP.NE.U32.AND UP0, UPT, UR10, URZ, UPT ;  /* 0x000000ff0a00728c */ /* 0x000fc8000bf05070 */
[----:B------:R-:W-:-:S09]  /*0630*/  UISETP.NE.AND.EX UP0, UPT, UR11, URZ, UPT, UP0 ;  /* 0x000000ff0b00728c */ /* 0x000fd2000bf05300 */
[----:B------:R-:W-:Y:S05]  /*0640*/  BRA.U UP0, `(.L_x_2312) ;  /* 0x00000001007c7547 */ /* 0x000fea000b800000 */
[----:B-----5:R-:W-:Y:S01]  /*0650*/  PRMT R0, R32, 0x7632, R0 ;  /* 0x0000763220007816 */ /* 0x020fe20000000000 */
[----:B------:R-:W-:Y:S01]  /*0660*/  IMAD.U32 R49, R34, 0x10000, RZ ;  /* 0x0001000022317824 */ /* 0x000fe200078e00ff */
[----:B------:R-:W-:Y:S02]  /*0670*/  SHF.L.U32 R45, R32, 0x10, RZ ;  /* 0x00000010202d7819 */ /* 0x000fe400000006ff */
[C---:B------:R-:W-:Y:S02]  /*0680*/  PRMT R29, R33.reuse, 0x7632, R29 ;  /* 0x00007632211d7816 */ /* 0x040fe4000000001d */
[----:B------:R-:W-:Y:S02]  /*0690*/  SHF.L.U32 R47, R33, 0x10, RZ ;  /* 0x00000010212f7819 */ /* 0x000fe400000006ff */
[----:B------:R-:W-:Y:S02]  /*06a0*/  PRMT R31, R34, 0x7632, R31 ;  /* 0x00007632221f7816 */ /* 0x000fe4000000001f */
[----:B------:R-:W-:-:S02]  /*06b0*/  SHF.L.U32 R30, R37, 0x10, RZ ;  /* 0x00000010251e7819 */ /* 0x000fc400000006ff */
[----:B------:R-:W-:Y:S02]  /*06c0*/  SHF.L.U32 R28, R36, 0x10, RZ ;  /* 0x00000010241c7819 */ /* 0x000fe400000006ff */
[----:B------:R-:W-:Y:S01]  /*06d0*/  SHF.L.U32 R32, R38, 0x10, RZ ;  /* 0x0000001026207819 */ /* 0x000fe200000006ff */
[----:B------:R-:W-:Y:S01]  /*06e0*/  FADD.FTZ R30, R47, R30 ;  /* 0x0000001e2f1e7221 */ /* 0x000fe20000010000 */
[----:B------:R-:W-:Y:S01]  /*06f0*/  PRMT R33, R35, 0x7632, R33 ;  /* 0x0000763223217816 */ /* 0x000fe20000000021 */
[----:B------:R-:W-:Y:S01]  /*0700*/  FADD.FTZ R28, R45, R28 ;  /* 0x0000001c2d1c7221 */ /* 0x000fe20000010000 */
[----:B------:R-:W-:Y:S01]  /*0710*/  SHF.L.U32 R34, R35, 0x10, RZ ;  /* 0x0000001023227819 */ /* 0x000fe200000006ff */
[----:B------:R-:W-:Y:S01]  /*0720*/  FADD.FTZ R32, R49, R32 ;  /* 0x0000002031207221 */ /* 0x000fe20000010000 */
[----:B------:R-:W-:Y:S02]  /*0730*/  SHF.L.U32 R35, R43, 0x10, RZ ;  /* 0x000000102b237819 */ /* 0x000fe400000006ff */
[----:B------:R-:W-:-:S02]  /*0740*/  PRMT R42, R36, 0x7632, R42 ;  /* 0x00007632242a7816 */ /* 0x000fc4000000002a */
[----:B------:R-:W-:Y:S02]  /*0750*/  PRMT R43, R37, 0x7632, R43 ;  /* 0x00007632252b7816 */ /* 0x000fe4000000002b */
[----:B------:R-:W-:Y:S02]  /*0760*/  SHF.L.U32 R47, R0, 0x10, RZ ;  /* 0x00000010002f7819 */ /* 0x000fe400000006ff */
[----:B------:R-:W-:Y:S02]  /*0770*/  SHF.L.U32 R44, R31, 0x10, RZ ;  /* 0x000000101f2c7819 */ /* 0x000fe400000006ff */
[----:B------:R-:W-:Y:S02]  /*0780*/  SHF.L.U32 R40, R40, 0x10, RZ ;  /* 0x0000001028287819 */ /* 0x000fe400000006ff */
        /* <DEDUP_REMOVED lines=8> */
[----:B------:R-:W-:Y:S02]  /*0810*/  FADD.FTZ R31, R0, R43 ;  /* 0x0000002b001f7221 */ /* 0x000fe40000010000 */
[----:B------:R-:W-:Y:S01]  /*0820*/  FADD.FTZ R35, R49, R40 ;  /* 0x0000002831237221 */ /* 0x000fe20000010000 */
[----:B------:R-:W-:Y:S06]  /*0830*/  BRA `(.L_x_2311) ;  /* 0x0000000000987947 */ /* 0x000fec0003800000 */
.L_x_2312:
[----:B-----5:R-:W-:Y:S01]  /*0840*/  PRMT R40, R32, 0x7632, R40 ;  /* 0x0000763220287816 */ /* 0x020fe20000000028 */
[----:B------:R-:W-:Y:S01]  /*0850*/  IMAD.U32 R29, R34, 0x10000, RZ ;  /* 0x00010000221d7824 */ /* 0x000fe200078e00ff */
[----:B------:R-:W-:Y:S02]  /*0860*/  SHF.L.U32 R31, R32, 0x10, RZ ;  /* 0x00000010201f7819 */ /* 0x000fe400000006ff */
[----:B------:R-:W-:Y:S02]  /*0870*/  SHF.L.U32 R32, R36, 0x10, RZ ;  /* 0x0000001024207819 */ /* 0x000fe400000006ff */
[----:B------:R-:W-:Y:S02]  /*0880*/  PRMT R0, R33, 0x7632, R0 ;  /* 0x0000763221007816 */ /* 0x000fe40000000000 */
[----:B------:R-:W-:Y:S01]  /*0890*/  PRMT R28, R34, 0x7632, R28 ;  /* 0x00007632221c7816 */ /* 0x000fe2000000001c */
[----:B------:R-:W-:Y:S01]  /*08a0*/  FADD.FTZ R31, R31, R32 ;  /* 0x000000201f1f7221 */ /* 0x000fe20000010000 */
[----:B------:R-:W-:-:S02]  /*08b0*/  SHF.L.U32 R33, R33, 0x10, RZ ;  /* 0x0000001021217819 */ /* 0x000fc400000006ff */
[----:B------:R-:W-:Y:S02]  /*08c0*/  SHF.L.U32 R34, R37, 0x10, RZ ;  /* 0x0000001025227819 */ /* 0x000fe400000006ff */
[----:B------:R-:W-:Y:S02]  /*08d0*/  SHF.L.U32 R46, R38, 0x10, RZ ;  /* 0x00000010262e7819 */ /* 0x000fe400000006ff */
[----:B------:R-:W-:Y:S01]  /*08e0*/  SHF.L.U32 R32, R44, 0x10, RZ ;  /* 0x000000102c207819 */ /* 0x000fe200000006ff */
        /* <DEDUP_REMOVED lines=27> */
.L_x_2311:
        /* <DEDUP_REMOVED lines=15> */
[----:B0-----:R-:W0:Y:S01]  /*0b90*/  SHFL.BFLY PT, R43, R0, 0x1, 0x1f ;  /* 0x0c201f00002b7f89 */ /* 0x001e2200000e0000 */
        /* <DEDUP_REMOVED lines=36> */
.L_x_2326:
[----:B------:R-:W-:Y:S01]  /*0de0*/  FMUL.FTZ R0, R40, R40 ;  /* 0x0000002828007220 */ /* 0x000fe20000410000 */
[----:B-1----:R-:W-:Y:S01]  /*0df0*/  FADD.FTZ R51, R48, R51 ;  /* 0x0000003330337221 */ /* 0x002fe20000010000 */
[----:B------:R-:W1:Y:S03]  /*0e00*/  LDC.64 R44, c[0x0][0x428] ;  /* 0x00010a00ff2c7b82 */ /* 0x000e660000000a00 */
[----:B------:R-:W-:Y:S01]  /*0e10*/  FSEL R43, R0, RZ, P2 ;  /* 0x000000ff002b7208 */ /* 0x000fe20001000000 */
[----:B------:R-:W-:-:S04]  /*0e20*/  FFMA.FTZ R42, R51, R42, UR12 ;  /* 0x0000000c332a7e23 */ /* 0x000fc8000801002a */
[----:B------:R-:W-:Y:S01]  /*0e30*/  FADD.FTZ R0, R42, R43 ;  /* 0x0000002b2a007221 */ /* 0x000fe20000010000 */
[----:B------:R-:W-:-:S05]  /*0e40*/  FSEL R42, R40, RZ, !P2 ;  /* 0x000000ff282a7208 */ /* 0x000fca0005000000 */
[----:B------:R-:W2:Y:S01]  /*0e50*/  MUFU.RSQ R0, R0 ;  /* 0x0000000000007308 */ /* 0x000ea20000001400 */
[C---:B------:R-:W-:Y:S01]  /*0e60*/  FADD.FTZ R43, -R42.reuse, R32 ;  /* 0x000000202a2b7221 */ /* 0x040fe20000010100 */
[C---:B------:R-:W-:Y:S01]  /*0e70*/  FADD.FTZ R49, -R42.reuse, R33 ;  /* 0x000000212a317221 */ /* 0x040fe20000010100 */
[C---:B------:R-:W-:Y:S01]  /*0e80*/  FADD.FTZ R35, -R42.reuse, R35 ;  /* 0x000000232a237221 */ /* 0x040fe20000010100 */
[C---:B------:R-:W-:Y:S01]  /*0e90*/  FADD.FTZ R51, -R42.reuse, R34 ;  /* 0x000000222a337221 */ /* 0x040fe20000010100 */
[----:B------:R-:W3:Y:S01]  /*0ea0*/  @!P1 LDC.64 R32, c[0x0][0x3c0] ;  /* 0x0000f000ff209b82 */ /* 0x000ee20000000a00 */
[C---:B------:R-:W-:Y:S01]  /*0eb0*/  FADD.FTZ R47, -R42.reuse, R28 ;  /* 0x0000001c2a2f7221 */ /* 0x040fe20000010100 */
[----:B------:R-:W-:Y:S01]  /*0ec0*/  FADD.FTZ R29, -R42, R29 ;  /* 0x0000001d2a1d7221 */ /* 0x000fe20000010100 */
[----:B-1----:R-:W-:-:S04]  /*0ed0*/  IMAD.WIDE.U32 R44, R41, 0x10, R44 ;  /* 0x00000010292c7825 */ /* 0x002fc800078e002c */
[C---:B--2---:R-:W-:Y:S01]  /*0ee0*/  FMUL.FTZ R43, R0.reuse, R43 ;  /* 0x0000002b002b7220 */ /* 0x044fe20000410000 */
[C---:B------:R-:W-:Y:S01]  /*0ef0*/  FMUL.FTZ R46, R0.reuse, R49 ;  /* 0x00000031002e7220 */ /* 0x040fe20000410000 */
[C---:B------:R-:W-:Y:S01]  /*0f00*/  FMUL.FTZ R50, R0.reuse, R35 ;  /* 0x0000002300327220 */ /* 0x040fe20000410000 */
[----:B------:R-:W-:Y:S01]  /*0f10*/  FMUL.FTZ R51, R0, R51 ;  /* 0x0000003300337220 */ /* 0x000fe20000410000 */
[----:B------:R-:W-:Y:S01]  /*0f20*/  FFMA.FTZ R28, R16, R43, R8 ;  /* 0x0000002b101c7223 */ /* 0x000fe20000010008 */
[----:B------:R-:W1:Y:S01]  /*0f30*/  @!P1 LDC.64 R34, c[0x0][0x3c8] ;  /* 0x0000f200ff229b82 */ /* 0x000e620000000a00 */
[----:B------:R-:W-:Y:S01]  /*0f40*/  FFMA.FTZ R49, R17, R46, R9 ;  /* 0x0000002e11317223 */ /* 0x000fe20000010009 */
[----:B------:R-:W-:Y:S01]  /*0f50*/  FADD.FTZ R43, -R42, R30 ;  /* 0x0000001e2a2b7221 */ /* 0x000fe20000010100 */
[----:B0-----:R-:W-:Y:S01]  /*0f60*/  FFMA.FTZ R48, R18, R51, R10 ;  /* 0x0000003312307223 */ /* 0x001fe2000001000a */
[----:B------:R-:W-:Y:S01]  /*0f70*/  FADD.FTZ R51, -R42, R31 ;  /* 0x0000001f2a337221 */ /* 0x000fe20000010100 */
[----:B------:R-:W-:Y:S01]  /*0f80*/  FFMA.FTZ R53, R19, R50, R11 ;  /* 0x0000003213357223 */ /* 0x000fe2000001000b */
[----:B------:R-:W-:Y:S01]  /*0f90*/  F2FP.BF16.F32.PACK_AB R30, R49, R28 ;  /* 0x0000001c311e723e */ /* 0x000fe200000010ff */
[C---:B------:R-:W-:Y:S01]  /*0fa0*/  FMUL.FTZ R49, R0.reuse, R43 ;  /* 0x0000002b00317220 */ /* 0x040fe20000410000 */
[C---:B------:R-:W-:Y:S01]  /*0fb0*/  FMUL.FTZ R28, R0.reuse, R51 ;  /* 0x00000033001c7220 */ /* 0x040fe20000410000 */
[----:B------:R-:W0:Y:S01]  /*0fc0*/  LDC.64 R42, c[0x0][0x380] ;  /* 0x0000e000ff2a7b82 */ /* 0x000e220000000a00 */
[C---:B------:R-:W-:Y:S01]  /*0fd0*/  FMUL.FTZ R47, R0.reuse, R47 ;  /* 0x0000002f002f7220 */ /* 0x040fe20000410000 */
[----:B------:R-:W-:Y:S01]  /*0fe0*/  FMUL.FTZ R46, R0, R29 ;  /* 0x0000001d002e7220 */ /* 0x000fe20000410000 */
[----:B------:R-:W-:Y:S01]  /*0ff0*/  F2FP.BF16.F32.PACK_AB R31, R53, R48 ;  /* 0x00000030351f723e */ /* 0x000fe200000010ff */
[----:B------:R-:W-:Y:S01]  /*1000*/  FFMA.FTZ R48, R15, R28, R7 ;  /* 0x0000001c0f307223 */ /* 0x000fe20000010007 */
[----:B------:R-:W-:Y:S01]  /*1010*/  FFMA.FTZ R28, R12, R47, R4 ;  /* 0x0000002f0c1c7223 */ /* 0x000fe20000010004 */
[----:B------:R-:W-:Y:S01]  /*1020*/  FFMA.FTZ R29, R14, R49, R6 ;  /* 0x000000310e1d7223 */ /* 0x000fe20000010006 */
[----:B------:R-:W-:Y:S01]  /*1030*/  FFMA.FTZ R47, R13, R46, R5 ;  /* 0x0000002e0d2f7223 */ /* 0x000fe20000010005 */
[----:B---3--:R-:W-:-:S03]  /*1040*/  @!P1 IMAD.WIDE R32, R3, 0x4, R32 ;  /* 0x0000000403209825 */ /* 0x008fc600078e0220 */
[----:B------:R-:W-:Y:S02]  /*1050*/  F2FP.BF16.F32.PACK_AB R29, R48, R29 ;  /* 0x0000001d301d723e */ /* 0x000fe400000010ff */
[----:B------:R-:W-:Y:S01]  /*1060*/  F2FP.BF16.F32.PACK_AB R28, R47, R28 ;  /* 0x0000001c2f1c723e */ /* 0x000fe200000010ff */
[----:B------:R2:W-:Y:S01]  /*1070*/  @!P1 STG.E desc[UR6][R32.64], R40 ;  /* 0x0000002820009986 */ /* 0x0005e2000c101906 */
[----:B-1----:R-:W-:-:S05]  /*1080*/  @!P1 IMAD.WIDE R34, R3, 0x4, R34 ;  /* 0x0000000403229825 */ /* 0x002fca00078e0222 */
[----:B------:R2:W-:Y:S04]  /*1090*/  @!P1 STG.E desc[UR6][R34.64], R0 ;  /* 0x0000000022009986 */ /* 0x0005e8000c101906 */
[----:B------:R2:W-:Y:S01]  /*10a0*/  STG.E.128 desc[UR6][R44.64], R28 ;  /* 0x0000001c2c007986 */ /* 0x0005e2000c101d06 */
[----:B0-----:R-:W-:-:S04]  /*10b0*/  LEA R3, R42, R3, 0x2 ;  /* 0x000000032a037211 */ /* 0x001fc800078e10ff */
[----:B------:R-:W-:-:S13]  /*10c0*/  ISETP.GE.AND P1, PT, R3, R43, PT ;  /* 0x0000002b0300720c */ /* 0x000fda0003f26270 */
[----:B--2---:R-:W-:Y:S05]  /*10d0*/  @!P1 BRA `(.L_x_2314) ;  /* 0xfffffff000609947 */ /* 0x004fea000383ffff */
[----:B------:R-:W-:Y:S05]  /*10e0*/  EXIT ;  /* 0x000000000000794d */ /* 0x000fea0003800000 */
.L_x_2313:
[----:B------:R-:W-:Y:S01]  /*10f0*/  HFMA2 R44, -RZ, RZ, 0, 1.847743988037109375e-06 ;  /* 0x0000001fff2c7431 */ /* 0x000fe200000001ff */
[----:B------:R-:W-:Y:S01]  /*1100*/  BSSY B0, `(.L_x_2315) ;  /* 0x0000007000007945 */ /* 0x000fe20003800000 */
[----:B------:R-:W-:Y:S01]  /*1110*/  MOV R50, R0 ;  /* 0x0000000000327202 */ /* 0x000fe20000000f00 */
[----:B------:R-:W-:Y:S01]  /*1120*/  IMAD.MOV.U32 R45, RZ, RZ, 0x1 ;  /* 0x00000001ff2d7424 */ /* 0x000fe200078e00ff */
[----:B0-----:R-:W-:-:S07]  /*1130*/  MOV R43, 0xffffffff ;  /* 0xffffffff002b7802 */ /* 0x001fce0000000f00 */
[----:B------:R-:W-:Y:S05]  /*1140*/  WARPSYNC.COLLECTIVE R43, `(.L_x_2316) ;  /* 0x000000002b087348 */ /* 0x000fea0003c00000 */
[----:B------:R0:W1:Y:S02]  /*1150*/  SHFL.BFLY P3, R51, R50, R45, R44 ;  /* 0x0c00002d32337389 */ /* 0x000064000006002c */
[----:B01----:R-:W-:Y:S05]  /*1160*/  ENDCOLLECTIVE ;  /* 0x000000000000791b */ /* 0x003fea0003800000 */
.L_x_2316:
[----:B------:R-:W-:Y:S05]  /*1170*/  BSYNC B0 ;  /* 0x0000000000007941 */ /* 0x000fea0003800000 */
.L_x_2315:
[----:B------:R-:W-:Y:S01]  /*1180*/  MOV R43, R51 ;  /* 0x00000033002b7202 */ /* 0x000fe20000000f00 */
[----:B------:R-:W-:Y:S01]  /*1190*/  HFMA2 R45, -RZ, RZ, 0, 1.1920928955078125e-07 ;  /* 0x00000002ff2d7431 */ /* 0x000fe200000001ff */
[----:B------:R-:W-:Y:S01]  /*11a0*/  MOV R44, 0x1f ;  /* 0x0000001f002c7802 */ /* 0x000fe20000000f00 */
[----:B------:R-:W0:Y:S02]  /*11b0*/  LDC R42, c[0x0][0x400] ;  /* 0x00010000ff2a7b82 */ /* 0x000e240000000800 */
[----:B------:R-:W-:Y:S01]  /*11c0*/  FADD.FTZ R46, R0, R43 ;  /* 0x0000002b002e7221 */ /* 0x000fe20000010000 */
[----:B------:R-:W-:-:S04]  /*11d0*/  MOV R43, 0xffffffff ;  /* 0xffffffff002b7802 */ /* 0x000fc80000000f00 */
[----:B------:R-:W-:-:S07]  /*11e0*/  MOV R50, R46 ;  /* 0x0000002e00327202 */ /* 0x000fce0000000f00 */
[----:B0-----:R-:W-:Y:S05]  /*11f0*/  WARPSYNC.COLLECTIVE R43, `(.L_x_2317) ;  /* 0x000000002b087348 */ /* 0x001fea0003c00000 */
[----:B------:R1:W2:Y:S02]  /*1200*/  SHFL.BFLY P3, R51, R50, R45, R44 ;  /* 0x0c00002d32337389 */ /* 0x0002a4000006002c */
[----:B012---:R-:W-:Y:S05]  /*1210*/  ENDCOLLECTIVE ;  /* 0x000000000000791b */ /* 0x007fea0003800000 */
.L_x_2317:
[----:B------:R-:W-:Y:S01]  /*1220*/  HFMA2 R45, -RZ, RZ, 0, 2.384185791015625e-07 ;  /* 0x00000004ff2d7431 */ /* 0x000fe200000001ff */
[----:B------:R-:W-:-:S05]  /*1230*/  MOV R47, R51 ;  /* 0x00000033002f7202 */ /* 0x000fca0000000f00 */
[----:B------:R-:W-:-:S05]  /*1240*/  FADD.FTZ R47, R46, R47 ;  /* 0x0000002f2e2f7221 */ /* 0x000fca0000010000 */
[----:B------:R-:W-:-:S07]  /*1250*/  MOV R50, R47 ;  /* 0x0000002f00327202 */ /* 0x000fce0000000f00 */
[----:B------:R-:W-:Y:S05]  /*1260*/  WARPSYNC.COLLECTIVE R43, `(.L_x_2318) ;  /* 0x000000002b087348 */ /* 0x000fea0003c00000 */
[----:B------:R0:W1:Y:S02]  /*1270*/  SHFL.BFLY P3, R51, R50, R45, R44 ;  /* 0x0c00002d32337389 */ /* 0x000064000006002c */
[----:B01----:R-:W-:Y:S05]  /*1280*/  ENDCOLLECTIVE ;  /* 0x000000000000791b */ /* 0x003fea0003800000 */
.L_x_2318:
[----:B------:R-:W-:Y:S01]  /*1290*/  HFMA2 R45, -RZ, RZ, 0, 4.76837158203125e-07 ;  /* 0x00000008ff2d7431 */ /* 0x000fe200000001ff */
[----:B------:R-:W-:-:S05]  /*12a0*/  MOV R40, R51 ;  /* 0x0000003300287202 */ /* 0x000fca0000000f00 */
[----:B------:R-:W-:-:S05]  /*12b0*/  FADD.FTZ R48, R47, R40 ;  /* 0x000000282f307221 */ /* 0x000fca0000010000 */
[----:B------:R-:W-:-:S07]  /*12c0*/  MOV R50, R48 ;  /* 0x0000003000327202 */ /* 0x000fce0000000f00 */
[----:B------:R-:W-:Y:S05]  /*12d0*/  WARPSYNC.COLLECTIVE R43, `(.L_x_2319) ;  /* 0x000000002b087348 */ /* 0x000fea0003c00000 */
[----:B------:R0:W1:Y:S02]  /*12e0*/  SHFL.BFLY P3, R51, R50, R45, R44 ;  /* 0x0c00002d32337389 */ /* 0x000064000006002c */
[----:B01----:R-:W-:Y:S05]  /*12f0*/  ENDCOLLECTIVE ;  /* 0x000000000000791b */ /* 0x003fea0003800000 */
.L_x_2319:
[----:B------:R-:W-:Y:S01]  /*1300*/  IMAD.MOV.U32 R45, RZ, RZ, 0x10 ;  /* 0x00000010ff2d7424 */ /* 0x000fe200078e00ff */
[----:B------:R-:W-:-:S05]  /*1310*/  MOV R49, R51 ;  /* 0x0000003300317202 */ /* 0x000fca0000000f00 */
[----:B------:R-:W-:-:S05]  /*1320*/  FADD.FTZ R49, R48, R49 ;  /* 0x0000003130317221 */ /* 0x000fca0000010000 */
[----:B------:R-:W-:-:S07]  /*1330*/  MOV R50, R49 ;  /* 0x0000003100327202 */ /* 0x000fce0000000f00 */
[----:B------:R-:W-:Y:S05]  /*1340*/  WARPSYNC.COLLECTIVE R43, `(.L_x_2320) ;  /* 0x000000002b087348 */ /* 0x000fea0003c00000 */
[----:B------:R0:W1:Y:S02]  /*1350*/  SHFL.BFLY P3, R51, R50, R45, R44 ;  /* 0x0c00002d32337389 */ /* 0x000064000006002c */
[----:B01----:R-:W-:Y:S05]  /*1360*/  ENDCOLLECTIVE ;  /* 0x000000000000791b */ /* 0x003fea0003800000 */
.L_x_2320:
        /* <DEDUP_REMOVED lines=25> */
.L_x_2321:
[----:B------:R-:W-:Y:S01]  /*1500*/  HFMA2 R45, -RZ, RZ, 0, 1.1920928955078125e-07 ;  /* 0x00000002ff2d7431 */ /* 0x000fe200000001ff */
[----:B------:R-:W-:-:S05]  /*1510*/  MOV R47, R51 ;  /* 0x00000033002f7202 */ /* 0x000fca0000000f00 */
[----:B------:R-:W-:-:S05]  /*1520*/  FADD.FTZ R47, R0, R47 ;  /* 0x0000002f002f7221 */ /* 0x000fca0000010000 */
[----:B------:R-:W-:-:S07]  /*1530*/  MOV R50, R47 ;  /* 0x0000002f00327202 */ /* 0x000fce0000000f00 */
[----:B------:R-:W-:Y:S05]  /*1540*/  WARPSYNC.COLLECTIVE R43, `(.L_x_2322) ;  /* 0x000000002b087348 */ /* 0x000fea0003c00000 */
[----:B------:R0:W1:Y:S02]  /*1550*/  SHFL.BFLY P3, R51, R50, R45, R44 ;  /* 0x0c00002d32337389 */ /* 0x000064000006002c */
[----:B01----:R-:W-:Y:S05]  /*1560*/  ENDCOLLECTIVE ;  /* 0x000000000000791b */ /* 0x003fea0003800000 */
.L_x_2322:
[----:B------:R-:W-:Y:S01]  /*1570*/  HFMA2 R45, -RZ, RZ, 0, 2.384185791015625e-07 ;  /* 0x00000004ff2d7431 */ /* 0x000fe200000001ff */
[----:B------:R-:W-:-:S05]  /*1580*/  MOV R46, R51 ;  /* 0x00000033002e7202 */ /* 0x000fca0000000f00 */
[----:B------:R-:W-:-:S05]  /*1590*/  FADD.FTZ R46, R47, R46 ;  /* 0x0000002e2f2e7221 */ /* 0x000fca0000010000 */
[----:B------:R-:W-:-:S07]  /*15a0*/  MOV R50, R46 ;  /* 0x0000002e00327202 */ /* 0x000fce0000000f00 */
[----:B------:R-:W-:Y:S05]  /*15b0*/  WARPSYNC.COLLECTIVE R43, `(.L_x_2323) ;  /* 0x000000002b087348 */ /* 0x000fea0003c00000 */
[----:B------:R0:W1:Y:S02]  /*15c0*/  SHFL.BFLY P3, R51, R50, R45, R44 ;  /* 0x0c00002d32337389 */ /* 0x000064000006002c */
[----:B01----:R-:W-:Y:S05]  /*15d0*/  ENDCOLLECTIVE ;  /* 0x000000000000791b */ /* 0x003fea0003800000 */
.L_x_2323:
[----:B------:R-:W-:Y:S01]  /*15e0*/  HFMA2 R45, -RZ, RZ, 0, 4.76837158203125e-07 ;  /* 0x00000008ff2d7431 */ /* 0x000fe200000001ff */
[----:B------:R-:W-:-:S05]  /*15f0*/  MOV R49, R51 ;  /* 0x0000003300317202 */ /* 0x000fca0000000f00 */
[----:B------:R-:W-:-:S05]  /*1600*/  FADD.FTZ R49, R46, R49 ;  /* 0x000000312e317221 */ /* 0x000fca0000010000 */
[----:B------:R-:W-:-:S07]  /*1610*/  MOV R50, R49 ;  /* 0x0000003100327202 */ /* 0x000fce0000000f00 */
[----:B------:R-:W-:Y:S05]  /*1620*/  WARPSYNC.COLLECTIVE R43, `(.L_x_2324) ;  /* 0x000000002b087348 */ /* 0x000fea0003c00000 */
[----:B------:R0:W1:Y:S02]  /*1630*/  SHFL.BFLY P3, R51, R50, R45, R44 ;  /* 0x0c00002d32337389 */ /* 0x000064000006002c */
[----:B01----:R-:W-:Y:S05]  /*1640*/  ENDCOLLECTIVE ;  /* 0x000000000000791b */ /* 0x003fea0003800000 */
.L_x_2324:
[----:B------:R-:W-:Y:S01]  /*1650*/  HFMA2 R45, -RZ, RZ, 0, 9.5367431640625e-07 ;  /* 0x00000010ff2d7431 */ /* 0x000fe200000001ff */
[----:B------:R-:W-:-:S05]  /*1660*/  MOV R48, R51 ;  /* 0x0000003300307202 */ /* 0x000fca0000000f00 */
[----:B------:R-:W-:-:S05]  /*1670*/  FADD.FTZ R48, R49, R48 ;  /* 0x0000003031307221 */ /* 0x000fca0000010000 */
[----:B------:R-:W-:-:S07]  /*1680*/  MOV R50, R48 ;  /* 0x0000003000327202 */ /* 0x000fce0000000f00 */
[----:B------:R-:W-:Y:S05]  /*1690*/  WARPSYNC.COLLECTIVE R43, `(.L_x_2325) ;  /* 0x000000002b087348 */ /* 0x000fea0003c00000 */
[----:B------:R0:W1:Y:S02]  /*16a0*/  SHFL.BFLY P3, R51, R50, R45, R44 ;  /* 0x0c00002d32337389 */ /* 0x000064000006002c */
[----:B01----:R-:W-:Y:S05]  /*16b0*/  ENDCOLLECTIVE ;  /* 0x000000000000791b */ /* 0x003fea0003800000 */
.L_x_2325:
[----:B------:R-:W-:Y:S05]  /*16c0*/  BRA `(.L_x_2326) ;  /* 0xfffffff400c47947 */ /* 0x000fea000383ffff */
.L_x_2327:
        /* <DEDUP_REMOVED lines=11> */
.L_x_5950:


//--------------------- .text._ZN10layer_norm31ln_parallel_residual_fwd_kernelINS_13Kernel_traitsIf13__nv_bfloat16fS2_fjLj256ELj1ELj4ELj1ELj16ENS_18Kernel_traits_baseILj256EfS2_fS2_fjLj128EEEEELb1ELb0ELb0EEEvNS_9FwdParamsE --------------------------
	.section	.text._ZN10layer_norm31ln_parallel_residual_fwd_kernelINS_13Kernel_traitsIf13__nv_bfloat16fS2_fjLj256ELj1ELj4ELj1ELj16ENS_18Kernel_traits_baseILj256EfS2_fS2_fjLj128EEEEELb1ELb0ELb0EEEvNS_9FwdParamsE,"ax",@progbits
	.align	128
        .global         _ZN10layer_norm31ln_parallel_residual_fwd_kernelINS_13Kernel_traitsIf13__nv_bfloat16fS2_fjLj256ELj1ELj4ELj1ELj16ENS_18Kernel_traits_baseILj256EfS2_fS2_fjLj128EEEEELb1ELb0ELb0EEEvNS_9FwdParamsE
        .type           _ZN10layer_norm31ln_parallel_residual_fwd_kernelINS_13Kernel_traitsIf13__nv_bfloat16fS2_fjLj256ELj1ELj4ELj1ELj16ENS_18Kernel_traits_baseILj256EfS2_fS2_fjLj128EEEEELb1ELb0ELb0EEEvNS_9FwdParamsE,@function
        .size           _ZN10layer_norm31ln_parallel_residual_fwd_kernelINS_13Kernel_traitsIf13__nv_bfloat16fS2_fjLj256ELj1ELj4ELj1ELj16ENS_18Kernel_traits_baseILj256EfS2_fS2_fjLj128EEEEELb1ELb0ELb0EEEvNS_9FwdParamsE,(.L_x_5951 - _ZN10layer_norm31ln_parallel_residual_fwd_kernelINS_13Kernel_traitsIf13__nv_bfloat16fS2_fjLj256ELj1ELj4ELj1ELj16ENS_18Kernel_traits_baseILj256EfS2_fS2_fjLj128EEEEELb1ELb0ELb0EEEvNS_9FwdParamsE)
        .other          _ZN10layer_norm31ln_parallel_residual_fwd_kernelINS_13Kernel_traitsIf13__nv_bfloat16fS2_fjLj256ELj1ELj4ELj1ELj16ENS_18Kernel_traits_baseILj256EfS2_fS2_fjLj128EEEEELb1ELb0ELb0EEEvNS_9FwdParamsE,@"STO_CUDA_ENTRY STV_DEFAULT"
_ZN10layer_norm31ln_parallel_residual_fwd_kernelINS_13Kernel_traitsIf13__nv_bfloat16fS2_fjLj256ELj1ELj4ELj1ELj16ENS_18Kernel_traits_baseILj256EfS2_fS2_fjLj128EEEEELb1ELb0ELb0EEEvNS_9FwdParamsE:
.text._ZN10layer_norm31ln_parallel_residual_fwd_kernelINS_13Kernel_traitsIf13__nv_bfloat16fS2_fjLj256ELj1ELj4ELj1ELj16ENS_18Kernel_traits_baseILj256EfS2_fS2_fjLj128EEEEELb1ELb0ELb0EEEvNS_9FwdParamsE:
        /* <DEDUP_REMOVED lines=67> */
.L_x_2329:
[----:B------:R-:W-:Y:S05]  /*0430*/  BSYNC.RECONVERGENT B0 ;  /* 0x0000000000007941 */ /* 0x000fea0003800200 */
.L_x_2328:
        /* <DEDUP_REMOVED lines=87> */
.L_x_2432:
        /* <DEDUP_REMOVED lines=13> */
[----:B0-----:R-:W-:-:S05]  /*0a80*/  IMAD.WIDE.U32 R52, R81, 0x10, R52 ;  /* 0x0000001051347825 */ /* 0x001fca00078e0034 */
[----:B------:R0:W5:Y:S01]  /*0a90*/  LDG.E.128 R56, desc[UR8][R52.64] ;  /* 0x0000000834387981 */ /* 0x000162000c1e1d00 */
[----:B-1----:R-:W-:-:S05]  /*0aa0*/  @P0 IMAD.WIDE.U32 R54, R81, 0x10, R54 ;  /* 0x0000001051360825 */ /* 0x002fca00078e0036 */
[----:B------:R0:W5:Y:S01]  /*0ab0*/  @P0 LDG.E.128 R16, desc[UR8][R54.64] ;  /* 0x0000000836100981 */ /* 0x000162000c1e1d00 */
[----:B--2---:R-:W-:-:S05]  /*0ac0*/  @P1 IMAD.WIDE.U32 R60, R81, 0x20, R60 ;  /* 0x00000020513c1825 */ /* 0x004fca00078e003c */
[----:B------:R0:W5:Y:S04]  /*0ad0*/  @P1 LDG.E.128 R12, desc[UR8][R60.64] ;  /* 0x000000083c0c1981 */ /* 0x000168000c1e1d00 */
        /* <DEDUP_REMOVED lines=14> */
.L_x_2335:
        /* <DEDUP_REMOVED lines=13> */
.L_x_2337:
[----:B------:R-:W-:Y:S05]  /*0c90*/  BSYNC.RECONVERGENT B3 ;  /* 0x0000000000037941 */ /* 0x000fea0003800200 */
.L_x_2336:
        /* <DEDUP_REMOVED lines=35> */
[----:B------:R-:W-:Y:S01]  /*0ed0*/  IMAD.MOV.U32 R62, RZ, RZ, RZ ;  /* 0x000000ffff3e7224 */ /* 0x000fe200078e00ff */
[----:B------:R-:W-:Y:S01]  /*0ee0*/  LOP3.LUT R54, R60, UR28, R77, 0x96, !PT ;  /* 0x0000001c3c367c12 */ /* 0x000fe2000f8e964d */
[----:B------:R-:W-:-:S04]  /*0ef0*/  IMAD.WIDE.U32 R78, R78, -0x326172a9, RZ ;  /* 0xcd9e8d574e4e7825 */ /* 0x000fc800078e00ff */
[----:B------:R-:W-:Y:S01]  /*0f00*/  IMAD.WIDE.U32 R54, R54, -0x2daee0ad, RZ ;  /* 0xd2511f5336367825 */ /* 0x000fe200078e00ff */
[----:B------:R-:W-:-:S03]  /*0f10*/  LOP3.LUT R76, R76, UR30, R79, 0x96, !PT ;  /* 0x0000001e4c4c7c12 */ /* 0x000fc6000f8e964f */
[----:B------:R-:W-:Y:S01]  /*0f20*/  IMAD.MOV.U32 R80, RZ, RZ, R54 ;  /* 0x000000ffff507224 */ /* 0x000fe200078e0036 */
[----:B------:R-:W-:-:S07]  /*0f30*/  LOP3.LUT R77, R52, UR31, R55, 0x96, !PT ;  /* 0x0000001f344d7c12 */ /* 0x000fce000f8e9637 */
.L_x_2334:
[----:B------:R-:W-:Y:S05]  /*0f40*/  BSYNC.RECONVERGENT B2 ;  /* 0x0000000000027941 */ /* 0x000fea0003800200 */
.L_x_2333:
[----:B------:R-:W0:Y:S01]  /*0f50*/  LDC R65, c[0x0][0x408] ;  /* 0x00010200ff417b82 */ /* 0x000e220000000800 */
[----:B------:R-:W-:Y:S01]  /*0f60*/  HFMA2 R66, -RZ, RZ, 0.1171875, 0 ;  /* 0x2f800000ff427431 */ /* 0x000fe200000001ff */
[----:B------:R-:W-:Y:S01]  /*0f70*/  I2FP.F32.U32 R53, R63 ;  /* 0x0000003f00357245 */ /* 0x000fe20000201000 */
[----:B-----5:R-:W-:-:S05]  /*0f80*/  IMAD.U32 R52, R56, 0x10000, RZ ;  /* 0x0001000038347824 */ /* 0x020fca00078e00ff */
[----:B------:R-:W1:Y:S01]  /*0f90*/  LDC R64, c[0x0][0x404] ;  /* 0x00010100ff407b82 */ /* 0x000e620000000800 */
[----:B------:R-:W-:Y:S01]  /*0fa0*/  FFMA.FTZ R53, R53, R66, 1.1641532182693481445e-10 ;  /* 0x2f00000035357423 */ /* 0x000fe20000010042 */
[----:B0-----:R-:W-:-:S04]  /*0fb0*/  FMUL.FTZ R52, R52, R65 ;  /* 0x0000004134347220 */ /* 0x001fc80000410000 */
        /* <DEDUP_REMOVED lines=21> */
.L_x_2341:
        /* <DEDUP_REMOVED lines=13> */
.L_x_2343:
[----:B------:R-:W-:Y:S05]  /*11e0*/  BSYNC.RECONVERGENT B3 ;  /* 0x0000000000037941 */ /* 0x000fea0003800200 */
.L_x_2342:
        /* <DEDUP_REMOVED lines=42> */
.L_x_2340:
[----:B------:R-:W-:Y:S05]  /*1490*/  BSYNC.RECONVERGENT B2 ;  /* 0x0000000000027941 */ /* 0x000fea0003800200 */
.L_x_2339:
        /* <DEDUP_REMOVED lines=11> */
.L_x_2338:
[----:B------:R-:W-:Y:S01]  /*1550*/  @P1 FADD.FTZ R52, R12, R52 ;  /* 0x000000340c341221 */ /* 0x000fe20000010000 */
[----:B------:R-:W-:Y:S01]  /*1560*/  IMAD.MOV.U32 R56, RZ, RZ, R80 ;  /* 0x000000ffff387224 */ /* 0x000fe200078e0050 */
[----:B------:R-:W-:-:S07]  /*1570*/  MOV R54, R62 ;  /* 0x0000003e00367202 */ /* 0x000fce0000000f00 */
.L_x_2344:
        /* <DEDUP_REMOVED lines=13> */
.L_x_2347:
        /* <DEDUP_REMOVED lines=13> */
.L_x_2349:
[----:B------:R-:W-:Y:S05]  /*1720*/  BSYNC.RECONVERGENT B3 ;  /* 0x0000000000037941 */ /* 0x000fea0003800200 */
.L_x_2348:
        /* <DEDUP_REMOVED lines=42> */
.L_x_2346:
[----:B------:R-:W-:Y:S05]  /*19d0*/  BSYNC.RECONVERGENT B2 ;  /* 0x0000000000027941 */ /* 0x000fea0003800200 */
.L_x_2345:
        /* <DEDUP_REMOVED lines=24> */
.L_x_2353:
        /* <DEDUP_REMOVED lines=13> */
.L_x_2355:
[----:B------:R-:W-:Y:S05]  /*1c30*/  BSYNC.RECONVERGENT B3 ;  /* 0x0000000000037941 */ /* 0x000fea0003800200 */
.L_x_2354:
        /* <DEDUP_REMOVED lines=41> */
.L_x_2352:
[----:B------:R-:W-:Y:S05]  /*1ed0*/  BSYNC.RECONVERGENT B2 ;  /* 0x0000000000027941 */ /* 0x000fea0003800200 */
.L_x_2351:
        /* <DEDUP_REMOVED lines=12> */
.L_x_2350:
[----:B------:R-:W-:Y:S01]  /*1fa0*/  @P1 FADD.FTZ R53, R13, R53 ;  /* 0x000000350d351221 */ /* 0x000fe20000010000 */
[----:B------:R-:W-:Y:S01]  /*1fb0*/  IMAD.MOV.U32 R54, RZ, RZ, R56 ;  /* 0x000000ffff367224 */ /* 0x000fe200078e0038 */
[----:B------:R-:W-:-:S07]  /*1fc0*/  MOV R60, R55 ;  /* 0x00000037003c7202 */ /* 0x000fce0000000f00 */
.L_x_2356:
        /* <DEDUP_REMOVED lines=13> */
.L_x_2359:
        /* <DEDUP_REMOVED lines=13> */
.L_x_2361:
[----:B------:R-:W-:Y:S05]  /*2170*/  BSYNC.RECONVERGENT B3 ;  /* 0x0000000000037941 */ /* 0x000fea0003800200 */
.L_x_2360:
        /* <DEDUP_REMOVED lines=41> */
[----:B------:R-:W-:-:S07]  /*2410*/  MOV R54, R60 ;  /* 0x0000003c00367202 */ /* 0x000fce0000000f00 */
.L_x_2358:
[----:B------:R-:W-:Y:S05]  /*2420*/  BSYNC.RECONVERGENT B2 ;  /* 0x0000000000027941 */ /* 0x000fea0003800200 */
.L_x_2357:
        /* <DEDUP_REMOVED lines=25> */
.L_x_2365:
        /* <DEDUP_REMOVED lines=13> */
.L_x_2367:
[----:B------:R-:W-:Y:S05]  /*2690*/  BSYNC.RECONVERGENT B3 ;  /* 0x0000000000037941 */ /* 0x000fea0003800200 */
.L_x_2366:
        /* <DEDUP_REMOVED lines=40> */
[----:B------:R-:W-:Y:S02]  /*2920*/  HFMA2 R57, -RZ, RZ, 0, 0 ;  /* 0x00000000ff397431 */ /* 0x000fe400000001ff */
[----:B------:R-:W-:-:S07]  /*2930*/  IMAD.MOV.U32 R60, RZ, RZ, R54 ;  /* 0x000000ffff3c7224 */ /* 0x000fce00078e0036 */
.L_x_2364:
[----:B------:R-:W-:Y:S05]  /*2940*/  BSYNC.RECONVERGENT B2 ;  /* 0x0000000000027941 */ /* 0x000fea0003800200 */
.L_x_2363:
        /* <DEDUP_REMOVED lines=11> */
.L_x_2362:
[----:B------:R-:W-:Y:S01]  /*2a00*/  @P1 FADD.FTZ R85, R14, R85 ;  /* 0x000000550e551221 */ /* 0x000fe20000010000 */
[----:B------:R-:W-:Y:S01]  /*2a10*/  MOV R80, R54 ;  /* 0x0000003600507202 */ /* 0x000fe20000000f00 */
[----:B------:R-:W-:Y:S02]  /*2a20*/  IMAD.MOV.U32 R57, RZ, RZ, R56 ;  /* 0x000000ffff397224 */ /* 0x000fe400078e0038 */
[----:B------:R-:W-:-:S07]  /*2a30*/  IMAD.MOV.U32 R54, RZ, RZ, R85 ;  /* 0x000000ffff367224 */ /* 0x000fce00078e0055 */
.L_x_2368:
        /* <DEDUP_REMOVED lines=13> */
.L_x_2371:
        /* <DEDUP_REMOVED lines=13> */
.L_x_2373:
[----:B------:R-:W-:Y:S05]  /*2be0*/  BSYNC.RECONVERGENT B3 ;  /* 0x0000000000037941 */ /* 0x000fea0003800200 */
.L_x_2372:
        /* <DEDUP_REMOVED lines=41> */
[----:B------:R-:W-:-:S07]  /*2e80*/  HFMA2 R60, -RZ, RZ, 0, 0 ;  /* 0x00000000ff3c7431 */ /* 0x000fce00000001ff */
.L_x_2370:
[----:B------:R-:W-:Y:S05]  /*2e90*/  BSYNC.RECONVERGENT B2 ;  /* 0x0000000000027941 */ /* 0x000fea0003800200 */
.L_x_2369:
        /* <DEDUP_REMOVED lines=24> */
.L_x_2377:
        /* <DEDUP_REMOVED lines=13> */
.L_x_2379:
[----:B------:R-:W-:Y:S05]  /*30f0*/  BSYNC.RECONVERGENT B3 ;  /* 0x0000000000037941 */ /* 0x000fea0003800200 */
.L_x_2378:
        /* <DEDUP_REMOVED lines=41> */
.L_x_2376:
[----:B------:R-:W-:Y:S05]  /*3390*/  BSYNC.RECONVERGENT B2 ;  /* 0x0000000000027941 */ /* 0x000fea0003800200 */
.L_x_2375:
        /* <DEDUP_REMOVED lines=12> */
.L_x_2374:
[----:B------:R-:W-:Y:S01]  /*3460*/  @P1 FADD.FTZ R55, R15, R55 ;  /* 0x000000370f371221 */ /* 0x000fe20000010000 */
[----:B------:R-:W-:Y:S01]  /*3470*/  IMAD.MOV.U32 R56, RZ, RZ, R80 ;  /* 0x000000ffff387224 */ /* 0x000fe200078e0050 */
[----:B------:R-:W-:-:S07]  /*3480*/  MOV R57, R60 ;  /* 0x0000003c00397202 */ /* 0x000fce0000000f00 */
.L_x_2380:
        /* <DEDUP_REMOVED lines=13> */
.L_x_2383:
        /* <DEDUP_REMOVED lines=13> */
.L_x_2385:
[----:B------:R-:W-:Y:S05]  /*3630*/  BSYNC.RECONVERGENT B3 ;  /* 0x0000000000037941 */ /* 0x000fea0003800200 */
.L_x_2384:
        /* <DEDUP_REMOVED lines=42> */
.L_x_2382:
[----:B------:R-:W-:Y:S05]  /*38e0*/  BSYNC.RECONVERGENT B2 ;  /* 0x0000000000027941 */ /* 0x000fea0003800200 */
.L_x_2381:
        /* <DEDUP_REMOVED lines=24> */
.L_x_2389:
        /* <DEDUP_REMOVED lines=13> */
.L_x_2391:
[----:B------:R-:W-:Y:S05]  /*3b40*/  BSYNC.RECONVERGENT B3 ;  /* 0x0000000000037941 */ /* 0x000fea0003800200 */
.L_x_2390:
        /* <DEDUP_REMOVED lines=42> */
.L_x_2388:
[----:B------:R-:W-:Y:S05]  /*3df0*/  BSYNC.RECONVERGENT B2 ;  /* 0x0000000000027941 */ /* 0x000fea0003800200 */
.L_x_2387:
        /* <DEDUP_REMOVED lines=11> */
.L_x_2386:
[----:B------:R-:W-:Y:S01]  /*3eb0*/  @P1 FADD.FTZ R85, R8, R85 ;  /* 0x0000005508551221 */ /* 0x000fe20000010000 */
[----:B------:R-:W-:Y:S01]  /*3ec0*/  IMAD.MOV.U32 R58, RZ, RZ, R56 ;  /* 0x000000ffff3a7224 */ /* 0x000fe200078e0038 */
[----:B------:R-:W-:Y:S02]  /*3ed0*/  MOV R61, R60 ;  /* 0x0000003c003d7202 */ /* 0x000fe40000000f00 */
[----:B------:R-:W-:-:S07]  /*3ee0*/  IMAD.MOV.U32 R56, RZ, RZ, R85 ;  /* 0x000000ffff387224 */ /* 0x000fce00078e0055 */
.L_x_2392:
        /* <DEDUP_REMOVED lines=13> */
.L_x_2395:
        /* <DEDUP_REMOVED lines=13> */
.L_x_2397:
[----:B------:R-:W-:Y:S05]  /*4090*/  BSYNC.RECONVERGENT B3 ;  /* 0x0000000000037941 */ /* 0x000fea0003800200 */
.L_x_2396:
        /* <DEDUP_REMOVED lines=42> */
.L_x_2394:
[----:B------:R-:W-:Y:S05]  /*4340*/  BSYNC.RECONVERGENT B2 ;  /* 0x0000000000027941 */ /* 0x000fea0003800200 */
.L_x_2393:
        /* <DEDUP_REMOVED lines=23> */
.L_x_2401:
        /* <DEDUP_REMOVED lines=13> */
.L_x_2403:
[----:B------:R-:W-:Y:S05]  /*4590*/  BSYNC.RECONVERGENT B3 ;  /* 0x0000000000037941 */ /* 0x000fea0003800200 */
.L_x_2402:
        /* <DEDUP_REMOVED lines=42> */
.L_x_2400:
[----:B------:R-:W-:Y:S05]  /*4840*/  BSYNC.RECONVERGENT B2 ;  /* 0x0000000000027941 */ /* 0x000fea0003800200 */
.L_x_2399:
        /* <DEDUP_REMOVED lines=12> */
.L_x_2398:
[----:B------:R-:W-:Y:S01]  /*4910*/  @P1 FADD.FTZ R57, R9, R57 ;  /* 0x0000003909391221 */ /* 0x000fe20000010000 */
[----:B------:R-:W-:Y:S01]  /*4920*/  MOV R80, R58 ;  /* 0x0000003a00507202 */ /* 0x000fe20000000f00 */
[----:B------:R-:W-:-:S07]  /*4930*/  IMAD.MOV.U32 R61, RZ, RZ, R60 ;  /* 0x000000ffff3d7224 */ /* 0x000fce00078e003c */
.L_x_2404:
        /* <DEDUP_REMOVED lines=13> */
.L_x_2407:
        /* <DEDUP_REMOVED lines=13> */
.L_x_2409:
[----:B------:R-:W-:Y:S05]  /*4ae0*/  BSYNC.RECONVERGENT B3 ;  /* 0x0000000000037941 */ /* 0x000fea0003800200 */
.L_x_2408:
        /* <DEDUP_REMOVED lines=42> */
.L_x_2406:
[----:B------:R-:W-:Y:S05]  /*4d90*/  BSYNC.RECONVERGENT B2 ;  /* 0x0000000000027941 */ /* 0x000fea0003800200 */
.L_x_2405:
        /* <DEDUP_REMOVED lines=24> */
.L_x_2413:
        /* <DEDUP_REMOVED lines=13> */
.L_x_2415:
[----:B------:R-:W-:Y:S05]  /*4ff0*/  BSYNC.RECONVERGENT B3 ;  /* 0x0000000000037941 */ /* 0x000fea0003800200 */
.L_x_2414:
        /* <DEDUP_REMOVED lines=41> */
.L_x_2412:
[----:B------:R-:W-:Y:S05]  /*5290*/  BSYNC.RECONVERGENT B2 ;  /* 0x0000000000027941 */ /* 0x000fea0003800200 */
.L_x_2411:
        /* <DEDUP_REMOVED lines=11> */
.L_x_2410:
[----:B------:R-:W-:Y:S01]  /*5350*/  @P1 FADD.FTZ R58, R10, R58 ;  /* 0x0000003a0a3a1221 */ /* 0x000fe20000010000 */
[----:B------:R-:W-:Y:S01]  /*5360*/  IMAD.MOV.U32 R86, RZ, RZ, R80 ;  /* 0x000000ffff567224 */ /* 0x000fe200078e0050 */
[----:B------:R-:W-:-:S07]  /*5370*/  MOV R61, R60 ;  /* 0x0000003c003d7202 */ /* 0x000fce0000000f00 */
.L_x_2416:
        /* <DEDUP_REMOVED lines=13> */
.L_x_2419:
        /* <DEDUP_REMOVED lines=13> */
.L_x_2421:
[----:B------:R-:W-:Y:S05]  /*5520*/  BSYNC.RECONVERGENT B3 ;  /* 0x0000000000037941 */ /* 0x000fea0003800200 */
.L_x_2420:
        /* <DEDUP_REMOVED lines=42> */
.L_x_2418:
[----:B------:R-:W-:Y:S05]  /*57d0*/  BSYNC.RECONVERGENT B2 ;  /* 0x0000000000027941 */ /* 0x000fea0003800200 */
.L_x_2417:
        /* <DEDUP_REMOVED lines=23> */
.L_x_2425:
        /* <DEDUP_REMOVED lines=15> */
.L_x_2427:
[----:B------:R-:W-:Y:S05]  /*5a40*/  BSYNC.RECONVERGENT B3 ;  /* 0x0000000000037941 */ /* 0x000fea0003800200 */
.L_x_2426:
        /* <DEDUP_REMOVED lines=40> */
[----:B------:R-:W-:Y:S01]  /*5cd0*/  IMAD.MOV.U32 R61, RZ, RZ, R86 ;  /* 0x000000ffff3d7224 */ /* 0x000fe200078e0056 */
[----:B------:R-:W-:-:S07]  /*5ce0*/  MOV R80, R60 ;  /* 0x0000003c00507202 */ /* 0x000fce0000000f00 */
.L_x_2424:
[----:B------:R-:W-:Y:S05]  /*5cf0*/  BSYNC.RECONVERGENT B2 ;  /* 0x0000000000027941 */ /* 0x000fea0003800200 */
.L_x_2423:
        /* <DEDUP_REMOVED lines=12> */
.L_x_2422:
[----:B------:R-:W-:Y:S01]  /*5dc0*/  @P1 FADD.FTZ R59, R11, R59 ;  /* 0x0000003b0b3b1221 */ /* 0x000fe20000010000 */
[----:B------:R-:W-:Y:S01]  /*5dd0*/  IMAD.MOV.U32 R80, RZ, RZ, R86 ;  /* 0x000000ffff507224 */ /* 0x000fe200078e0056 */
[----:B------:R-:W-:-:S07]  /*5de0*/  MOV R79, R60 ;  /* 0x0000003c004f7202 */ /* 0x000fce0000000f00 */
.L_x_2428:
[----:B------:R-:W0:Y:S01]  /*5df0*/  LDC.64 R64, c[0x0][0x3a8] ;  /* 0x0000ea00ff407b82 */ /* 0x000e220000000a00 */
[----:B------:R-:W-:Y:S02]  /*5e00*/  ISETP.NE.AND P6, PT, R67, RZ, PT ;  /* 0x000000ff4300720c */ /* 0x000fe40003fc5270 */
[----:B------:R-:W-:Y:S02]  /*5e10*/  SEL R85, RZ, 0x1000000, P5 ;  /* 0x01000000ff557807 */ /* 0x000fe40002800000 */
[----:B------:R-:W-:Y:S02]  /*5e20*/  SEL R67, RZ, 0x10000, P4 ;  /* 0x00010000ff437807 */ /* 0x000fe40002000000 */
[----:B------:R-:W-:Y:S01]  /*5e30*/  ISETP.NE.AND P5, PT, R83, RZ, PT ;  /* 0x000000ff5300720c */ /* 0x000fe20003fa5270 */
[----:B------:R-:W1:Y:S01]  /*5e40*/  LDC.64 R60, c[0x0][0x3b0] ;  /* 0x0000ec00ff3c7b82 */ /* 0x000e620000000a00 */
[----:B------:R-:W-:Y:S02]  /*5e50*/  ISETP.NE.AND P4, PT, R84, RZ, PT ;  /* 0x000000ff5400720c */ /* 0x000fe40003f85270 */
[----:B------:R-:W-:-:S02]  /*5e60*/  ISETP.NE.AND P1, PT, R82, RZ, PT ;  /* 0x000000ff5200720c */ /* 0x000fc40003f25270 */
[----:B------:R-:W-:Y:S02]  /*5e70*/  SEL R82, RZ, 0x100, P3 ;  /* 0x00000100ff527807 */ /* 0x000fe40001800000 */
[----:B------:R-:W-:Y:S02]  /*5e80*/  SEL R66, RZ, 0x1000000, P4 ;  /* 0x01000000ff427807 */ /* 0x000fe40002000000 */
[----:B------:R-:W-:Y:S02]  /*5e90*/  SEL R63, RZ, 0x10000, P5 ;  /* 0x00010000ff3f7807 */ /* 0x000fe40002800000 */
[----:B------:R-:W-:Y:S02]  /*5ea0*/  SEL R62, RZ, 0x100, P6 ;  /* 0x00000100ff3e7807 */ /* 0x000fe40003000000 */
        /* <DEDUP_REMOVED lines=28> */
.L_x_2332:
[----:B------:R-:W-:Y:S05]  /*6070*/  BSYNC.RECONVERGENT B0 ;  /* 0x0000000000007941 */ /* 0x000fea0003800200 */
.L_x_2331:
        /* <DEDUP_REMOVED lines=54> */
.L_x_2444:
        /* <DEDUP_REMOVED lines=15> */
[----:B------:R-:W-:-:S04]  /*64d0*/  PLOP3.LUT P0, PT, PT, PT, UP0, 0x40, 0x4 ;  /* 0x000000000004781c */ /* 0x000fc80003f0e808 */
[----:B0-----:R-:W-:-:S05]  /*64e0*/  FSEL R65, R65, RZ, P0 ;  /* 0x000000ff41417208 */ /* 0x001fca0000000000 */
[--C-:B------:R-:W-:Y:S01]  /*64f0*/  FADD.FTZ R84, R58, -R65.reuse ;  /* 0x800000413a547221 */ /* 0x100fe20000010000 */
[--C-:B------:R-:W-:Y:S01]  /*6500*/  FADD.FTZ R88, R59, -R65.reuse ;  /* 0x800000413b587221 */ /* 0x100fe20000010000 */
[--C-:B------:R-:W-:Y:S01]  /*6510*/  FADD.FTZ R60, R52, -R65.reuse ;  /* 0x80000041343c7221 */ /* 0x100fe20000010000 */
[--C-:B------:R-:W-:Y:S01]  /*6520*/  FADD.FTZ R64, R53, -R65.reuse ;  /* 0x8000004135407221 */ /* 0x100fe20000010000 */
[C---:B------:R-:W-:Y:S01]  /*6530*/  FMUL.FTZ R61, R67.reuse, R84 ;  /* 0x00000054433d7220 */ /* 0x040fe20000410000 */
[----:B------:R-:W-:Y:S01]  /*6540*/  FMUL.FTZ R88, R67, R88 ;  /* 0x0000005843587220 */ /* 0x000fe20000410000 */
[--C-:B------:R-:W-:Y:S01]  /*6550*/  FADD.FTZ R62, R54, -R65.reuse ;  /* 0x80000041363e7221 */ /* 0x100fe20000010000 */
[--C-:B------:R-:W-:Y:S01]  /*6560*/  FADD.FTZ R66, R55, -R65.reuse ;  /* 0x8000004137427221 */ /* 0x100fe20000010000 */
[--C-:B------:R-:W-:Y:S01]  /*6570*/  FADD.FTZ R82, R56, -R65.reuse ;  /* 0x8000004138527221 */ /* 0x100fe20000010000 */
[----:B------:R-:W-:Y:S01]  /*6580*/  FADD.FTZ R86, R57, -R65 ;  /* 0x8000004139567221 */ /* 0x000fe20000010000 */
[----:B------:R-:W-:Y:S01]  /*6590*/  FMUL.FTZ R65, R67, R60 ;  /* 0x0000003c43417220 */ /* 0x000fe20000410000 */
[-C--:B------:R-:W-:Y:S01]  /*65a0*/  FFMA.FTZ R63, R30, R61.reuse, R46 ;  /* 0x0000003d1e3f7223 */ /* 0x080fe2000001002e */
[-C--:B------:R-:W-:Y:S01]  /*65b0*/  FFMA.FTZ R60, R31, R88.reuse, R47 ;  /* 0x000000581f3c7223 */ /* 0x080fe2000001002f */
[----:B------:R-:W-:Y:S01]  /*65c0*/  FFMA.FTZ R61, R22, R61, R38 ;  /* 0x0000003d163d7223 */ /* 0x000fe20000010026 */
[----:B------:R-:W-:Y:S01]  /*65d0*/  FFMA.FTZ R88, R23, R88, R39 ;  /* 0x0000005817587223 */ /* 0x000fe20000010027 */
[C---:B------:R-:W-:Y:S01]  /*65e0*/  FMUL.FTZ R64, R67.reuse, R64 ;  /* 0x0000004043407220 */ /* 0x040fe20000410000 */
[C---:B------:R-:W-:Y:S01]  /*65f0*/  FMUL.FTZ R89, R67.reuse, R62 ;  /* 0x0000003e43597220 */ /* 0x040fe20000410000 */
[C---:B------:R-:W-:Y:S01]  /*6600*/  FMUL.FTZ R66, R67.reuse, R66 ;  /* 0x0000004243427220 */ /* 0x040fe20000410000 */
[C---:B------:R-:W-:Y:S01]  /*6610*/  FMUL.FTZ R87, R67.reuse, R82 ;  /* 0x0000005243577220 */ /* 0x040fe20000410000 */
[----:B------:R-:W-:Y:S01]  /*6620*/  FMUL.FTZ R86, R67, R86 ;  /* 0x0000005643567220 */ /* 0x000fe20000410000 */
[----:B------:R-:W-:Y:S01]  /*6630*/  F2FP.BF16.F32.PACK_AB R63, R60, R63 ;  /* 0x0000003f3c3f723e */ /* 0x000fe200000010ff */
[----:B------:R-:W-:Y:S01]  /*6640*/  FFMA.FTZ R60, R32, R65, R48 ;  /* 0x00000041203c7223 */ /* 0x000fe20000010030 */
[----:B------:R-:W-:Y:S01]  /*6650*/  F2FP.BF16.F32.PACK_AB R67, R88, R61 ;  /* 0x0000003d5843723e */ /* 0x000fe200000010ff */
[----:B------:R-:W-:Y:S01]  /*6660*/  FFMA.FTZ R61, R33, R64, R49 ;  /* 0x00000040213d7223 */ /* 0x000fe20000010031 */
[----:B------:R-:W-:Y:S01]  /*6670*/  FFMA.FTZ R62, R34, R89, R50 ;  /* 0x00000059223e7223 */ /* 0x000fe20000010032 */
[----:B------:R-:W-:Y:S01]  /*6680*/  FFMA.FTZ R83, R35, R66, R51 ;  /* 0x0000004223537223 */ /* 0x000fe20000010033 */
[----:B------:R-:W0:Y:S01]  /*6690*/  LDC.64 R84, c[0x0][0x428] ;  /* 0x00010a00ff547b82 */ /* 0x000e220000000a00 */
[----:B------:R-:W-:Y:S01]  /*66a0*/  FFMA.FTZ R88, R24, R65, R40 ;  /* 0x0000004118587223 */ /* 0x000fe20000010028 */
[----:B------:R-:W-:Y:S01]  /*66b0*/  F2FP.BF16.F32.PACK_AB R60, R61, R60 ;  /* 0x0000003c3d3c723e */ /* 0x000fe200000010ff */
[----:B------:R-:W-:Y:S01]  /*66c0*/  FFMA.FTZ R65, R26, R89, R42 ;  /* 0x000000591a417223 */ /* 0x000fe2000001002a */
[----:B------:R-:W-:Y:S01]  /*66d0*/  F2FP.BF16.F32.PACK_AB R61, R83, R62 ;  /* 0x0000003e533d723e */ /* 0x000fe200000010ff */
[-C--:B------:R-:W-:Y:S01]  /*66e0*/  FFMA.FTZ R62, R28, R87.reuse, R44 ;  /* 0x000000571c3e7223 */ /* 0x080fe2000001002c */
[-C--:B------:R-:W-:Y:S01]  /*66f0*/  FFMA.FTZ R91, R29, R86.reuse, R45 ;  /* 0x000000561d5b7223 */ /* 0x080fe2000001002d */
[----:B------:R-:W-:Y:S01]  /*6700*/  FFMA.FTZ R89, R20, R87, R36 ;  /* 0x0000005714597223 */ /* 0x000fe20000010024 */
[----:B------:R-:W1:Y:S01]  /*6710*/  LDC.64 R82, c[0x0][0x430] ;  /* 0x00010c00ff527b82 */ /* 0x000e620000000a00 */
[----:B------:R-:W-:Y:S01]  /*6720*/  FFMA.FTZ R90, R21, R86, R37 ;  /* 0x00000056155a7223 */ /* 0x000fe20000010025 */
[----:B------:R-:W-:Y:S01]  /*6730*/  FFMA.FTZ R86, R27, R66, R43 ;  /* 0x000000421b567223 */ /* 0x000fe2000001002b */
[----:B------:R-:W-:Y:S01]  /*6740*/  FFMA.FTZ R87, R25, R64, R41 ;  /* 0x0000004019577223 */ /* 0x000fe20000010029 */
[----:B------:R-:W-:-:S02]  /*6750*/  F2FP.BF16.F32.PACK_AB R62, R91, R62 ;  /* 0x0000003e5b3e723e */ /* 0x000fc400000010ff */
[----:B------:R-:W-:Y:S02]  /*6760*/  F2FP.BF16.F32.PACK_AB R66, R90, R89 ;  /* 0x000000595a42723e */ /* 0x000fe400000010ff */
[----:B------:R-:W-:Y:S02]  /*6770*/  F2FP.BF16.F32.PACK_AB R65, R86, R65 ;  /* 0x000000415641723e */ /* 0x000fe400000010ff */
[----:B------:R-:W-:Y:S01]  /*6780*/  F2FP.BF16.F32.PACK_AB R64, R87, R88 ;  /* 0x000000585740723e */ /* 0x000fe200000010ff */
[----:B0-----:R-:W-:-:S05]  /*6790*/  IMAD.WIDE.U32 R84, R81, 0x10, R84 ;  /* 0x0000001051547825 */ /* 0x001fca00078e0054 */
[----:B------:R2:W-:Y:S01]  /*67a0*/  STG.E.128 desc[UR8][R84.64], R60 ;  /* 0x0000003c54007986 */ /* 0x0005e2000c101d08 */
[----:B-1----:R-:W-:-:S05]  /*67b0*/  IMAD.WIDE.U32 R82, R81, 0x10, R82 ;  /* 0x0000001051527825 */ /* 0x002fca00078e0052 */
[----:B------:R2:W-:Y:S02]  /*67c0*/  STG.E.128 desc[UR8][R82.64], R64 ;  /* 0x0000004052007986 */ /* 0x0005e4000c101d08 */
.L_x_2431:
[----:B------:R-:W-:Y:S05]  /*67d0*/  BSYNC.RECONVERGENT B0 ;  /* 0x0000000000007941 */ /* 0x000fea0003800200 */
.L_x_2430:
[----:B0-2---:R-:W0:Y:S02]  /*67e0*/  LDC.64 R60, c[0x0][0x380] ;  /* 0x0000e000ff3c7b82 */ /* 0x005e240000000a00 */
[----:B0-----:R-:W-:-:S05]  /*67f0*/  IMAD R4, R60, 0x4, R4 ;  /* 0x000000043c047824 */ /* 0x001fca00078e0204 */
[----:B------:R-:W-:-:S13]  /*6800*/  ISETP.GE.AND P0, PT, R4, R61, PT ;  /* 0x0000003d0400720c */ /* 0x000fda0003f06270 */
[----:B------:R-:W-:Y:S05]  /*6810*/  @!P0 BRA `(.L_x_2432) ;  /* 0xffffffa000648947 */ /* 0x000fea000383ffff */
[----:B------:R-:W-:Y:S05]  /*6820*/  BSYNC B1 ;  /* 0x0000000000017941 */ /* 0x000fea0003800000 */
.L_x_2330:
[----:B------:R-:W-:Y:S05]  /*6830*/  EXIT ;  /* 0x000000000000794d */ /* 0x000fea0003800000 */
.L_x_2429:
        /* <DEDUP_REMOVED lines=8> */
.L_x_2434:
[----:B------:R-:W-:Y:S05]  /*68c0*/  BSYNC B0 ;  /* 0x0000000000007941 */ /* 0x000fea0003800000 */
.L_x_2433:
        /* <DEDUP_REMOVED lines=9> */
.L_x_2435:
[----:B------:R-:W-:Y:S02]  /*6960*/  IMAD.MOV.U32 R84, RZ, RZ, 0x4 ;  /* 0x00000004ff547424 */ /* 0x000fe400078e00ff */
[----:B------:R-:W-:-:S04]  /*6970*/  IMAD.MOV.U32 R62, RZ, RZ, R67 ;  /* 0x000000ffff3e7224 */ /* 0x000fc800078e0043 */
[----:B------:R-:W-:-:S05]  /*6980*/  FADD.FTZ R62, R61, R62 ;  /* 0x0000003e3d3e7221 */ /* 0x000fca0000010000 */
[----:B------:R-:W-:-:S07]  /*6990*/  MOV R83, R62 ;  /* 0x0000003e00537202 */ /* 0x000fce0000000f00 */
[----:B------:R-:W-:Y:S05]  /*69a0*/  WARPSYNC.COLLECTIVE R82, `(.L_x_2436) ;  /* 0x0000000052087348 */ /* 0x000fea0003c00000 */
[----:B------:R0:W1:Y:S02]  /*69b0*/  SHFL.BFLY P3, R67, R83, R84, R85 ;  /* 0x0c00005453437389 */ /* 0x0000640000060055 */
[----:B01----:R-:W-:Y:S05]  /*69c0*/  ENDCOLLECTIVE ;  /* 0x000000000000791b */ /* 0x003fea0003800000 */
.L_x_2436:
[----:B------:R-:W-:Y:S01]  /*69d0*/  HFMA2 R84, -RZ, RZ, 0, 4.76837158203125e-07 ;  /* 0x00000008ff547431 */ /* 0x000fe200000001ff */
[----:B------:R-:W-:-:S05]  /*69e0*/  MOV R63, R67 ;  /* 0x00000043003f7202 */ /* 0x000fca0000000f00 */
[----:B------:R-:W-:-:S04]  /*69f0*/  FADD.FTZ R63, R62, R63 ;  /* 0x0000003f3e3f7221 */ /* 0x000fc80000010000 */
[----:B------:R-:W-:-:S07]  /*6a00*/  IMAD.MOV.U32 R83, RZ, RZ, R63 ;  /* 0x000000ffff537224 */ /* 0x000fce00078e003f */
[----:B------:R-:W-:Y:S05]  /*6a10*/  WARPSYNC.COLLECTIVE R82, `(.L_x_2437) ;  /* 0x0000000052087348 */ /* 0x000fea0003c00000 */
[----:B------:R0:W1:Y:S02]  /*6a20*/  SHFL.BFLY P3, R67, R83, R84, R85 ;  /* 0x0c00005453437389 */ /* 0x0000640000060055 */
[----:B01----:R-:W-:Y:S05]  /*6a30*/  ENDCOLLECTIVE ;  /* 0x000000000000791b */ /* 0x003fea0003800000 */
.L_x_2437:
        /* <DEDUP_REMOVED lines=8> */
.L_x_2438:
        /* <DEDUP_REMOVED lines=26> */
.L_x_2439:
[----:B------:R-:W-:Y:S02]  /*6c60*/  IMAD.MOV.U32 R84, RZ, RZ, 0x2 ;  /* 0x00000002ff547424 */ /* 0x000fe400078e00ff */
[----:B------:R-:W-:-:S04]  /*6c70*/  IMAD.MOV.U32 R61, RZ, RZ, R67 ;  /* 0x000000ffff3d7224 */ /* 0x000fc800078e0043 */
[----:B------:R-:W-:-:S05]  /*6c80*/  FADD.FTZ R61, R60, R61 ;  /* 0x0000003d3c3d7221 */ /* 0x000fca0000010000 */
[----:B------:R-:W-:-:S07]  /*6c90*/  MOV R83, R61 ;  /* 0x0000003d00537202 */ /* 0x000fce0000000f00 */
[----:B------:R-:W-:Y:S05]  /*6ca0*/  WARPSYNC.COLLECTIVE R82, `(.L_x_2440) ;  /* 0x0000000052087348 */ /* 0x000fea0003c00000 */
[----:B------:R0:W1:Y:S02]  /*6cb0*/  SHFL.BFLY P3, R67, R83, R84, R85 ;  /* 0x0c00005453437389 */ /* 0x0000640000060055 */
[----:B01----:R-:W-:Y:S05]  /*6cc0*/  ENDCOLLECTIVE ;  /* 0x000000000000791b */ /* 0x003fea0003800000 */
.L_x_2440:
[----:B------:R-:W-:Y:S01]  /*6cd0*/  HFMA2 R84, -RZ, RZ, 0, 2.384185791015625e-07 ;  /* 0x00000004ff547431 */ /* 0x000fe200000001ff */
[----:B------:R-:W-:-:S05]  /*6ce0*/  MOV R62, R67 ;  /* 0x00000043003e7202 */ /* 0x000fca0000000f00 */
[----:B------:R-:W-:-:S04]  /*6cf0*/  FADD.FTZ R62, R61, R62 ;  /* 0x0000003e3d3e7221 */ /* 0x000fc80000010000 */
[----:B------:R-:W-:-:S07]  /*6d00*/  IMAD.MOV.U32 R83, RZ, RZ, R62 ;  /* 0x000000ffff537224 */ /* 0x000fce00078e003e */
[----:B------:R-:W-:Y:S05]  /*6d10*/  WARPSYNC.COLLECTIVE R82, `(.L_x_2441) ;  /* 0x0000000052087348 */ /* 0x000fea0003c00000 */
[----:B------:R0:W1:Y:S02]  /*6d20*/  SHFL.BFLY P3, R67, R83, R84, R85 ;  /* 0x0c00005453437389 */ /* 0x0000640000060055 */
[----:B01----:R-:W-:Y:S05]  /*6d30*/  ENDCOLLECTIVE ;  /* 0x000000000000791b */ /* 0x003fea0003800000 */
.L_x_2441:
[----:B------:R-:W-:Y:S02]  /*6d40*/  IMAD.MOV.U32 R84, RZ, RZ, 0x8 ;  /* 0x00000008ff547424 */ /* 0x000fe400078e00ff */
[----:B------:R-:W-:-:S04]  /*6d50*/  IMAD.MOV.U32 R63, RZ, RZ, R67 ;  /* 0x000000ffff3f7224 */ /* 0x000fc800078e0043 */
[----:B------:R-:W-:-:S05]  /*6d60*/  FADD.FTZ R63, R62, R63 ;  /* 0x0000003f3e3f7221 */ /* 0x000fca0000010000 */
[----:B------:R-:W-:-:S07]  /*6d70*/  MOV R83, R63 ;  /* 0x0000003f00537202 */ /* 0x000fce0000000f00 */
[----:B------:R-:W-:Y:S05]  /*6d80*/  WARPSYNC.COLLECTIVE R82, `(.L_x_2442) ;  /* 0x0000000052087348 */ /* 0x000fea0003c00000 */
[----:B------:R0:W1:Y:S02]  /*6d90*/  SHFL.BFLY P3, R67, R83, R84, R85 ;  /* 0x0c00005453437389 */ /* 0x0000640000060055 */
[----:B01----:R-:W-:Y:S05]  /*6da0*/  ENDCOLLECTIVE ;  /* 0x000000000000791b */ /* 0x003fea0003800000 */
.L_x_2442:
[----:B------:R-:W-:Y:S01]  /*6db0*/  HFMA2 R84, -RZ, RZ, 0, 9.5367431640625e-07 ;  /* 0x00000010ff547431 */ /* 0x000fe200000001ff */
[----:B------:R-:W-:-:S05]  /*6dc0*/  MOV R66, R67 ;  /* 0x0000004300427202 */ /* 0x000fca0000000f00 */
[----:B------:R-:W-:-:S04]  /*6dd0*/  FADD.FTZ R66, R63, R66 ;  /* 0x000000423f427221 */ /* 0x000fc80000010000 */
[----:B------:R-:W-:-:S07]  /*6de0*/  IMAD.MOV.U32 R83, RZ, RZ, R66 ;  /* 0x000000ffff537224 */ /* 0x000fce00078e0042 */
[----:B------:R-:W-:Y:S05]  /*6df0*/  WARPSYNC.COLLECTIVE R82, `(.L_x_2443) ;  /* 0x0000000052087348 */ /* 0x000fea0003c00000 */
[----:B------:R0:W1:Y:S02]  /*6e00*/  SHFL.BFLY P3, R67, R83, R84, R85 ;  /* 0x0c00005453437389 */ /* 0x0000640000060055 */
[----:B01----:R-:W-:Y:S05]  /*6e10*/  ENDCOLLECTIVE ;  /* 0x000000000000791b */ /* 0x003fea0003800000 */
.L_x_2443:
[----:B------:R-:W-:Y:S05]  /*6e20*/  BRA `(.L_x_2444) ;  /* 0xfffffff4006c7947 */ /* 0x000fea000383ffff */
.L_x_2445:
        /* <DEDUP_REMOVED lines=13> */
.L_x_5951:


//--------------------- .text._ZN10layer_norm31ln_parallel_residual_fwd_kernelINS_13Kernel_traitsIf13__nv_bfloat16fS2_fjLj256ELj1ELj4ELj1ELj16ENS_18Kernel_traits_baseILj256EfS2_fS2_fjLj128EEEEELb1ELb0ELb1EEEvNS_9FwdParamsE --------------------------
	.section	.text._ZN10layer_norm31ln_parallel_residual_fwd_kernelINS_13Kernel_traitsIf13__nv_bfloat16fS2_fjLj256ELj1ELj4ELj1ELj16ENS_18Kernel_traits_baseILj256EfS2_fS2_fjLj128EEEEELb1ELb0ELb1EEEvNS_9FwdParamsE,"ax",@progbits
	.align	128
        .global         _ZN10layer_norm31ln_parallel_residual_fwd_kernelINS_13Kernel_traitsIf13__nv_bfloat16fS2_fjLj256ELj1ELj4ELj1ELj16ENS_18Kernel_traits_baseILj256EfS2_fS2_fjLj128EEEEELb1ELb0ELb1EEEvNS_9FwdParamsE
        .type           _ZN10layer_norm31ln_parallel_residual_fwd_kernelINS_13Kernel_traitsIf13__nv_bfloat16fS2_fjLj256ELj1ELj4ELj1ELj16ENS_18Kernel_traits_baseILj256EfS2_fS2_fjLj128EEEEELb1ELb0ELb1EEEvNS_9FwdParamsE,@function
        .size           _ZN10layer_norm31ln_parallel_residual_fwd_kernelINS_13Kernel_traitsIf13__nv_bfloat16fS2_fjLj256ELj1ELj4ELj1ELj16ENS_18Kernel_traits_baseILj256EfS2_fS2_fjLj128EEEEELb1ELb0ELb1EEEvNS_9FwdParamsE,(.L_x_5952 - _ZN10layer_norm31ln_parallel_residual_fwd_kernelINS_13Kernel_traitsIf13__nv_bfloat16fS2_fjLj256ELj1ELj4ELj1ELj16ENS_18Kernel_traits_baseILj256EfS2_fS2_fjLj128EEEEELb1ELb0ELb1EEEvNS_9FwdParamsE)
        .other          _ZN10layer_norm31ln_parallel_residual_fwd_kernelINS_13Kernel_traitsIf13__nv_bfloat16fS2_fjLj256ELj1ELj4ELj1ELj16ENS_18Kernel_traits_baseILj256EfS2_fS2_fjLj128EEEEELb1ELb0ELb1EEEvNS_9FwdParamsE,@"STO_CUDA_ENTRY STV_DEFAULT"
_ZN10layer_norm31ln_parallel_residual_fwd_kernelINS_13Kernel_traitsIf13__nv_bfloat16fS2_fjLj256ELj1ELj4ELj1ELj16ENS_18Kernel_traits_baseILj256EfS2_fS2_fjLj128EEEEELb1ELb0ELb1EEEvNS_9FwdParamsE:
.text._ZN10layer_norm31ln_parallel_residual_fwd_kernelINS_13Kernel_traitsIf13__nv_bfloat16fS2_fjLj256ELj1ELj4ELj1ELj16ENS_18Kernel_traits_baseILj256EfS2_fS2_fjLj128EEEEELb1ELb0ELb1EEEvNS_9FwdParamsE:
        /* <DEDUP_REMOVED lines=13> */
[----:B------:R-:W2:Y:S01]  /*00d0*/  LDC R13, c[0x0][0x45c] ;  /* 0x00011700ff0d7b82 */ /* 0x000ea20000000800 */
        /* <DEDUP_REMOVED lines=8> */
[----:B---3--:R-:W3:Y:S01]  /*0160*/  @P2 LDG.E.64 R2, desc[UR8][R2.64] ;  /* 0x0000000802022981 */ /* 0x008ee2000c1e1b00 */
[----:B------:R-:W-:-:S02]  /*0170*/  CS2R R48, SRZ ;  /* 0x0000000000307805 */ /* 0x000fc4000001ff00 */
[----:B------:R-:W-:Y:S02]  /*0180*/  CS2R R50, SRZ ;  /* 0x0000000000327805 */ /* 0x000fe4000001ff00 */
[----:B------:R-:W-:Y:S02]  /*0190*/  CS2R R44, SRZ ;  /* 0x00000000002c7805 */ /* 0x000fe4000001ff00 */
[----:B------:R-:W-:Y:S01]  /*01a0*/  CS2R R46, SRZ ;  /* 0x00000000002e7805 */ /* 0x000fe2000001ff00 */
[----:B------:R-:W0:Y:S01]  /*01b0*/  LDCU UR10, c[0x0][0x384] ;  /* 0x00007080ff0a77ac */ /* 0x000e220008000800 */
[----:B------:R-:W0:Y:S01]  /*01c0*/  @P1 LDC.64 R10, c[0x0][0x440] ;  /* 0x00011000ff0a1b82 */ /* 0x000e220000000a00 */
[----:B-1----:R-:W-:Y:S02]  /*01d0*/  SHF.R.U32.HI R6, RZ, 0x5, R7 ;  /* 0x00000005ff067819 */ /* 0x002fe40000011607 */
[----:B----4-:R-:W-:-:S05]  /*01e0*/  @P2 MOV R4, R0 ;  /* 0x0000000000042202 */ /* 0x010fca0000000f00 */
[----:B------:R-:W1:Y:S01]  /*01f0*/  @P0 LDC.64 R8, c[0x0][0x438] ;  /* 0x00010e00ff080b82 */ /* 0x000e620000000a00 */
[----:B--2---:R-:W-:-:S06]  /*0200*/  @P2 IMAD.MOV.U32 R5, RZ, RZ, R13 ;  /* 0x000000ffff052224 */ /* 0x004fcc00078e000d */
[----:B------:R-:W5:Y:S01]  /*0210*/  @P2 LDG.E.64 R4, desc[UR8][R4.64] ;  /* 0x0000000804042981 */ /* 0x000f62000c1e1b00 */
[----:B0-----:R-:W-:Y:S01]  /*0220*/  IMAD R12, R12, UR5, R7 ;  /* 0x000000050c0c7c24 */ /* 0x001fe2000f8e0207 */
[----:B------:R-:W-:Y:S01]  /*0230*/  LOP3.LUT R7, R7, 0x1f, RZ, 0xc0, !PT ;  /* 0x0000001f07077812 */ /* 0x000fe200078ec0ff */
[----:B------:R-:W-:-:S04]  /*0240*/  USHF.L.U32 UR4, UR5, 0x2, URZ ;  /* 0x0000000205047899 */ /* 0x000fc800080006ff */
[----:B------:R-:W-:Y:S02]  /*0250*/  @P1 IMAD.WIDE.U32 R10, R7, 0x20, R10 ;  /* 0x00000020070a1825 */ /* 0x000fe400078e000a */
[----:B------:R-:W-:-:S03]  /*0260*/  LOP3.LUT R6, R6, UR4, RZ, 0xfc, !PT ;  /* 0x0000000406067c12 */ /* 0x000fc6000f8efcff */
[----:B------:R0:W5:Y:S01]  /*0270*/  @P1 LDG.E.128 R48, desc[UR8][R10.64] ;  /* 0x000000080a301981 */ /* 0x000162000c1e1d00 */
[----:B------:R-:W-:Y:S01]  /*0280*/  ISETP.GE.AND P3, PT, R6, UR10, PT ;  /* 0x0000000a06007c0c */ /* 0x000fe2000bf66270 */
[----:B-1----:R-:W-:Y:S02]  /*0290*/  @P0 IMAD.WIDE.U32 R8, R7, 0x20, R8 ;  /* 0x0000002007080825 */ /* 0x002fe400078e0008 */
[----:B------:R0:W5:Y:S04]  /*02a0*/  @P1 LDG.E.128 R44, desc[UR8][R10.64+0x10] ;  /* 0x000010080a2c1981 */ /* 0x000168000c1e1d00 */
[----:B------:R0:W5:Y:S04]  /*02b0*/  @P0 LDG.E.128 R56, desc[UR8][R8.64] ;  /* 0x0000000808380981 */ /* 0x000168000c1e1d00 */
[----:B------:R0:W5:Y:S01]  /*02c0*/  @P0 LDG.E.128 R52, desc[UR8][R8.64+0x10] ;  /* 0x0000100808340981 */ /* 0x000162000c1e1d00 */
[----:B---3--:R-:W-:-:S02]  /*02d0*/  @P2 R2UR UR6, R2 ;  /* 0x00000000020622ca */ /* 0x008fc400000e0000 */
[----:B------:R-:W-:Y:S01]  /*02e0*/  @P2 R2UR UR7, R3 ;  /* 0x00000000030722ca */ /* 0x000fe200000e0000 */
[----:B0-----:R-:W-:-:S14]  /*02f0*/  @P3 EXIT ;  /* 0x000000000000394d */ /* 0x001fdc0003800000 */
        /* <DEDUP_REMOVED lines=9> */
[----:B------:R-:W-:Y:S02]  /*0390*/  UIADD3 UR18, UPT, UPT, UR7, 0x32370b8f, URZ ;  /* 0x32370b8f07127890 */ /* 0x000fe4000fffe0ff */
[----:B------:R-:W-:Y:S01]  /*03a0*/  @P2 IMAD.X R13, RZ, RZ, R5, P0 ;  /* 0x000000ffff0d2224 */ /* 0x000fe200000e0605 */
[----:B------:R-:W-:Y:S01]  /*03b0*/  MOV R5, R12 ;  /* 0x0000000c00057202 */ /* 0x000fe20000000f00 */
[----:B------:R-:W-:Y:S01]  /*03c0*/  UIADD3 UR19, UPT, UPT, UR6, 0x78dde6e4, URZ ;  /* 0x78dde6e406137890 */ /* 0x000fe2000fffe0ff */
[----:B-1----:R-:W-:Y:S01]  /*03d0*/  IMAD.WIDE.U32 R2, R7, 0x20, R2 ;  /* 0x0000002007027825 */ /* 0x002fe200078e0002 */
[----:B------:R-:W-:Y:S01]  /*03e0*/  UIADD3 UR20, UPT, UPT, UR7, -0x126145ec, URZ ;  /* 0xed9eba1407147890 */ /* 0x000fe2000fffe0ff */
[----:B------:R-:W-:Y:S01]  /*03f0*/  SHF.R.U64 R4, R0, 0x2, R13 ;  /* 0x0000000200047819 */ /* 0x000fe2000000120d */
[----:B------:R-:W-:Y:S01]  /*0400*/  UIADD3 UR21, UPT, UPT, UR6, 0x1715609d, URZ ;  /* 0x1715609d06157890 */ /* 0x000fe2000fffe0ff */
[----:B------:R-:W-:Y:S01]  /*0410*/  IMAD.HI.U32 R10, R5, -0x326172a9, RZ ;  /* 0xcd9e8d57050a7827 */ /* 0x000fe200078e00ff */
[----:B------:R-:W5:Y:S01]  /*0420*/  LDG.E.128 R40, desc[UR8][R2.64] ;  /* 0x0000000802287981 */ /* 0x000f62000c1e1d00 */
[----:B------:R-:W-:-:S02]  /*0430*/  UIADD3 UR22, UPT, UPT, UR7, -0x56f99767, URZ ;  /* 0xa906689907167890 */ /* 0x000fc4000fffe0ff */
[----:B--2---:R-:W-:Y:S01]  /*0440*/  IMAD.WIDE.U32 R8, R7, 0x20, R8 ;  /* 0x0000002007087825 */ /* 0x004fe200078e0008 */
[----:B------:R0:W5:Y:S01]  /*0450*/  LDG.E.128 R36, desc[UR8][R2.64+0x10] ;  /* 0x0000100802247981 */ /* 0x000162000c1e1d00 */
[----:B------:R-:W-:Y:S02]  /*0460*/  UIADD3 UR23, UPT, UPT, UR6, -0x4ab325aa, URZ ;  /* 0xb54cda5606177890 */ /* 0x000fe4000fffe0ff */
[C---:B------:R-:W-:Y:S01]  /*0470*/  IMAD R12, R4.reuse, -0x2daee0ad, RZ ;  /* 0xd2511f53040c7824 */ /* 0x040fe200078e02ff */
[----:B------:R-:W5:Y:S01]  /*0480*/  LDG.E.128 R32, desc[UR8][R8.64] ;  /* 0x0000000808207981 */ /* 0x000f62000c1e1d00 */
[----:B------:R-:W-:Y:S01]  /*0490*/  UIADD3 UR24, UPT, UPT, UR7, 0x646e171e, URZ ;  /* 0x646e171e07187890 */ /* 0x000fe2000fffe0ff */
[----:B------:R-:W1:Y:S02]  /*04a0*/  LDCU.64 UR4, c[0x0][0x398] ;  /* 0x00007300ff0477ac */ /* 0x000e640008000a00 */
[----:B------:R2:W5:Y:S01]  /*04b0*/  LDG.E.128 R28, desc[UR8][R8.64+0x10] ;  /* 0x00001008081c7981 */ /* 0x000562000c1e1d00 */
[----:B0-----:R-:W-:Y:S01]  /*04c0*/  IMAD.HI.U32 R2, R4, -0x2daee0ad, RZ ;  /* 0xd2511f5304027827 */ /* 0x001fe200078e00ff */
[----:B------:R-:W-:Y:S01]  /*04d0*/  SHF.R.U32.HI R3, RZ, 0x2, R13 ;  /* 0x00000002ff037819 */ /* 0x000fe2000001160d */
[----:B------:R-:W-:-:S02]  /*04e0*/  UIADD3 UR25, UPT, UPT, UR6, 0x5384540f, URZ ;  /* 0x5384540f06197890 */ /* 0x000fc4000fffe0ff */
[----:B------:R-:W-:Y:S01]  /*04f0*/  UIADD3 UR26, UPT, UPT, UR7, 0x1fd5c5a3, URZ ;  /* 0x1fd5c5a3071a7890 */ /* 0x000fe2000fffe0ff */
[----:B------:R-:W-:Y:S01]  /*0500*/  LOP3.LUT R10, R3, UR6, R10, 0x96, !PT ;  /* 0x00000006030a7c12 */ /* 0x000fe2000f8e960a */
[----:B------:R-:W-:Y:S01]  /*0510*/  UIADD3 UR27, UPT, UPT, UR6, -0xe443238, URZ ;  /* 0xf1bbcdc8061b7890 */ /* 0x000fe2000fffe0ff */
[----:B------:R-:W-:Y:S01]  /*0520*/  LOP3.LUT R2, R2, UR7, RZ, 0x3c, !PT ;  /* 0x0000000702027c12 */ /* 0x000fe2000f8e3cff */
[----:B--2---:R-:W-:Y:S01]  /*0530*/  IMAD R9, R5, -0x326172a9, RZ ;  /* 0xcd9e8d5705097824 */ /* 0x004fe200078e02ff */
[----:B------:R-:W-:Y:S01]  /*0540*/  UIADD3 UR28, UPT, UPT, UR7, -0x24c28bd8, URZ ;  /* 0xdb3d7428071c7890 */ /* 0x000fe2000fffe0ff */
[----:B------:R-:W-:Y:S01]  /*0550*/  IMAD.HI.U32 R11, R10, -0x2daee0ad, RZ ;  /* 0xd2511f530a0b7827 */ /* 0x000fe200078e00ff */
[----:B------:R-:W-:Y:S02]  /*0560*/  UIADD3 UR29, UPT, UPT, UR6, -0x700cb87f, URZ ;  /* 0x8ff34781061d7890 */ /* 0x000fe4000fffe0ff */
[----:B------:R-:W-:Y:S01]  /*0570*/  UIADD3 UR30, UPT, UPT, UR7, -0x695add53, URZ ;  /* 0x96a522ad071e7890 */ /* 0x000fe2000fffe0ff */
[----:B------:R-:W-:Y:S01]  /*0580*/  IMAD.HI.U32 R8, R2, -0x326172a9, RZ ;  /* 0xcd9e8d5702087827 */ /* 0x000fe200078e00ff */
[----:B------:R-:W-:Y:S01]  /*0590*/  LOP3.LUT R11, R12, UR14, R11, 0x96, !PT ;  /* 0x0000000e0c0b7c12 */ /* 0x000fe2000f8e960b */
[----:B------:R-:W0:Y:S03]  /*05a0*/  LDCU UR12, c[0x0][0x448] ;  /* 0x00008900ff0c77ac */ /* 0x000e260008000800 */
[----:B------:R-:W-:Y:S01]  /*05b0*/  LOP3.LUT R8, R9, UR13, R8, 0x96, !PT ;  /* 0x0000000d09087c12 */ /* 0x000fe2000f8e9608 */
[----:B------:R-:W-:Y:S01]  /*05c0*/  IMAD R9, R2, -0x326172a9, RZ ;  /* 0xcd9e8d5702097824 */ /* 0x000fe200078e02ff */
[----:B------:R-:W2:Y:S01]  /*05d0*/  LDCU.64 UR32, c[0x0][0x398] ;  /* 0x00007300ff2077ac */ /* 0x000ea20008000a00 */
[----:B------:R-:W-:-:S02]  /*05e0*/  IMAD R13, R10, -0x2daee0ad, RZ ;  /* 0xd2511f530a0d7824 */ /* 0x000fc400078e02ff */
[----:B------:R-:W-:Y:S01]  /*05f0*/  IMAD.HI.U32 R2, R11, -0x326172a9, RZ ;  /* 0xcd9e8d570b027827 */ /* 0x000fe200078e00ff */
[----:B------:R-:W3:Y:S03]  /*0600*/  LDCU.64 UR10, c[0x0][0x3a0] ;  /* 0x00007400ff0a77ac */ /* 0x000ee60008000a00 */
[----:B------:R-:W-:Y:S01]  /*0610*/  IMAD.HI.U32 R10, R8, -0x2daee0ad, RZ ;  /* 0xd2511f53080a7827 */ /* 0x000fe200078e00ff */
[----:B------:R-:W-:-:S04]  /*0620*/  LOP3.LUT R2, R9, UR15, R2, 0x96, !PT ;  /* 0x0000000f09027c12 */ /* 0x000fc8000f8e9602 */
[----:B------:R-:W-:Y:S01]  /*0630*/  LOP3.LUT R10, R13, UR16, R10, 0x96, !PT ;  /* 0x000000100d0a7c12 */ /* 0x000fe2000f8e960a */
[----:B------:R-:W-:Y:S02]  /*0640*/  IMAD R12, R8, -0x2daee0ad, RZ ;  /* 0xd2511f53080c7824 */ /* 0x000fe400078e02ff */
[----:B------:R-:W-:-:S04]  /*0650*/  IMAD.HI.U32 R9, R2, -0x2daee0ad, RZ ;  /* 0xd2511f5302097827 */ /* 0x000fc800078e00ff */
[----:B------:R-:W-:Y:S02]  /*0660*/  IMAD R11, R11, -0x326172a9, RZ ;  /* 0xcd9e8d570b0b7824 */ /* 0x000fe400078e02ff */
[----:B------:R-:W-:Y:S01]  /*0670*/  IMAD.HI.U32 R8, R10, -0x326172a9, RZ ;  /* 0xcd9e8d570a087827 */ /* 0x000fe200078e00ff */
[----:B------:R-:W-:-:S04]  /*0680*/  LOP3.LUT R9, R12, UR18, R9, 0x96, !PT ;  /* 0x000000120c097c12 */ /* 0x000fc8000f8e9609 */
[----:B------:R-:W-:Y:S01]  /*0690*/  LOP3.LUT R8, R11, UR17, R8, 0x96, !PT ;  /* 0x000000110b087c12 */ /* 0x000fe2000f8e9608 */
[----:B------:R-:W-:Y:S02]  /*06a0*/  IMAD R11, R10, -0x326172a9, RZ ;  /* 0xcd9e8d570a0b7824 */ /* 0x000fe400078e02ff */
[----:B------:R-:W-:Y:S02]  /*06b0*/  IMAD R13, R2, -0x2daee0ad, RZ ;  /* 0xd2511f53020d7824 */ /* 0x000fe400078e02ff */
[----:B------:R-:W-:-:S04]  /*06c0*/  IMAD.HI.U32 R10, R9, -0x326172a9, RZ ;  /* 0xcd9e8d57090a7827 */ /* 0x000fc800078e00ff */
        /* <DEDUP_REMOVED lines=21> */
[----:B-1----:R-:W-:Y:S01]  /*0820*/  UISETP.NE.U32.AND UP0, UPT, UR4, URZ, UPT ;  /* 0x000000ff0400728c */ /* 0x002fe2000bf05070 */
[----:B------:R-:W-:Y:S01]  /*0830*/  IMAD R11, R10, -0x326172a9, RZ ;  /* 0xcd9e8d570a0b7824 */ /* 0x000fe200078e02ff */
[----:B------:R-:W1:Y:S01]  /*0840*/  LDCU.U8 UR4, c[0x0][0x410] ;  /* 0x00008200ff0477ac */ /* 0x000e620008000000 */
[----:B------:R-:W-:Y:S02]  /*0850*/  IMAD R13, R2, -0x2daee0ad, RZ ;  /* 0xd2511f53020d7824 */ /* 0x000fe400078e02ff */
[----:B------:R-:W-:-:S04]  /*0860*/  IMAD.HI.U32 R10, R9, -0x326172a9, RZ ;  /* 0xcd9e8d57090a7827 */ /* 0x000fc800078e00ff */
[----:B------:R-:W-:Y:S01]  /*0870*/  IMAD.HI.U32 R2, R8, -0x2daee0ad, RZ ;  /* 0xd2511f5308027827 */ /* 0x000fe200078e00ff */
[----:B------:R-:W-:-:S04]  /*0880*/  LOP3.LUT R10, R11, UR27, R10, 0x96, !PT ;  /* 0x0000001b0b0a7c12 */ /* 0x000fc8000f8e960a */
[----:B------:R-:W-:Y:S01]  /*0890*/  LOP3.LUT R13, R13, UR28, R2, 0x96, !PT ;  /* 0x0000001c0d0d7c12 */ /* 0x000fe2000f8e9602 */
[----:B------:R-:W-:Y:S01]  /*08a0*/  UISETP.NE.AND.EX UP0, UPT, UR5, URZ, UPT, UP0 ;  /* 0x000000ff0500728c */ /* 0x000fe2000bf05300 */
[----:B------:R-:W-:Y:S01]  /*08b0*/  IMAD R11, R8, -0x2daee0ad, RZ ;  /* 0xd2511f53080b7824 */ /* 0x000fe200078e02ff */
[----:B------:R-:W-:Y:S01]  /*08c0*/  BSSY B0, `(.L_x_2446) ;  /* 0x00005f4000007945 */ /* 0x000fe20003800000 */
[----:B------:R-:W-:Y:S01]  /*08d0*/  IMAD.HI.U32 R70, R10, -0x2daee0ad, RZ ;  /* 0xd2511f530a467827 */ /* 0x000fe200078e00ff */
[----:B------:R-:W-:Y:S01]  /*08e0*/  LOP3.LUT R71, R0, 0x3, RZ, 0xc0, !PT ;  /* 0x0000000300477812 */ /* 0x000fe200078ec0ff */
[----:B------:R-:W4:Y:S02]  /*08f0*/  LDCU UR5, c[0x0][0x388] ;  /* 0x00007100ff0577ac */ /* 0x000f240008000800 */
[----:B------:R-:W-:Y:S02]  /*0900*/  IMAD R9, R9, -0x326172a9, RZ ;  /* 0xcd9e8d5709097824 */ /* 0x000fe400078e02ff */
[----:B------:R-:W-:Y:S01]  /*0910*/  IMAD.HI.U32 R68, R13, -0x326172a9, RZ ;  /* 0xcd9e8d570d447827 */ /* 0x000fe200078e00ff */
[----:B------:R-:W-:-:S02]  /*0920*/  LOP3.LUT R70, R11, UR30, R70, 0x96, !PT ;  /* 0x0000001e0b467c12 */ /* 0x000fc4000f8e9646 */
[----:B------:R-:W-:Y:S01]  /*0930*/  PLOP3.LUT P0, PT, PT, PT, UP0, 0x80, 0x8 ;  /* 0x000000000008781c */ /* 0x000fe20003f0f008 */
[----:B------:R-:W-:Y:S01]  /*0940*/  IMAD.MOV.U32 R2, RZ, RZ, RZ ;  /* 0x000000ffff027224 */ /* 0x000fe200078e00ff */
[----:B------:R-:W-:Y:S01]  /*0950*/  LOP3.LUT R68, R9, UR29, R68, 0x96, !PT ;  /* 0x0000001d09447c12 */ /* 0x000fe2000f8e9644 */
[----:B------:R-:W-:Y:S02]  /*0960*/  IMAD R74, R10, -0x2daee0ad, RZ ;  /* 0xd2511f530a4a7824 */ /* 0x000fe400078e02ff */
[----:B------:R-:W-:Y:S01]  /*0970*/  IMAD R72, R13, -0x326172a9, RZ ;  /* 0xcd9e8d570d487824 */ /* 0x000fe200078e02ff */
[----:B0123--:R-:W-:-:S11]  /*0980*/  UISETP.NE.AND UP1, UPT, UR4, URZ, UPT ;  /* 0x000000ff0400728c */ /* 0x00ffd6000bf25270 */
.L_x_2553:
[----:B------:R-:W-:Y:S01]  /*0990*/  ISETP.NE.U32.AND P1, PT, RZ, UR10, PT ;  /* 0x0000000aff007c0c */ /* 0x000fe2000bf25070 */
[----:B------:R-:W0:Y:S01]  /*09a0*/  @P0 LDC.64 R12, c[0x0][0x398] ;  /* 0x0000e600ff0c0b82 */ /* 0x000e220000000a00 */
[----:B----4-:R-:W-:Y:S02]  /*09b0*/  IMAD R0, R6, UR5, RZ ;  /* 0x0000000506007c24 */ /* 0x010fe4000f8e02ff */
        /* <DEDUP_REMOVED lines=10> */
[----:B------:R0:W5:Y:S04]  /*0a60*/  LDG.E.128 R60, desc[UR8][R14.64] ;  /* 0x000000080e3c7981 */ /* 0x000168000c1e1d00 */
        /* <DEDUP_REMOVED lines=15> */
.L_x_2449:
        /* <DEDUP_REMOVED lines=13> */
.L_x_2451:
[----:B------:R-:W-:Y:S05]  /*0c30*/  BSYNC.RECONVERGENT B2 ;  /* 0x0000000000027941 */ /* 0x000fea0003800200 */
.L_x_2450:
        /* <DEDUP_REMOVED lines=42> */
.L_x_2448:
[----:B------:R-:W-:Y:S05]  /*0ee0*/  BSYNC.RECONVERGENT B1 ;  /* 0x0000000000017941 */ /* 0x000fea0003800200 */
.L_x_2447:
[----:B------:R-:W0:Y:S01]  /*0ef0*/  LDC R69, c[0x0][0x404] ;  /* 0x00010100ff457b82 */ /* 0x000e220000000800 */
[----:B------:R-:W-:Y:S01]  /*0f00*/  HFMA2 R79, -RZ, RZ, 0.1171875, 0 ;  /* 0x2f800000ff4f7431 */ /* 0x000fe200000001ff */
[----:B------:R-:W-:Y:S01]  /*0f10*/  I2FP.F32.U32 R12, R75 ;  /* 0x0000004b000c7245 */ /* 0x000fe20000201000 */
[----:B-----5:R-:W-:Y:S01]  /*0f20*/  IMAD.U32 R13, R60, 0x10000, RZ ;  /* 0x000100003c0d7824 */ /* 0x020fe200078e00ff */
[----:B------:R-:W-:Y:S04]  /*0f30*/  BSSY.RECONVERGENT B1, `(.L_x_2452) ;  /* 0x0000060000017945 */ /* 0x000fe80003800200 */
[----:B------:R-:W1:Y:S01]  /*0f40*/  LDC R78, c[0x0][0x408] ;  /* 0x00010200ff4e7b82 */ /* 0x000e620000000800 */
[----:B------:R-:W-:-:S05]  /*0f50*/  FFMA.FTZ R12, R12, R79, 1.1641532182693481445e-10 ;  /* 0x2f0000000c0c7423 */ /* 0x000fca000001004f */
[----:B0-----:R-:W-:-:S04]  /*0f60*/  FSETP.GTU.FTZ.AND P2, PT, R12, R69, PT ;  /* 0x000000450c00720b */ /* 0x001fc80003f5c000 */
[----:B------:R-:W-:Y:S01]  /*0f70*/  P2R R81, PR, RZ, 0x4 ;  /* 0x00000004ff517803 */ /* 0x000fe20000000000 */
[----:B-1----:R-:W-:Y:S01]  /*0f80*/  FMUL.FTZ R12, R13, R78 ;  /* 0x0000004e0d0c7220 */ /* 0x002fe20000410000 */
[----:B------:R-:W-:-:S04]  /*0f90*/  PRMT R13, R60, 0x7632, R13 ;  /* 0x000076323c0d7816 */ /* 0x000fc8000000000d */
        /* <DEDUP_REMOVED lines=18> */
.L_x_2456:
        /* <DEDUP_REMOVED lines=13> */
.L_x_2458:
[----:B------:R-:W-:Y:S05]  /*1190*/  BSYNC.RECONVERGENT B3 ;  /* 0x0000000000037941 */ /* 0x000fea0003800200 */
.L_x_2457:
        /* <DEDUP_REMOVED lines=42> */
.L_x_2455:
[----:B------:R-:W-:Y:S05]  /*1440*/  BSYNC.RECONVERGENT B2 ;  /* 0x0000000000027941 */ /* 0x000fea0003800200 */
.L_x_2454:
        /* <DEDUP_REMOVED lines=11> */
.L_x_2453:
[----:B------:R-:W-:Y:S01]  /*1500*/  @P1 FADD.FTZ R12, R20, R12 ;  /* 0x0000000c140c1221 */ /* 0x000fe20000010000 */
[----:B------:R-:W-:Y:S01]  /*1510*/  IMAD.MOV.U32 R60, RZ, RZ, R74 ;  /* 0x000000ffff3c7224 */ /* 0x000fe200078e004a */
[----:B------:R-:W-:-:S07]  /*1520*/  MOV R14, R73 ;  /* 0x00000049000e7202 */ /* 0x000fce0000000f00 */
.L_x_2459:
[----:B------:R-:W-:Y:S05]  /*1530*/  BSYNC.RECONVERGENT B1 ;  /* 0x0000000000017941 */ /* 0x000fea0003800200 */
.L_x_2452:
        /* <DEDUP_REMOVED lines=13> */
.L_x_2462:
        /* <DEDUP_REMOVED lines=13> */
.L_x_2464:
[----:B------:R-:W-:Y:S05]  /*16e0*/  BSYNC.RECONVERGENT B2 ;  /* 0x0000000000027941 */ /* 0x000fea0003800200 */
.L_x_2463:
        /* <DEDUP_REMOVED lines=42> */
.L_x_2461:
[----:B------:R-:W-:Y:S05]  /*1990*/  BSYNC.RECONVERGENT B1 ;  /* 0x0000000000017941 */ /* 0x000fea0003800200 */
.L_x_2460:
        /* <DEDUP_REMOVED lines=25> */
.L_x_2469:
        /* <DEDUP_REMOVED lines=13> */
.L_x_2471:
[----:B------:R-:W-:Y:S05]  /*1c00*/  BSYNC.RECONVERGENT B3 ;  /* 0x0000000000037941 */ /* 0x000fea0003800200 */
.L_x_2470:
        /* <DEDUP_REMOVED lines=40> */
[----:B------:R-:W-:-:S07]  /*1e90*/  LOP3.LUT R70, R70, UR30, R15, 0x96, !PT ;  /* 0x0000001e46467c12 */ /* 0x000fce000f8e960f */
.L_x_2468:
[----:B------:R-:W-:Y:S05]  /*1ea0*/  BSYNC.RECONVERGENT B2 ;  /* 0x0000000000027941 */ /* 0x000fea0003800200 */
.L_x_2467:
[----:B------:R-:W-:Y:S02]  /*1eb0*/  I2FP.F32.U32 R60, R9 ;  /* 0x00000009003c7245 */ /* 0x000fe40000201000 */
[----:B------:R-:W-:-:S03]  /*1ec0*/  PRMT R9, R24, 0x7632, R9 ;  /* 0x0000763218097816 */ /* 0x000fc60000000009 */
[----:B------:R-:W-:Y:S01]  /*1ed0*/  FFMA.FTZ R60, R60, R79, 1.1641532182693481445e-10 ;  /* 0x2f0000003c3c7423 */ /* 0x000fe2000001004f */
[----:B------:R-:W-:-:S04]  /*1ee0*/  SHF.L.U32 R9, R9, 0x10, RZ ;  /* 0x0000001009097819 */ /* 0x000fc800000006ff */
[----:B------:R-:W-:Y:S01]  /*1ef0*/  FSETP.GTU.FTZ.AND P2, PT, R60, R69, PT ;  /* 0x000000453c00720b */ /* 0x000fe20003f5c000 */
[----:B------:R-:W-:-:S05]  /*1f00*/  FMUL.FTZ R9, R9, R78 ;  /* 0x0000004e09097220 */ /* 0x000fca0000410000 */
[----:B------:R-:W-:Y:S02]  /*1f10*/  FSEL R60, R9, RZ, !P2 ;  /* 0x000000ff093c7208 */ /* 0x000fe40005000000 */
[----:B------:R-:W-:-:S03]  /*1f20*/  SEL R9, RZ, 0x1, P2 ;  /* 0x00000001ff097807 */ /* 0x000fc60001000000 */
[----:B------:R-:W-:-:S04]  /*1f30*/  FADD.FTZ R60, R13, R60 ;  /* 0x0000003c0d3c7221 */ /* 0x000fc80000010000 */
[--C-:B------:R-:W-:Y:S01]  /*1f40*/  @P1 FADD.FTZ R13, R21, R60.reuse ;  /* 0x0000003c150d1221 */ /* 0x100fe20000010000 */
[----:B------:R-:W-:Y:S01]  /*1f50*/  @!P1 IMAD.MOV.U32 R13, RZ, RZ, R60 ;  /* 0x000000ffff0d9224 */ /* 0x000fe200078e003c */
[----:B------:R-:W-:Y:S06]  /*1f60*/  BRA `(.L_x_2472) ;  /* 0x00000000000c7947 */ /* 0x000fec0003800000 */
.L_x_2466:
[----:B------:R-:W-:Y:S01]  /*1f70*/  @P1 FADD.FTZ R13, R21, R13 ;  /* 0x0000000d150d1221 */ /* 0x000fe20000010000 */
[----:B------:R-:W-:Y:S01]  /*1f80*/  IMAD.MOV.U32 R14, RZ, RZ, R60 ;  /* 0x000000ffff0e7224 */ /* 0x000fe200078e003c */
[----:B------:R-:W-:-:S07]  /*1f90*/  MOV R71, R15 ;  /* 0x0000000f00477202 */ /* 0x000fce0000000f00 */
.L_x_2472:
[----:B------:R-:W-:Y:S05]  /*1fa0*/  BSYNC.RECONVERGENT B1 ;  /* 0x0000000000017941 */ /* 0x000fea0003800200 */
.L_x_2465:
        /* <DEDUP_REMOVED lines=13> */
.L_x_2475:
        /* <DEDUP_REMOVED lines=13> */
.L_x_2477:
[----:B------:R-:W-:Y:S05]  /*2150*/  BSYNC.RECONVERGENT B2 ;  /* 0x0000000000027941 */ /* 0x000fea0003800200 */
.L_x_2476:
        /* <DEDUP_REMOVED lines=42> */
.L_x_2474:
[----:B------:R-:W-:Y:S05]  /*2400*/  BSYNC.RECONVERGENT B1 ;  /* 0x0000000000017941 */ /* 0x000fea0003800200 */
.L_x_2473:
        /* <DEDUP_REMOVED lines=26> */
.L_x_2482:
        /* <DEDUP_REMOVED lines=13> */
.L_x_2484:
[----:B------:R-:W-:Y:S05]  /*2680*/  BSYNC.RECONVERGENT B3 ;  /* 0x0000000000037941 */ /* 0x000fea0003800200 */
.L_x_2483:
        /* <DEDUP_REMOVED lines=37> */
[----:B------:R-:W-:Y:S02]  /*28e0*/  HFMA2 R61, -RZ, RZ, 0, 0 ;  /* 0x00000000ff3d7431 */ /* 0x000fe400000001ff */
[----:B------:R-:W-:Y:S01]  /*28f0*/  IMAD.WIDE.U32 R76, R76, -0x2daee0ad, RZ ;  /* 0xd2511f534c4c7825 */ /* 0x000fe200078e00ff */
[----:B------:R-:W-:-:S04]  /*2900*/  LOP3.LUT R68, R60, UR29, R73, 0x96, !PT ;  /* 0x0000001d3c447c12 */ /* 0x000fc8000f8e9649 */
[----:B------:R-:W-:-:S07]  /*2910*/  LOP3.LUT R70, R70, UR30, R77, 0x96, !PT ;  /* 0x0000001e46467c12 */ /* 0x000fce000f8e964d */
.L_x_2481:
[----:B------:R-:W-:Y:S05]  /*2920*/  BSYNC.RECONVERGENT B2 ;  /* 0x0000000000027941 */ /* 0x000fea0003800200 */
.L_x_2480:
[----:B------:R-:W-:Y:S01]  /*2930*/  I2FP.F32.U32 R10, R10 ;  /* 0x0000000a000a7245 */ /* 0x000fe20000201000 */
[----:B------:R-:W-:-:S04]  /*2940*/  IMAD.U32 R71, R25, 0x10000, RZ ;  /* 0x0001000019477824 */ /* 0x000fc800078e00ff */
[----:B------:R-:W-:Y:S01]  /*2950*/  FFMA.FTZ R10, R10, R79, 1.1641532182693481445e-10 ;  /* 0x2f0000000a0a7423 */ /* 0x000fe2000001004f */
[----:B------:R-:W-:-:S04]  /*2960*/  FMUL.FTZ R71, R71, R78 ;  /* 0x0000004e47477220 */ /* 0x000fc80000410000 */
[----:B------:R-:W-:-:S04]  /*2970*/  FSETP.GTU.FTZ.AND P2, PT, R10, R69, PT ;  /* 0x000000450a00720b */ /* 0x000fc80003f5c000 */
[----:B------:R-:W-:-:S05]  /*2980*/  FSEL R10, R71, RZ, !P2 ;  /* 0x000000ff470a7208 */ /* 0x000fca0005000000 */
[----:B------:R-:W-:Y:S01]  /*2990*/  FADD.FTZ R83, R83, R10 ;  /* 0x0000000a53537221 */ /* 0x000fe20000010000 */
[----:B------:R-:W-:-:S03]  /*29a0*/  SEL R10, RZ, 0x1, P2 ;  /* 0x00000001ff0a7807 */ /* 0x000fc60001000000 */
[----:B------:R-:W-:Y:S01]  /*29b0*/  @P1 FADD.FTZ R14, R22, R83 ;  /* 0x00000053160e1221 */ /* 0x000fe20000010000 */
[----:B------:R-:W-:Y:S01]  /*29c0*/  @!P1 MOV R14, R83 ;  /* 0x00000053000e9202 */ /* 0x000fe20000000f00 */
[----:B------:R-:W-:Y:S06]  /*29d0*/  BRA `(.L_x_2485) ;  /* 0x0000000000107947 */ /* 0x000fec0003800000 */
.L_x_2479:
[----:B------:R-:W-:Y:S01]  /*29e0*/  @P1 FADD.FTZ R83, R22, R83 ;  /* 0x0000005316531221 */ /* 0x000fe20000010000 */
[----:B------:R-:W-:Y:S01]  /*29f0*/  IMAD.MOV.U32 R76, RZ, RZ, R14 ;  /* 0x000000ffff4c7224 */ /* 0x000fe200078e000e */
[----:B------:R-:W-:Y:S02]  /*2a00*/  MOV R61, R60 ;  /* 0x0000003c003d7202 */ /* 0x000fe40000000f00 */
[----:B------:R-:W-:-:S07]  /*2a10*/  IMAD.MOV.U32 R14, RZ, RZ, R83 ;  /* 0x000000ffff0e7224 */ /* 0x000fce00078e0053 */
.L_x_2485:
[----:B------:R-:W-:Y:S05]  /*2a20*/  BSYNC.RECONVERGENT B1 ;  /* 0x0000000000017941 */ /* 0x000fea0003800200 */
.L_x_2478:
        /* <DEDUP_REMOVED lines=13> */
.L_x_2488:
        /* <DEDUP_REMOVED lines=13> */
.L_x_2490:
[----:B------:R-:W-:Y:S05]  /*2bd0*/  BSYNC.RECONVERGENT B2 ;  /* 0x0000000000027941 */ /* 0x000fea0003800200 */
.L_x_2489:
        /* <DEDUP_REMOVED lines=40> */
[----:B------:R-:W-:Y:S02]  /*2e60*/  LOP3.LUT R70, R70, UR30, R61, 0x96, !PT ;  /* 0x0000001e46467c12 */ /* 0x000fe4000f8e963d */
[----:B------:R-:W-:-:S07]  /*2e70*/  MOV R76, R60 ;  /* 0x0000003c004c7202 */ /* 0x000fce0000000f00 */
.L_x_2487:
[----:B------:R-:W-:Y:S05]  /*2e80*/  BSYNC.RECONVERGENT B1 ;  /* 0x0000000000017941 */ /* 0x000fea0003800200 */
.L_x_2486:
        /* <DEDUP_REMOVED lines=25> */
.L_x_2495:
        /* <DEDUP_REMOVED lines=13> */
.L_x_2497:
[----:B------:R-:W-:Y:S05]  /*30f0*/  BSYNC.RECONVERGENT B3 ;  /* 0x0000000000037941 */ /* 0x000fea0003800200 */
.L_x_2496:
        /* <DEDUP_REMOVED lines=40> */
[----:B------:R-:W-:-:S07]  /*3380*/  HFMA2 R61, -RZ, RZ, 0, 0 ;  /* 0x00000000ff3d7431 */ /* 0x000fce00000001ff */
.L_x_2494:
[----:B------:R-:W-:Y:S05]  /*3390*/  BSYNC.RECONVERGENT B2 ;  /* 0x0000000000027941 */ /* 0x000fea0003800200 */
.L_x_2493:
[----:B------:R-:W-:Y:S02]  /*33a0*/  I2FP.F32.U32 R74, R11 ;  /* 0x0000000b004a7245 */ /* 0x000fe40000201000 */
[----:B------:R-:W-:-:S03]  /*33b0*/  PRMT R11, R25, 0x7632, R11 ;  /* 0x00007632190b7816 */ /* 0x000fc6000000000b */
[----:B------:R-:W-:Y:S02]  /*33c0*/  FFMA.FTZ R74, R74, R79, 1.1641532182693481445e-10 ;  /* 0x2f0000004a4a7423 */ /* 0x000fe4000001004f */
[----:B------:R-:W-:-:S03]  /*33d0*/  IMAD.U32 R11, R11, 0x10000, RZ ;  /* 0x000100000b0b7824 */ /* 0x000fc600078e00ff */
[----:B------:R-:W-:Y:S01]  /*33e0*/  FSETP.GTU.FTZ.AND P2, PT, R74, R69, PT ;  /* 0x000000454a00720b */ /* 0x000fe20003f5c000 */
[----:B------:R-:W-:-:S05]  /*33f0*/  FMUL.FTZ R11, R11, R78 ;  /* 0x0000004e0b0b7220 */ /* 0x000fca0000410000 */
[----:B------:R-:W-:Y:S02]  /*3400*/  FSEL R74, R11, RZ, !P2 ;  /* 0x000000ff0b4a7208 */ /* 0x000fe40005000000 */
[----:B------:R-:W-:-:S03]  /*3410*/  SEL R11, RZ, 0x1, P2 ;  /* 0x00000001ff0b7807 */ /* 0x000fc60001000000 */
[----:B------:R-:W-:-:S04]  /*3420*/  FADD.FTZ R74, R15, R74 ;  /* 0x0000004a0f4a7221 */ /* 0x000fc80000010000 */
[----:B------:R-:W-:Y:S01]  /*3430*/  @P1 FADD.FTZ R15, R23, R74 ;  /* 0x0000004a170f1221 */ /* 0x000fe20000010000 */
[----:B------:R-:W-:Y:S01]  /*3440*/  @!P1 MOV R15, R74 ;  /* 0x0000004a000f9202 */ /* 0x000fe20000000f00 */
[----:B------:R-:W-:Y:S06]  /*3450*/  BRA `(.L_x_2498) ;  /* 0x00000000000c7947 */ /* 0x000fec0003800000 */
.L_x_2492:
[----:B------:R-:W-:Y:S01]  /*3460*/  @P1 FADD.FTZ R15, R23, R15 ;  /* 0x0000000f170f1221 */ /* 0x000fe20000010000 */
[----:B------:R-:W-:Y:S01]  /*3470*/  IMAD.MOV.U32 R60, RZ, RZ, R76 ;  /* 0x000000ffff3c7224 */ /* 0x000fe200078e004c */
[----:B------:R-:W-:-:S07]  /*3480*/  MOV R61, R71 ;  /* 0x00000047003d7202 */ /* 0x000fce0000000f00 */
.L_x_2498:
[----:B------:R-:W-:Y:S05]  /*3490*/  BSYNC.RECONVERGENT B1 ;  /* 0x0000000000017941 */ /* 0x000fea0003800200 */
.L_x_2491:
        /* <DEDUP_REMOVED lines=13> */
.L_x_2501:
        /* <DEDUP_REMOVED lines=13> */
.L_x_2503:
[----:B------:R-:W-:Y:S05]  /*3640*/  BSYNC.RECONVERGENT B2 ;  /* 0x0000000000027941 */ /* 0x000fea0003800200 */
.L_x_2502:
        /* <DEDUP_REMOVED lines=38> */
[----:B------:R-:W-:Y:S02]  /*38b0*/  LOP3.LUT R68, R76, UR29, R73, 0x96, !PT ;  /* 0x0000001d4c447c12 */ /* 0x000fe4000f8e9649 */
[----:B------:R-:W-:Y:S01]  /*38c0*/  MOV R73, R60 ;  /* 0x0000003c00497202 */ /* 0x000fe20000000f00 */
[----:B------:R-:W-:Y:S01]  /*38d0*/  IMAD.MOV.U32 R60, RZ, RZ, R74 ;  /* 0x000000ffff3c7224 */ /* 0x000fe200078e004a */
[----:B------:R-:W-:-:S07]  /*38e0*/  LOP3.LUT R70, R70, UR30, R75, 0x96, !PT ;  /* 0x0000001e46467c12 */ /* 0x000fce000f8e964b */
.L_x_2500:
[----:B------:R-:W-:Y:S05]  /*38f0*/  BSYNC.RECONVERGENT B1 ;  /* 0x0000000000017941 */ /* 0x000fea0003800200 */
.L_x_2499:
[----:B------:R-:W-:Y:S01]  /*3900*/  I2FP.F32.U32 R74, R73 ;  /* 0x00000049004a7245 */ /* 0x000fe20000201000 */
[----:B------:R-:W-:Y:S01]  /*3910*/  IMAD.U32 R61, R62, 0x10000, RZ ;  /* 0x000100003e3d7824 */ /* 0x000fe200078e00ff */
[----:B------:R-:W-:Y:S03]  /*3920*/  BSSY.RECONVERGENT B1, `(.L_x_2504) ;  /* 0x000005f000017945 */ /* 0x000fe60003800200 */
[----:B------:R-:W-:Y:S01]  /*3930*/  FFMA.FTZ R74, R74, R79, 1.1641532182693481445e-10 ;  /* 0x2f0000004a4a7423 */ /* 0x000fe2000001004f */
[----:B------:R-:W-:Y:S01]  /*3940*/  FMUL.FTZ R85, R61, R78 ;  /* 0x0000004e3d557220 */ /* 0x000fe20000410000 */
[----:B------:R-:W-:-:S03]  /*3950*/  PRMT R61, R62, 0x7632, R61 ;  /* 0x000076323e3d7816 */ /* 0x000fc6000000003d */
        /* <DEDUP_REMOVED lines=19> */
.L_x_2508:
        /* <DEDUP_REMOVED lines=13> */
.L_x_2510:
[----:B------:R-:W-:Y:S05]  /*3b60*/  BSYNC.RECONVERGENT B3 ;  /* 0x0000000000037941 */ /* 0x000fea0003800200 */
.L_x_2509:
        /* <DEDUP_REMOVED lines=40> */
[----:B------:R-:W-:Y:S02]  /*3df0*/  LOP3.LUT R70, R70, UR30, R75, 0x96, !PT ;  /* 0x0000001e46467c12 */ /* 0x000fe4000f8e964b */
[----:B------:R-:W-:-:S07]  /*3e00*/  MOV R62, R74 ;  /* 0x0000004a003e7202 */ /* 0x000fce0000000f00 */
.L_x_2507:
[----:B------:R-:W-:Y:S05]  /*3e10*/  BSYNC.RECONVERGENT B2 ;  /* 0x0000000000027941 */ /* 0x000fea0003800200 */
.L_x_2506:
        /* <DEDUP_REMOVED lines=11> */
.L_x_2505:
[----:B------:R-:W-:Y:S01]  /*3ed0*/  @P1 FADD.FTZ R85, R16, R85 ;  /* 0x0000005510551221 */ /* 0x000fe20000010000 */
[----:B------:R-:W-:Y:S01]  /*3ee0*/  IMAD.MOV.U32 R62, RZ, RZ, R60 ;  /* 0x000000ffff3e7224 */ /* 0x000fe200078e003c */
[----:B------:R-:W-:Y:S02]  /*3ef0*/  MOV R73, R71 ;  /* 0x0000004700497202 */ /* 0x000fe40000000f00 */
[----:B------:R-:W-:-:S07]  /*3f00*/  IMAD.MOV.U32 R60, RZ, RZ, R85 ;  /* 0x000000ffff3c7224 */ /* 0x000fce00078e0055 */
.L_x_2511:
[----:B------:R-:W-:Y:S05]  /*3f10*/  BSYNC.RECONVERGENT B1 ;  /* 0x0000000000017941 */ /* 0x000fea0003800200 */
.L_x_2504:
        /* <DEDUP_REMOVED lines=13> */
.L_x_2514:
        /* <DEDUP_REMOVED lines=13> */
.L_x_2516:
[----:B------:R-:W-:Y:S05]  /*40c0*/  BSYNC.RECONVERGENT B2 ;  /* 0x0000000000027941 */ /* 0x000fea0003800200 */
.L_x_2515:
        /* <DEDUP_REMOVED lines=40> */
[----:B------:R-:W-:Y:S01]  /*4350*/  IMAD.MOV.U32 R75, RZ, RZ, R62 ;  /* 0x000000ffff4b7224 */ /* 0x000fe200078e003e */
[----:B------:R-:W-:-:S07]  /*4360*/  MOV R62, R74 ;  /* 0x0000004a003e7202 */ /* 0x000fce0000000f00 */
.L_x_2513:
[----:B------:R-:W-:Y:S05]  /*4370*/  BSYNC.RECONVERGENT B1 ;  /* 0x0000000000017941 */ /* 0x000fea0003800200 */
.L_x_2512:
        /* <DEDUP_REMOVED lines=24> */
.L_x_2521:
        /* <DEDUP_REMOVED lines=13> */
.L_x_2523:
[----:B------:R-:W-:Y:S05]  /*45d0*/  BSYNC.RECONVERGENT B3 ;  /* 0x0000000000037941 */ /* 0x000fea0003800200 */
.L_x_2522:
        /* <DEDUP_REMOVED lines=40> */
[----:B------:R-:W-:-:S07]  /*4860*/  LOP3.LUT R70, R70, UR30, R87, 0x96, !PT ;  /* 0x0000001e46467c12 */ /* 0x000fce000f8e9657 */
.L_x_2520:
[----:B------:R-:W-:Y:S05]  /*4870*/  BSYNC.RECONVERGENT B2 ;  /* 0x0000000000027941 */ /* 0x000fea0003800200 */
.L_x_2519:
        /* <DEDUP_REMOVED lines=12> */
.L_x_2518:
[----:B------:R-:W-:Y:S01]  /*4940*/  @P1 FADD.FTZ R61, R17, R61 ;  /* 0x0000003d113d1221 */ /* 0x000fe20000010000 */
[----:B------:R-:W-:Y:S01]  /*4950*/  IMAD.MOV.U32 R86, RZ, RZ, R62 ;  /* 0x000000ffff567224 */ /* 0x000fe200078e003e */
[----:B------:R-:W-:-:S07]  /*4960*/  MOV R73, R71 ;  /* 0x0000004700497202 */ /* 0x000fce0000000f00 */
.L_x_2524:
[----:B------:R-:W-:Y:S05]  /*4970*/  BSYNC.RECONVERGENT B1 ;  /* 0x0000000000017941 */ /* 0x000fea0003800200 */
.L_x_2517:
        /* <DEDUP_REMOVED lines=13> */
.L_x_2527:
        /* <DEDUP_REMOVED lines=13> */
.L_x_2529:
[----:B------:R-:W-:Y:S05]  /*4b20*/  BSYNC.RECONVERGENT B2 ;  /* 0x0000000000027941 */ /* 0x000fea0003800200 */
.L_x_2528:
        /* <DEDUP_REMOVED lines=42> */
.L_x_2526:
[----:B------:R-:W-:Y:S05]  /*4dd0*/  BSYNC.RECONVERGENT B1 ;  /* 0x0000000000017941 */ /* 0x000fea0003800200 */
.L_x_2525:
        /* <DEDUP_REMOVED lines=25> */
.L_x_2534:
        /* <DEDUP_REMOVED lines=13> */
.L_x_2536:
[----:B------:R-:W-:Y:S05]  /*5040*/  BSYNC.RECONVERGENT B3 ;  /* 0x0000000000037941 */ /* 0x000fea0003800200 */
.L_x_2535:
        /* <DEDUP_REMOVED lines=40> */
[----:B------:R-:W-:-:S07]  /*52d0*/  LOP3.LUT R70, R70, UR30, R85, 0x96, !PT ;  /* 0x0000001e46467c12 */ /* 0x000fce000f8e9655 */
.L_x_2533:
[----:B------:R-:W-:Y:S05]  /*52e0*/  BSYNC.RECONVERGENT B2 ;  /* 0x0000000000027941 */ /* 0x000fea0003800200 */
.L_x_2532:
        /* <DEDUP_REMOVED lines=11> */
.L_x_2531:
[----:B------:R-:W-:Y:S01]  /*53a0*/  @P1 FADD.FTZ R62, R18, R62 ;  /* 0x0000003e123e1221 */ /* 0x000fe20000010000 */
[----:B------:R-:W-:Y:S01]  /*53b0*/  MOV R84, R86 ;  /* 0x0000005600547202 */ /* 0x000fe20000000f00 */
[----:B------:R-:W-:-:S07]  /*53c0*/  IMAD.MOV.U32 R73, RZ, RZ, R71 ;  /* 0x000000ffff497224 */ /* 0x000fce00078e0047 */
.L_x_2537:
[----:B------:R-:W-:Y:S05]  /*53d0*/  BSYNC.RECONVERGENT B1 ;  /* 0x0000000000017941 */ /* 0x000fea0003800200 */
.L_x_2530:
        /* <DEDUP_REMOVED lines=13> */
.L_x_2540:
        /* <DEDUP_REMOVED lines=13> */
.L_x_2542:
[----:B------:R-:W-:Y:S05]  /*5580*/  BSYNC.RECONVERGENT B2 ;  /* 0x0000000000027941 */ /* 0x000fea0003800200 */
.L_x_2541:
        /* <DEDUP_REMOVED lines=42> */
.L_x_2539:
[----:B------:R-:W-:Y:S05]  /*5830*/  BSYNC.RECONVERGENT B1 ;  /* 0x0000000000017941 */ /* 0x000fea0003800200 */
.L_x_2538:
        /* <DEDUP_REMOVED lines=24> */
.L_x_2547:
        /* <DEDUP_REMOVED lines=13> */
.L_x_2549:
[----:B------:R-:W-:Y:S05]  /*5a90*/  BSYNC.RECONVERGENT B3 ;  /* 0x0000000000037941 */ /* 0x000fea0003800200 */
.L_x_2548:
        /* <DEDUP_REMOVED lines=39> */
[----:B------:R-:W-:-:S04]  /*5d10*/  LOP3.LUT R68, R76, UR29, R73, 0x96, !PT ;  /* 0x0000001d4c447c12 */ /* 0x000fc8000f8e9649 */
[----:B------:R-:W-:-:S07]  /*5d20*/  LOP3.LUT R70, R70, UR30, R75, 0x96, !PT ;  /* 0x0000001e46467c12 */ /* 0x000fce000f8e964b */
.L_x_2546:
[----:B------:R-:W-:Y:S05]  /*5d30*/  BSYNC.RECONVERGENT B2 ;  /* 0x0000000000027941 */ /* 0x000fea0003800200 */
.L_x_2545:
        /* <DEDUP_REMOVED lines=12> */
.L_x_2544:
[----:B------:R-:W-:Y:S01]  /*5e00*/  @P1 FADD.FTZ R63, R19, R63 ;  /* 0x0000003f133f1221 */ /* 0x000fe20000010000 */
[----:B------:R-:W-:Y:S01]  /*5e10*/  IMAD.MOV.U32 R74, RZ, RZ, R84 ;  /* 0x000000ffff4a7224 */ /* 0x000fe200078e0054 */
[----:B------:R-:W-:-:S07]  /*5e20*/  MOV R71, R75 ;  /* 0x0000004b00477202 */ /* 0x000fce0000000f00 */
.L_x_2550:
[----:B------:R-:W-:Y:S05]  /*5e30*/  BSYNC.RECONVERGENT B1 ;  /* 0x0000000000017941 */ /* 0x000fea0003800200 */
.L_x_2543:
        /* <DEDUP_REMOVED lines=8> */
[----:B------:R-:W-:Y:S01]  /*5ec0*/  ISETP.NE.AND P1, PT, R80, RZ, PT ;  /* 0x000000ff5000720c */ /* 0x000fe20003f25270 */
[----:B------:R-:W-:Y:S01]  /*5ed0*/  FADD.FTZ R80, RZ, R12 ;  /* 0x0000000cff507221 */ /* 0x000fe20000010000 */
[----:B------:R-:W-:-:S02]  /*5ee0*/  ISETP.NE.AND P5, PT, R83, RZ, PT ;  /* 0x000000ff5300720c */ /* 0x000fc40003fa5270 */
[----:B------:R-:W-:Y:S02]  /*5ef0*/  LOP3.LUT R84, R84, R73, R69, 0xfe, !PT ;  /* 0x0000004954547212 */ /* 0x000fe400078efe45 */
[----:B------:R-:W-:Y:S02]  /*5f00*/  SEL R69, RZ, 0x1000000, P5 ;  /* 0x01000000ff457807 */ /* 0x000fe40002800000 */
[----:B------:R-:W-:Y:S02]  /*5f10*/  SEL R82, RZ, 0x10000, P6 ;  /* 0x00010000ff527807 */ /* 0x000fe40003000000 */
[----:B------:R-:W-:Y:S02]  /*5f20*/  SEL R73, RZ, 0x100, P1 ;  /* 0x00000100ff497807 */ /* 0x000fe40000800000 */
[----:B------:R-:W-:Y:S02]  /*5f30*/  ISETP.NE.AND P0, PT, R81, RZ, PT ;  /* 0x000000ff5100720c */ /* 0x000fe40003f05270 */
[----:B------:R-:W-:Y:S01]  /*5f40*/  LOP3.LUT R73, R73, R69, R82, 0xfe, !PT ;  /* 0x0000004549497212 */ /* 0x000fe200078efe52 */
[----:B------:R-:W-:Y:S01]  /*5f50*/  FADD.FTZ R69, R80, R13 ;  /* 0x0000000d50457221 */ /* 0x000fe20000010000 */
[----:B------:R-:W-:Y:S01]  /*5f60*/  SEL R81, RZ, 0x1, P2 ;  /* 0x00000001ff517807 */ /* 0x000fe20001000000 */
[----:B0-----:R-:W-:Y:S01]  /*5f70*/  IMAD.WIDE.U32 R78, R0, 0x20, R78 ;  /* 0x00000020004e7825 */ /* 0x001fe200078e004e */
[----:B------:R-:W-:-:S02]  /*5f80*/  SEL R82, RZ, 0x1, P0 ;  /* 0x00000001ff527807 */ /* 0x000fc40000000000 */
[----:B------:R-:W-:Y:S02]  /*5f90*/  LOP3.LUT R81, R84, R81, RZ, 0xfc, !PT ;  /* 0x0000005154517212 */ /* 0x000fe400078efcff */
[----:B------:R-:W-:Y:S01]  /*5fa0*/  LOP3.LUT R80, R73, R82, RZ, 0xfc, !PT ;  /* 0x0000005249507212 */ /* 0x000fe200078efcff */
[----:B-1----:R-:W-:Y:S01]  /*5fb0*/  IMAD.WIDE.U32 R76, R0, 0x8, R76 ;  /* 0x00000008004c7825 */ /* 0x002fe200078e004c */
[----:B------:R0:W-:Y:S03]  /*5fc0*/  STG.E.128 desc[UR8][R78.64], R12 ;  /* 0x0000000c4e007986 */ /* 0x0001e6000c101d08 */
[----:B------:R-:W-:Y:S01]  /*5fd0*/  FADD.FTZ R82, R69, R14 ;  /* 0x0000000e45527221 */ /* 0x000fe20000010000 */
[----:B------:R-:W-:Y:S01]  /*5fe0*/  PLOP3.LUT P0, PT, PT, PT, UP0, 0x80, 0x8 ;  /* 0x000000000008781c */ /* 0x000fe20003f0f008 */
[----:B------:R0:W-:Y:S02]  /*5ff0*/  STG.E.128 desc[UR8][R78.64+0x10], R60 ;  /* 0x0000103c4e007986 */ /* 0x0001e4000c101d08 */
[----:B------:R-:W-:Y:S01]  /*6000*/  FADD.FTZ R69, R82, R15 ;  /* 0x0000000f52457221 */ /* 0x000fe20000010000 */
[----:B------:R-:W-:Y:S01]  /*6010*/  ISETP.NE.AND P1, PT, R7, RZ, PT ;  /* 0x000000ff0700720c */ /* 0x000fe20003f25270 */
[----:B------:R0:W-:Y:S02]  /*6020*/  STG.E.64 desc[UR8][R76.64], R80 ;  /* 0x000000504c007986 */ /* 0x0001e4000c101b08 */
[----:B------:R-:W-:-:S04]  /*6030*/  FADD.FTZ R82, R69, R60 ;  /* 0x0000003c45527221 */ /* 0x000fc80000010000 */
[----:B------:R-:W-:-:S04]  /*6040*/  FADD.FTZ R69, R82, R61 ;  /* 0x0000003d52457221 */ /* 0x000fc80000010000 */
[----:B------:R-:W-:Y:S01]  /*6050*/  FADD.FTZ R84, R69, R62 ;  /* 0x0000003e45547221 */ /* 0x000fe20000010000 */
[----:B------:R-:W-:Y:S06]  /*6060*/  @!P0 BRA `(.L_x_2551) ;  /* 0x0000000000408947 */ /* 0x000fec0003800000 */
[----:B------:R-:W-:Y:S01]  /*6070*/  IMAD.U32 R69, R66, 0x10000, RZ ;  /* 0x0001000042457824 */ /* 0x000fe200078e00ff */
[----:B0-----:R-:W0:Y:S01]  /*6080*/  LDC.64 R76, c[0x0][0x3b8] ;  /* 0x0000ee00ff4c7b82 */ /* 0x001e220000000a00 */
[----:B------:R-:W-:-:S03]  /*6090*/  IMAD.WIDE.U32 R82, R11, 0x1000000, RZ ;  /* 0x010000000b527825 */ /* 0x000fc600078e00ff */
[----:B------:R-:W-:Y:S01]  /*60a0*/  LOP3.LUT R78, R69, 0xff0000, RZ, 0xc0, !PT ;  /* 0x00ff0000454e7812 */ /* 0x000fe200078ec0ff */
[----:B------:R-:W-:Y:S01]  /*60b0*/  IMAD.WIDE.U32 R80, R10, 0x10000, RZ ;  /* 0x000100000a507825 */ /* 0x000fe200078e00ff */
[----:B------:R-:W-:Y:S02]  /*60c0*/  SHF.L.U32 R69, R65, 0x8, RZ ;  /* 0x0000000841457819 */ /* 0x000fe400000006ff */
[----:B------:R-:W-:-:S04]  /*60d0*/  PRMT R78, R78, 0x4210, R67 ;  /* 0x000042104e4e7816 */ /* 0x000fc80000000043 */
        /* <DEDUP_REMOVED lines=9> */
.L_x_2551:
[----:B------:R-:W-:Y:S01]  /*6170*/  UMOV UR4, 0xffffffff ;  /* 0xffffffff00047882 */ /* 0x000fe20000000000 */
[----:B------:R-:W-:Y:S02]  /*6180*/  FADD.FTZ R84, R84, R63 ;  /* 0x0000003f54547221 */ /* 0x000fe40000010000 */
[----:B------:R-:W-:Y:S05]  /*6190*/  BRA.DIV UR4, `(.L_x_2552) ;  /* 0x0000000604a07947 */ /* 0x000fea000b800000 */
[----:B------:R-:W0:Y:S01]  /*61a0*/  SHFL.BFLY PT, R69, R84, 0x1, 0x1f ;  /* 0x0c201f0054457f89 */ /* 0x000e2200000e0000 */
[----:B------:R-:W2:Y:S01]  /*61b0*/  LDC R75, c[0x0][0x400] ;  /* 0x00010000ff4b7b82 */ /* 0x000ea20000000800 */
[----:B01----:R-:W-:-:S05]  /*61c0*/  FADD.FTZ R76, R84, R69 ;  /* 0x00000045544c7221 */ /* 0x003fca0000010000 */
        /* <DEDUP_REMOVED lines=8> */
[----:B--2---:R-:W-:-:S04]  /*6250*/  FMUL.FTZ R73, R80, R75 ;  /* 0x0000004b50497220 */ /* 0x004fc80000410000 */
        /* <DEDUP_REMOVED lines=25> */
.L_x_2565:
[----:B------:R-:W-:Y:S01]  /*63f0*/  FMUL.FTZ R69, R73, R73 ;  /* 0x0000004949457220 */ /* 0x000fe20000410000 */
[----:B------:R-:W-:Y:S01]  /*6400*/  PLOP3.LUT P2, PT, PT, PT, UP1, 0x40, 0x4 ;  /* 0x000000000004781c */ /* 0x000fe20003f4e818 */
[----:B-1----:R-:W-:Y:S01]  /*6410*/  FADD.FTZ R80, R79, R80 ;  /* 0x000000504f507221 */ /* 0x002fe20000010000 */
[----:B------:R-:W1:Y:S02]  /*6420*/  @!P1 LDC.64 R84, c[0x0][0x3c0] ;  /* 0x0000f000ff549b82 */ /* 0x000e640000000a00 */
[----:B------:R-:W-:Y:S01]  /*6430*/  FSEL R76, R69, RZ, !P2 ;  /* 0x000000ff454c7208 */ /* 0x000fe20005000000 */
[----:B------:R-:W-:Y:S01]  /*6440*/  FFMA.FTZ R75, R80, R75, UR12 ;  /* 0x0000000c504b7e23 */ /* 0x000fe2000801004b */
[----:B------:R-:W-:-:S03]  /*6450*/  PLOP3.LUT P2, PT, PT, PT, UP1, 0x40, 0x4 ;  /* 0x000000000004781c */ /* 0x000fc60003f4e818 */
[----:B------:R-:W-:Y:S01]  /*6460*/  FADD.FTZ R69, R75, R76 ;  /* 0x0000004c4b457221 */ /* 0x000fe20000010000 */
[----:B------:R-:W-:-:S05]  /*6470*/  FSEL R75, R73, RZ, P2 ;  /* 0x000000ff494b7208 */ /* 0x000fca0001000000 */
        /* <DEDUP_REMOVED lines=13> */
[C---:B------:R-:W-:Y:S01]  /*6550*/  FMUL.FTZ R80, R69.reuse, R80 ;  /* 0x0000005045507220 */ /* 0x040fe20000410000 */
[----:B------:R-:W-:Y:S01]  /*6560*/  FMUL.FTZ R82, R69, R82 ;  /* 0x0000005245527220 */ /* 0x000fe20000410000 */
[-C--:B------:R-:W-:Y:S01]  /*6570*/  FFMA.FTZ R63, R38, R61.reuse, R54 ;  /* 0x0000003d263f7223 */ /* 0x080fe20000010036 */
[----:B------:R-:W-:Y:S01]  /*6580*/  FFMA.FTZ R77, R30, R61, R46 ;  /* 0x0000003d1e4d7223 */ /* 0x000fe2000001002e */
[-C--:B------:R-:W-:Y:S01]  /*6590*/  FFMA.FTZ R62, R28, R13.reuse, R44 ;  /* 0x0000000d1c3e7223 */ /* 0x080fe2000001002c */
[----:B------:R-:W-:Y:S01]  /*65a0*/  FFMA.FTZ R78, R39, R82, R55 ;  /* 0x00000052274e7223 */ /* 0x000fe20000010037 */
[----:B------:R-:W-:Y:S01]  /*65b0*/  FFMA.FTZ R61, R29, R80, R45 ;  /* 0x000000501d3d7223 */ /* 0x000fe2000001002d */
[----:B------:R-:W-:Y:S01]  /*65c0*/  FFMA.FTZ R82, R31, R82, R47 ;  /* 0x000000521f527223 */ /* 0x000fe2000001002f */
[----:B------:R-:W-:Y:S01]  /*65d0*/  FFMA.FTZ R14, R36, R13, R52 ;  /* 0x0000000d240e7223 */ /* 0x000fe20000010034 */
[----:B------:R-:W-:Y:S01]  /*65e0*/  FFMA.FTZ R13, R37, R80, R53 ;  /* 0x00000050250d7223 */ /* 0x000fe20000010035 */
[----:B------:R-:W-:Y:S01]  /*65f0*/  F2FP.BF16.F32.PACK_AB R15, R78, R63 ;  /* 0x0000003f4e0f723e */ /* 0x000fe200000010ff */
[----:B------:R-:W-:Y:S01]  /*6600*/  FMUL.FTZ R76, R69, R76 ;  /* 0x0000004c454c7220 */ /* 0x000fe20000410000 */
[----:B------:R-:W-:Y:S01]  /*6610*/  F2FP.BF16.F32.PACK_AB R62, R61, R62 ;  /* 0x0000003e3d3e723e */ /* 0x000fe200000010ff */
[C---:B------:R-:W-:Y:S01]  /*6620*/  FMUL.FTZ R61, R69.reuse, R60 ;  /* 0x0000003c453d7220 */ /* 0x040fe20000410000 */
[----:B------:R-:W-:Y:S01]  /*6630*/  F2FP.BF16.F32.PACK_AB R63, R82, R77 ;  /* 0x0000004d523f723e */ /* 0x000fe200000010ff */
[C---:B------:R-:W-:Y:S01]  /*6640*/  FMUL.FTZ R77, R69.reuse, R12 ;  /* 0x0000000c454d7220 */ /* 0x040fe20000410000 */
[----:B------:R-:W-:Y:S01]  /*6650*/  FMUL.FTZ R86, R69, R86 ;  /* 0x0000005645567220 */ /* 0x000fe20000410000 */
[----:B------:R-:W-:Y:S01]  /*6660*/  F2FP.BF16.F32.PACK_AB R14, R13, R14 ;  /* 0x0000000e0d0e723e */ /* 0x000fe200000010ff */
[----:B------:R-:W-:Y:S01]  /*6670*/  FFMA.FTZ R12, R40, R61, R56 ;  /* 0x0000003d280c7223 */ /* 0x000fe20000010038 */
[----:B------:R-:W-:Y:S01]  /*6680*/  FFMA.FTZ R13, R41, R76, R57 ;  /* 0x0000004c290d7223 */ /* 0x000fe20000010039 */
[----:B------:R-:W-:Y:S01]  /*6690*/  FFMA.FTZ R60, R42, R77, R58 ;  /* 0x0000004d2a3c7223 */ /* 0x000fe2000001003a */
[-C--:B------:R-:W-:Y:S01]  /*66a0*/  FFMA.FTZ R75, R43, R86.reuse, R59 ;  /* 0x000000562b4b7223 */ /* 0x080fe2000001003b */
[----:B------:R-:W2:Y:S01]  /*66b0*/  @!P1 LDC.64 R82, c[0x0][0x3c8] ;  /* 0x0000f200ff529b82 */ /* 0x000ea20000000a00 */
[----:B------:R-:W-:Y:S01]  /*66c0*/  FFMA.FTZ R86, R35, R86, R51 ;  /* 0x0000005623567223 */ /* 0x000fe20000010033 */
[----:B------:R-:W-:-:S02]  /*66d0*/  F2FP.BF16.F32.PACK_AB R12, R13, R12 ;  /* 0x0000000c0d0c723e */ /* 0x000fc400000010ff */
[----:B------:R-:W-:Y:S01]  /*66e0*/  F2FP.BF16.F32.PACK_AB R13, R75, R60 ;  /* 0x0000003c4b0d723e */ /* 0x000fe200000010ff */
[----:B------:R-:W-:Y:S01]  /*66f0*/  FFMA.FTZ R60, R32, R61, R48 ;  /* 0x0000003d203c7223 */ /* 0x000fe20000010030 */
[----:B------:R-:W-:Y:S01]  /*6700*/  FFMA.FTZ R75, R33, R76, R49 ;  /* 0x0000004c214b7223 */ /* 0x000fe20000010031 */
[----:B------:R-:W-:Y:S01]  /*6710*/  FFMA.FTZ R61, R34, R77, R50 ;  /* 0x0000004d223d7223 */ /* 0x000fe20000010032 */
[----:B------:R-:W3:Y:S03]  /*6720*/  LDC.64 R80, c[0x0][0x428] ;  /* 0x00010a00ff507b82 */ /* 0x000ee60000000a00 */
[----:B------:R-:W-:Y:S02]  /*6730*/  F2FP.BF16.F32.PACK_AB R60, R75, R60 ;  /* 0x0000003c4b3c723e */ /* 0x000fe400000010ff */
[----:B------:R-:W-:-:S03]  /*6740*/  F2FP.BF16.F32.PACK_AB R61, R86, R61 ;  /* 0x0000003d563d723e */ /* 0x000fc600000010ff */
[----:B0-----:R-:W0:Y:S08]  /*6750*/  LDC.64 R78, c[0x0][0x430] ;  /* 0x00010c00ff4e7b82 */ /* 0x001e300000000a00 */
[----:B------:R-:W4:Y:S01]  /*6760*/  LDC.64 R76, c[0x0][0x380] ;  /* 0x0000e000ff4c7b82 */ /* 0x000f220000000a00 */
[----:B--2---:R-:W-:-:S05]  /*6770*/  @!P1 IMAD.WIDE R82, R6, 0x4, R82 ;  /* 0x0000000406529825 */ /* 0x004fca00078e0252 */
[----:B------:R1:W-:Y:S01]  /*6780*/  @!P1 STG.E desc[UR8][R82.64], R69 ;  /* 0x0000004552009986 */ /* 0x0003e2000c101908 */
[----:B---3--:R-:W-:-:S05]  /*6790*/  IMAD.WIDE.U32 R80, R0, 0x10, R80 ;  /* 0x0000001000507825 */ /* 0x008fca00078e0050 */
[----:B------:R1:W-:Y:S01]  /*67a0*/  STG.E.128 desc[UR8][R80.64], R12 ;  /* 0x0000000c50007986 */ /* 0x0003e2000c101d08 */
[----:B0-----:R-:W-:-:S05]  /*67b0*/  IMAD.WIDE.U32 R78, R0, 0x10, R78 ;  /* 0x00000010004e7825 */ /* 0x001fca00078e004e */
[----:B------:R1:W-:Y:S01]  /*67c0*/  STG.E.128 desc[UR8][R78.64], R60 ;  /* 0x0000003c4e007986 */ /* 0x0003e2000c101d08 */
[----:B----4-:R-:W-:-:S05]  /*67d0*/  IMAD R6, R76, 0x4, R6 ;  /* 0x000000044c067824 */ /* 0x010fca00078e0206 */
[----:B------:R-:W-:-:S13]  /*67e0*/  ISETP.GE.AND P1, PT, R6, R77, PT ;  /* 0x0000004d0600720c */ /* 0x000fda0003f26270 */
[----:B-1----:R-:W-:Y:S05]  /*67f0*/  @!P1 BRA `(.L_x_2553) ;  /* 0xffffffa000649947 */ /* 0x002fea000383ffff */
[----:B------:R-:W-:Y:S05]  /*6800*/  BSYNC B0 ;  /* 0x0000000000007941 */ /* 0x000fea0003800000 */
.L_x_2446:
[----:B------:R-:W-:Y:S05]  /*6810*/  EXIT ;  /* 0x000000000000794d */ /* 0x000fea0003800000 */
.L_x_2552:
[----:B------:R-:W-:Y:S01]  /*6820*/  HFMA2 R82, -RZ, RZ, 0, 5.9604644775390625e-08 ;  /* 0x00000001ff527431 */ /* 0x000fe200000001ff */
[----:B------:R-:W-:Y:S01]  /*6830*/  BSSY B1, `(.L_x_2554) ;  /* 0x0000006000017945 */ /* 0x000fe20003800000 */
[----:B------:R-:W-:Y:S01]  /*6840*/  IMAD.MOV.U32 R83, RZ, RZ, 0x1f ;  /* 0x0000001fff537424 */ /* 0x000fe200078e00ff */
[----:B0-----:R-:W-:-:S07]  /*6850*/  MOV R81, 0xffffffff ;  /* 0xffffffff00517802 */ /* 0x001fce0000000f00 */
[----:B-1----:R-:W-:Y:S05]  /*6860*/  WARPSYNC.COLLECTIVE R81, `(.L_x_2555) ;  /* 0x0000000051087348 */ /* 0x002fea0003c00000 */
[----:B------:R0:W2:Y:S02]  /*6870*/  SHFL.BFLY P2, R80, R84, R82, R83 ;  /* 0x0c00005254507389 */ /* 0x0000a40000040053 */
[----:B012---:R-:W-:Y:S05]  /*6880*/  ENDCOLLECTIVE ;  /* 0x000000000000791b */ /* 0x007fea0003800000 */
.L_x_2555:
[----:B------:R-:W-:Y:S05]  /*6890*/  BSYNC B1 ;  /* 0x0000000000017941 */ /* 0x000fea0003800000 */
.L_x_2554:
        /* <DEDUP_REMOVED lines=10> */
.L_x_2556:
[----:B------:R-:W-:Y:S01]  /*6940*/  HFMA2 R82, -RZ, RZ, 0, 2.384185791015625e-07 ;  /* 0x00000004ff527431 */ /* 0x000fe200000001ff */
[----:B------:R-:W-:-:S05]  /*6950*/  MOV R69, R80 ;  /* 0x0000005000457202 */ /* 0x000fca0000000f00 */
[----:B------:R-:W-:-:S04]  /*6960*/  FADD.FTZ R77, R76, R69 ;  /* 0x000000454c4d7221 */ /* 0x000fc80000010000 */
[----:B------:R-:W-:-:S07]  /*6970*/  IMAD.MOV.U32 R84, RZ, RZ, R77 ;  /* 0x000000ffff547224 */ /* 0x000fce00078e004d */
[----:B------:R-:W-:Y:S05]  /*6980*/  WARPSYNC.COLLECTIVE R81, `(.L_x_2557) ;  /* 0x0000000051087348 */ /* 0x000fea0003c00000 */
[----:B------:R0:W1:Y:S02]  /*6990*/  SHFL.BFLY P2, R80, R84, R82, R83 ;  /* 0x0c00005254507389 */ /* 0x0000640000040053 */
[----:B01----:R-:W-:Y:S05]  /*69a0*/  ENDCOLLECTIVE ;  /* 0x000000000000791b */ /* 0x003fea0003800000 */
.L_x_2557:
[----:B------:R-:W-:Y:S02]  /*69b0*/  IMAD.MOV.U32 R82, RZ, RZ, 0x8 ;  /* 0x00000008ff527424 */ /* 0x000fe400078e00ff */
[----:B------:R-:W-:-:S04]  /*69c0*/  IMAD.MOV.U32 R78, RZ, RZ, R80 ;  /* 0x000000ffff4e7224 */ /* 0x000fc800078e0050 */
[----:B------:R-:W-:-:S05]  /*69d0*/  FADD.FTZ R78, R77, R78 ;  /* 0x0000004e4d4e7221 */ /* 0x000fca0000010000 */
[----:B------:R-:W-:-:S07]  /*69e0*/  MOV R84, R78 ;  /* 0x0000004e00547202 */ /* 0x000fce0000000f00 */
[----:B------:R-:W-:Y:S05]  /*69f0*/  WARPSYNC.COLLECTIVE R81, `(.L_x_2558) ;  /* 0x0000000051087348 */ /* 0x000fea0003c00000 */
[----:B------:R0:W1:Y:S02]  /*6a00*/  SHFL.BFLY P2, R80, R84, R82, R83 ;  /* 0x0c00005254507389 */ /* 0x0000640000040053 */
[----:B01----:R-:W-:Y:S05]  /*6a10*/  ENDCOLLECTIVE ;  /* 0x000000000000791b */ /* 0x003fea0003800000 */
.L_x_2558:
[----:B------:R-:W-:Y:S01]  /*6a20*/  HFMA2 R82, -RZ, RZ, 0, 9.5367431640625e-07 ;  /* 0x00000010ff527431 */ /* 0x000fe200000001ff */
[----:B------:R-:W-:-:S05]  /*6a30*/  MOV R69, R80 ;  /* 0x0000005000457202 */ /* 0x000fca0000000f00 */
[----:B------:R-:W-:-:S04]  /*6a40*/  FADD.FTZ R79, R78, R69 ;  /* 0x000000454e4f7221 */ /* 0x000fc80000010000 */
[----:B------:R-:W-:-:S07]  /*6a50*/  IMAD.MOV.U32 R84, RZ, RZ, R79 ;  /* 0x000000ffff547224 */ /* 0x000fce00078e004f */
[----:B------:R-:W-:Y:S05]  /*6a60*/  WARPSYNC.COLLECTIVE R81, `(.L_x_2559) ;  /* 0x0000000051087348 */ /* 0x000fea0003c00000 */
[----:B------:R0:W1:Y:S02]  /*6a70*/  SHFL.BFLY P2, R80, R84, R82, R83 ;  /* 0x0c00005254507389 */ /* 0x0000640000040053 */
[----:B01----:R-:W-:Y:S05]  /*6a80*/  ENDCOLLECTIVE ;  /* 0x000000000000791b */ /* 0x003fea0003800000 */
.L_x_2559:
        /* <DEDUP_REMOVED lines=23> */
.L_x_2560:
[----:B------:R-:W-:Y:S02]  /*6c00*/  IMAD.MOV.U32 R82, RZ, RZ, 0x2 ;  /* 0x00000002ff527424 */ /* 0x000fe400078e00ff */
[----:B------:R-:W-:-:S04]  /*6c10*/  IMAD.MOV.U32 R76, RZ, RZ, R80 ;  /* 0x000000ffff4c7224 */ /* 0x000fc800078e0050 */
[----:B------:R-:W-:-:S05]  /*6c20*/  FADD.FTZ R76, R69, R76 ;  /* 0x0000004c454c7221 */ /* 0x000fca0000010000 */
[----:B------:R-:W-:-:S07]  /*6c30*/  MOV R84, R76 ;  /* 0x0000004c00547202 */ /* 0x000fce0000000f00 */
[----:B------:R-:W-:Y:S05]  /*6c40*/  WARPSYNC.COLLECTIVE R81, `(.L_x_2561) ;  /* 0x0000000051087348 */ /* 0x000fea0003c00000 */
[----:B------:R0:W1:Y:S02]  /*6c50*/  SHFL.BFLY P2, R80, R84, R82, R83 ;  /* 0x0c00005254507389 */ /* 0x0000640000040053 */
[----:B01----:R-:W-:Y:S05]  /*6c60*/  ENDCOLLECTIVE ;  /* 0x000000000000791b */ /* 0x003fea0003800000 */
.L_x_2561:
[----:B------:R-:W-:Y:S01]  /*6c70*/  HFMA2 R82, -RZ, RZ, 0, 2.384185791015625e-07 ;  /* 0x00000004ff527431 */ /* 0x000fe200000001ff */
[----:B------:R-:W-:-:S05]  /*6c80*/  MOV R77, R80 ;  /* 0x00000050004d7202 */ /* 0x000fca0000000f00 */
[----:B------:R-:W-:-:S04]  /*6c90*/  FADD.FTZ R77, R76, R77 ;  /* 0x0000004d4c4d7221 */ /* 0x000fc80000010000 */
[----:B------:R-:W-:-:S07]  /*6ca0*/  IMAD.MOV.U32 R84, RZ, RZ, R77 ;  /* 0x000000ffff547224 */ /* 0x000fce00078e004d */
[----:B------:R-:W-:Y:S05]  /*6cb0*/  WARPSYNC.COLLECTIVE R81, `(.L_x_2562) ;  /* 0x0000000051087348 */ /* 0x000fea0003c00000 */
[----:B------:R0:W1:Y:S02]  /*6cc0*/  SHFL.BFLY P2, R80, R84, R82, R83 ;  /* 0x0c00005254507389 */ /* 0x0000640000040053 */
[----:B01----:R-:W-:Y:S05]  /*6cd0*/  ENDCOLLECTIVE ;  /* 0x000000000000791b */ /* 0x003fea0003800000 */
.L_x_2562:
[----:B------:R-:W-:Y:S02]  /*6ce0*/  IMAD.MOV.U32 R82, RZ, RZ, 0x8 ;  /* 0x00000008ff527424 */ /* 0x000fe400078e00ff */
[----:B------:R-:W-:-:S04]  /*6cf0*/  IMAD.MOV.U32 R78, RZ, RZ, R80 ;  /* 0x000000ffff4e7224 */ /* 0x000fc800078e0050 */
[----:B------:R-:W-:-:S05]  /*6d00*/  FADD.FTZ R78, R77, R78 ;  /* 0x0000004e4d4e7221 */ /* 0x000fca0000010000 */
[----:B------:R-:W-:-:S07]  /*6d10*/  MOV R84, R78 ;  /* 0x0000004e00547202 */ /* 0x000fce0000000f00 */
[----:B------:R-:W-:Y:S05]  /*6d20*/  WARPSYNC.COLLECTIVE R81, `(.L_x_2563) ;  /* 0x0000000051087348 */ /* 0x000fea0003c00000 */
[----:B------:R0:W1:Y:S02]  /*6d30*/  SHFL.BFLY P2, R80, R84, R82, R83 ;  /* 0x0c00005254507389 */ /* 0x0000640000040053 */
[----:B01----:R-:W-:Y:S05]  /*6d40*/  ENDCOLLECTIVE ;  /* 0x000000000000791b */ /* 0x003fea0003800000 */
.L_x_2563:
[----:B------:R-:W-:Y:S01]  /*6d50*/  HFMA2 R82, -RZ, RZ, 0, 9.5367431640625e-07 ;  /* 0x00000010ff527431 */ /* 0x000fe200000001ff */
[----:B------:R-:W-:-:S05]  /*6d60*/  MOV R79, R80 ;  /* 0x00000050004f7202 */ /* 0x000fca0000000f00 */
[----:B------:R-:W-:-:S04]  /*6d70*/  FADD.FTZ R79, R78, R79 ;  /* 0x0000004f4e4f7221 */ /* 0x000fc80000010000 */
[----:B------:R-:W-:-:S07]  /*6d80*/  IMAD.MOV.U32 R84, RZ, RZ, R79 ;  /* 0x000000ffff547224 */ /* 0x000fce00078e004f */
[----:B------:R-:W-:Y:S05]  /*6d90*/  WARPSYNC.COLLECTIVE R81, `(.L_x_2564) ;  /* 0x0000000051087348 */ /* 0x000fea0003c00000 */
[----:B------:R0:W1:Y:S02]  /*6da0*/  SHFL.BFLY P2, R80, R84, R82, R83 ;  /* 0x0c00005254507389 */ /* 0x0000640000040053 */
[----:B01----:R-:W-:Y:S05]  /*6db0*/  ENDCOLLECTIVE ;  /* 0x000000000000791b */ /* 0x003fea0003800000 */
.L_x_2564:
[----:B------:R-:W-:Y:S05]  /*6dc0*/  BRA `(.L_x_2565) ;  /* 0xfffffff400887947 */ /* 0x000fea000383ffff */
.L_x_2566:
        /* <DEDUP_REMOVED lines=11> */
.L_x_5952:


//--------------------- .text._ZN10layer_norm31ln_parallel_residual_fwd_kernelINS_13Kernel_traitsIf13__nv_bfloat16fS2_fjLj256ELj1ELj4ELj1ELj16ENS_18Kernel_traits_baseILj256EfS2_fS2_fjLj128EEEEELb1ELb1ELb0EEEvNS_9FwdParamsE --------------------------
	.section	.text._ZN10layer_norm31ln_parallel_residual_fwd_kernelINS_13Kernel_traitsIf13__nv_bfloat16fS2_fjLj256ELj1ELj4ELj1ELj16ENS_18Kernel_traits_baseILj256EfS2_fS2_fjLj128EEEEELb1ELb1ELb0EEEvNS_9FwdParamsE,"ax",@progbits
	.align	128
        .global         _ZN10layer_norm31ln_parallel_residual_fwd_kernelINS_13Kernel_traitsIf13__nv_bfloat16fS2_fjLj256ELj1ELj4ELj1ELj16ENS_18Kernel_traits_baseILj256EfS2_fS2_fjLj128EEEEELb1ELb1ELb0EEEvNS_9FwdParamsE
        .type           _ZN10layer_norm31ln_parallel_residual_fwd_kernelINS_13Kernel_traitsIf13__nv_bfloat16fS2_fjLj256ELj1ELj4ELj1ELj16ENS_18Kernel_traits_baseILj256EfS2_fS2_fjLj128EEEEELb1ELb1ELb0EEEvNS_9FwdParamsE,@function
        .size           _ZN10layer_norm31ln_parallel_residual_fwd_kernelINS_13Kernel_traitsIf13__nv_bfloat16fS2_fjLj256ELj1ELj4ELj1ELj16ENS_18Kernel_traits_baseILj256EfS2_fS2_fjLj128EEEEELb1ELb1ELb0EEEvNS_9FwdParamsE,(.L_x_5953 - _ZN10layer_norm31ln_parallel_residual_fwd_kernelINS_13Kernel_traitsIf13__nv_bfloat16fS2_fjLj256ELj1ELj4ELj1ELj16ENS_18Kernel_traits_baseILj256EfS2_fS2_fjLj128EEEEELb1ELb1ELb0EEEvNS_9FwdParamsE)
        .other          _ZN10layer_norm31ln_parallel_residual_fwd_kernelINS_13Kernel_traitsIf13__nv_bfloat16fS2_fjLj256ELj1ELj4ELj1ELj16ENS_18Kernel_traits_baseILj256EfS2_fS2_fjLj128EEEEELb1ELb1ELb0EEEvNS_9FwdParamsE,@"STO_CUDA_ENTRY STV_DEFAULT"
_ZN10layer_norm31ln_parallel_residual_fwd_kernelINS_13Kernel_traitsIf13__nv_bfloat16fS2_fjLj256ELj1ELj4ELj1ELj16ENS_18Kernel_traits_baseILj256EfS2_fS2_fjLj128EEEEELb1ELb1ELb0EEEvNS_9FwdParamsE:
.text._ZN10layer_norm31ln_parallel_residual_fwd_kernelINS_13Kernel_traitsIf13__nv_bfloat16fS2_fjLj256ELj1ELj4ELj1ELj16ENS_18Kernel_traits_baseILj256EfS2_fS2_fjLj128EEEEELb1ELb1ELb0EEEvNS_9FwdParamsE:
        /* <DEDUP_REMOVED lines=20> */
[----:B----4-:R-:W-:Y:S01]  /*0140*/  USHF.L.U32 UR4, UR5, 0x2, URZ ;  /* 0x0000000205047899 */ /* 0x010fe200080006ff */
[----:B--2---:R-:W-:Y:S02]  /*0150*/  @P2 R2UR UR7, R3 ;  /* 0x00000000030722ca */ /* 0x004fe400000e0000 */
[----:B------:R-:W-:Y:S02]  /*0160*/  LOP3.LUT R3, RZ, R69, RZ, 0x33, !PT ;  /* 0x00000045ff037212 */ /* 0x000fe400078e33ff */
[----:B------:R-:W-:Y:S01]  /*0170*/  @P2 R2UR UR6, R2 ;  /* 0x00000000020622ca */ /* 0x000fe200000e0000 */
[----:B---3--:R-:W-:Y:S01]  /*0180*/  IMAD R2, R7, UR5, R6 ;  /* 0x0000000507027c24 */ /* 0x008fe2000f8e0206 */
[----:B------:R-:W-:-:S02]  /*0190*/  LEA.HI.SX32 R0, R0, R3, 0x1d ;  /* 0x0000000300007211 */ /* 0x000fc400078feaff */
[----:B------:R-:W-:Y:S02]  /*01a0*/  SHF.R.U32.HI R3, RZ, 0x5, R6 ;  /* 0x00000005ff037819 */ /* 0x000fe40000011606 */
[----:B------:R-:W-:Y:S02]  /*01b0*/  ISETP.GT.U32.AND P1, PT, R0, -0x21, PT ;  /* 0xffffffdf0000780c */ /* 0x000fe40003f24070 */
[----:B------:R-:W-:Y:S01]  /*01c0*/  LOP3.LUT R3, R3, UR4, RZ, 0xfc, !PT ;  /* 0x0000000403037c12 */ /* 0x000fe2000f8efcff */
[----:B------:R-:W-:Y:S02]  /*01d0*/  UIADD3 UR15, UPT, UPT, UR7, -0x4498517b, URZ ;  /* 0xbb67ae85070f7890 */ /* 0x000fe4000fffe0ff */
[----:B------:R-:W-:Y:S02]  /*01e0*/  UIADD3 UR17, UPT, UPT, UR7, 0x76cf5d0a, URZ ;  /* 0x76cf5d0a07117890 */ /* 0x000fe4000fffe0ff */
[----:B------:R-:W-:Y:S02]  /*01f0*/  UIADD3 UR14, UPT, UPT, UR6, -0x61c88647, URZ ;  /* 0x9e3779b9060e7890 */ /* 0x000fe4000fffe0ff */
[----:B------:R-:W-:-:S02]  /*0200*/  UIADD3 UR16, UPT, UPT, UR6, 0x3c6ef372, URZ ;  /* 0x3c6ef37206107890 */ /* 0x000fc4000fffe0ff */
[----:B------:R-:W-:Y:S02]  /*0210*/  UIADD3 UR18, UPT, UPT, UR6, -0x255992d5, URZ ;  /* 0xdaa66d2b06127890 */ /* 0x000fe4000fffe0ff */
[----:B------:R-:W-:Y:S02]  /*0220*/  UIADD3 UR19, UPT, UPT, UR7, 0x32370b8f, URZ ;  /* 0x32370b8f07137890 */ /* 0x000fe4000fffe0ff */
        /* <DEDUP_REMOVED lines=17> */
.L_x_2568:
[----:B------:R-:W-:Y:S05]  /*0340*/  BSYNC.RECONVERGENT B0 ;  /* 0x0000000000007941 */ /* 0x000fea0003800200 */
.L_x_2567:
        /* <DEDUP_REMOVED lines=24> */
[----:B------:R-:W1:Y:S02]  /*04d0*/  LDCU UR32, c[0x0][0x388] ;  /* 0x00007100ff2077ac */ /* 0x000e640008000800 */
[----:B------:R-:W-:Y:S01]  /*04e0*/  IMAD R27, R4, -0x2daee0ad, RZ ;  /* 0xd2511f53041b7824 */ /* 0x000fe200078e02ff */
[----:B------:R-:W-:Y:S01]  /*04f0*/  LOP3.LUT R7, R7, UR7, RZ, 0x3c, !PT ;  /* 0x0000000707077c12 */ /* 0x000fe2000f8e3cff */
[----:B------:R-:W-:Y:S01]  /*0500*/  IMAD.HI.U32 R26, R6, -0x2daee0ad, RZ ;  /* 0xd2511f53061a7827 */ /* 0x000fe200078e00ff */
[----:B------:R-:W2:Y:S03]  /*0510*/  LDCU UR5, c[0x0][0x448] ;  /* 0x00008900ff0577ac */ /* 0x000ea60008000800 */
        /* <DEDUP_REMOVED lines=9> */
[----:B0-----:R-:W-:-:S03]  /*05b0*/  UISETP.NE.AND UP0, UPT, UR4, URZ, UPT ;  /* 0x000000ff0400728c */ /* 0x001fc6000bf05270 */
        /* <DEDUP_REMOVED lines=48> */
.L_x_2671:
        /* <DEDUP_REMOVED lines=33> */
.L_x_2574:
        /* <DEDUP_REMOVED lines=13> */
.L_x_2576:
[----:B------:R-:W-:Y:S05]  /*0ba0*/  BSYNC.RECONVERGENT B3 ;  /* 0x0000000000037941 */ /* 0x000fea0003800200 */
.L_x_2575:
        /* <DEDUP_REMOVED lines=39> */
[----:B------:R-:W-:Y:S01]  /*0e20*/  MOV R51, R38 ;  /* 0x0000002600337202 */ /* 0x000fe20000000f00 */
[----:B------:R-:W-:Y:S01]  /*0e30*/  IMAD.MOV.U32 R45, RZ, RZ, R50 ;  /* 0x000000ffff2d7224 */ /* 0x000fe200078e0032 */
[----:B------:R-:W-:Y:S01]  /*0e40*/  LOP3.LUT R6, R6, UR31, R37, 0x96, !PT ;  /* 0x0000001f06067c12 */ /* 0x000fe2000f8e9625 */
[----:B------:R-:W-:-:S07]  /*0e50*/  IMAD.MOV.U32 R50, RZ, RZ, R36 ;  /* 0x000000ffff327224 */ /* 0x000fce00078e0024 */
.L_x_2573:
[----:B------:R-:W-:Y:S05]  /*0e60*/  BSYNC.RECONVERGENT B2 ;  /* 0x0000000000027941 */ /* 0x000fea0003800200 */
.L_x_2572:
[----:B------:R-:W0:Y:S01]  /*0e70*/  LDC R66, c[0x0][0x408] ;  /* 0x00010200ff427b82 */ /* 0x000e220000000800 */
[----:B------:R-:W-:Y:S01]  /*0e80*/  I2FP.F32.U32 R37, R45 ;  /* 0x0000002d00257245 */ /* 0x000fe20000201000 */
[----:B------:R-:W-:-:S04]  /*0e90*/  IMAD.MOV.U32 R68, RZ, RZ, 0x2f800000 ;  /* 0x2f800000ff447424 */ /* 0x000fc800078e00ff */
[----:B------:R-:W-:Y:S01]  /*0ea0*/  FFMA.FTZ R36, R37, R68, 1.1641532182693481445e-10 ;  /* 0x2f00000025247423 */ /* 0x000fe20000010044 */
[C---:B-----5:R-:W-:Y:S01]  /*0eb0*/  IMAD.U32 R37, R40.reuse, 0x10000, RZ ;  /* 0x0001000028257824 */ /* 0x060fe200078e00ff */
[----:B------:R-:W1:Y:S01]  /*0ec0*/  LDC R67, c[0x0][0x404] ;  /* 0x00010100ff437b82 */ /* 0x000e620000000800 */
[----:B------:R-:W-:Y:S02]  /*0ed0*/  PRMT R40, R40, 0x7632, R40 ;  /* 0x0000763228287816 */ /* 0x000fe40000000028 */
[----:B0-----:R-:W-:Y:S01]  /*0ee0*/  FMUL.FTZ R37, R37, R66 ;  /* 0x0000004225257220 */ /* 0x001fe20000410000 */
        /* <DEDUP_REMOVED lines=20> */
.L_x_2580:
        /* <DEDUP_REMOVED lines=13> */
.L_x_2582:
[----:B------:R-:W-:Y:S05]  /*1100*/  BSYNC.RECONVERGENT B3 ;  /* 0x0000000000037941 */ /* 0x000fea0003800200 */
.L_x_2581:
        /* <DEDUP_REMOVED lines=43> */
.L_x_2579:
[----:B------:R-:W-:Y:S05]  /*13c0*/  BSYNC.RECONVERGENT B2 ;  /* 0x0000000000027941 */ /* 0x000fea0003800200 */
.L_x_2578:
        /* <DEDUP_REMOVED lines=11> */
.L_x_2577:
[----:B------:R-:W-:Y:S01]  /*1480*/  @P1 FADD.FTZ R36, R28, R36 ;  /* 0x000000241c241221 */ /* 0x000fe20000010000 */
[----:B------:R-:W-:Y:S02]  /*1490*/  IMAD.MOV.U32 R37, RZ, RZ, R50 ;  /* 0x000000ffff257224 */ /* 0x000fe400078e0032 */
[----:B------:R-:W-:-:S07]  /*14a0*/  IMAD.MOV.U32 R38, RZ, RZ, R44 ;  /* 0x000000ffff267224 */ /* 0x000fce00078e002c */
.L_x_2583:
        /* <DEDUP_REMOVED lines=13> */
.L_x_2586:
        /* <DEDUP_REMOVED lines=13> */
.L_x_2588:
[----:B------:R-:W-:Y:S05]  /*1650*/  BSYNC.RECONVERGENT B3 ;  /* 0x0000000000037941 */ /* 0x000fea0003800200 */
.L_x_2587:
        /* <DEDUP_REMOVED lines=43> */
.L_x_2585:
[----:B------:R-:W-:Y:S05]  /*1910*/  BSYNC.RECONVERGENT B2 ;  /* 0x0000000000027941 */ /* 0x000fea0003800200 */
.L_x_2584:
        /* <DEDUP_REMOVED lines=24> */
.L_x_2592:
        /* <DEDUP_REMOVED lines=13> */
.L_x_2594:
[----:B------:R-:W-:Y:S05]  /*1b70*/  BSYNC.RECONVERGENT B3 ;  /* 0x0000000000037941 */ /* 0x000fea0003800200 */
.L_x_2593:
        /* <DEDUP_REMOVED lines=43> */
.L_x_2591:
[----:B------:R-:W-:Y:S05]  /*1e30*/  BSYNC.RECONVERGENT B2 ;  /* 0x0000000000027941 */ /* 0x000fea0003800200 */
.L_x_2590:
[----:B------:R-:W-:Y:S02]  /*1e40*/  PRMT R44, R24, 0x7632, R44 ;  /* 0x00007632182c7816 */ /* 0x000fe4000000002c */
[----:B------:R-:W-:-:S03]  /*1e50*/  I2FP.F32.U32 R37, R45 ;  /* 0x0000002d00257245 */ /* 0x000fc60000201000 */
[----:B------:R-:W-:Y:S02]  /*1e60*/  IMAD.U32 R45, R44, 0x10000, RZ ;  /* 0x000100002c2d7824 */ /* 0x000fe400078e00ff */
[----:B------:R-:W-:Y:S02]  /*1e70*/  FFMA.FTZ R44, R37, R68, 1.1641532182693481445e-10 ;  /* 0x2f000000252c7423 */ /* 0x000fe40000010044 */
[----:B------:R-:W-:-:S03]  /*1e80*/  FMUL.FTZ R45, R45, R66 ;  /* 0x000000422d2d7220 */ /* 0x000fc60000410000 */
[----:B------:R-:W-:-:S04]  /*1e90*/  FSETP.GTU.FTZ.AND P2, PT, R44, R67, PT ;  /* 0x000000432c00720b */ /* 0x000fc80003f5c000 */
[----:B------:R-:W-:Y:S02]  /*1ea0*/  FSEL R44, R45, RZ, !P2 ;  /* 0x000000ff2d2c7208 */ /* 0x000fe40005000000 */
[----:B------:R-:W-:-:S03]  /*1eb0*/  SEL R64, RZ, 0x1, P2 ;  /* 0x00000001ff407807 */ /* 0x000fc60001000000 */
[----:B------:R-:W-:-:S04]  /*1ec0*/  FADD.FTZ R44, R39, R44 ;  /* 0x0000002c272c7221 */ /* 0x000fc80000010000 */
[----:B------:R-:W-:Y:S01]  /*1ed0*/  @P1 FADD.FTZ R37, R29, R44 ;  /* 0x0000002c1d251221 */ /* 0x000fe20000010000 */
[----:B------:R-:W-:Y:S01]  /*1ee0*/  @!P1 MOV R37, R44 ;  /* 0x0000002c00259202 */ /* 0x000fe20000000f00 */
[----:B------:R-:W-:Y:S06]  /*1ef0*/  BRA `(.L_x_2595) ;  /* 0x0000000000107947 */ /* 0x000fec0003800000 */
.L_x_2589:
[----:B------:R-:W-:Y:S01]  /*1f00*/  @P1 FADD.FTZ R39, R29, R39 ;  /* 0x000000271d271221 */ /* 0x000fe20000010000 */
[----:B------:R-:W-:Y:S02]  /*1f10*/  IMAD.MOV.U32 R38, RZ, RZ, R37 ;  /* 0x000000ffff267224 */ /* 0x000fe400078e0025 */
[----:B------:R-:W-:Y:S02]  /*1f20*/  IMAD.MOV.U32 R40, RZ, RZ, R44 ;  /* 0x000000ffff287224 */ /* 0x000fe400078e002c */
[----:B------:R-:W-:-:S07]  /*1f30*/  MOV R37, R39 ;  /* 0x0000002700257202 */ /* 0x000fce0000000f00 */
.L_x_2595:
        /* <DEDUP_REMOVED lines=13> */
.L_x_2598:
        /* <DEDUP_REMOVED lines=13> */
.L_x_2600:
[----:B------:R-:W-:Y:S05]  /*20e0*/  BSYNC.RECONVERGENT B3 ;  /* 0x0000000000037941 */ /* 0x000fea0003800200 */
.L_x_2599:
        /* <DEDUP_REMOVED lines=43> */
.L_x_2597:
[----:B------:R-:W-:Y:S05]  /*23a0*/  BSYNC.RECONVERGENT B2 ;  /* 0x0000000000027941 */ /* 0x000fea0003800200 */
.L_x_2596:
[----:B------:R-:W-:-:S05]  /*23b0*/  I2FP.F32.U32 R39, R39 ;  /* 0x0000002700277245 */ /* 0x000fca0000201000 */
[----:B------:R-:W-:Y:S01]  /*23c0*/  FFMA.FTZ R40, R39, R68, 1.1641532182693481445e-10 ;  /* 0x2f00000027287423 */ /* 0x000fe20000010044 */
[----:B------:R-:W-:-:S04]  /*23d0*/  SHF.L.U32 R39, R41, 0x10, RZ ;  /* 0x0000001029277819 */ /* 0x000fc800000006ff */
[----:B------:R-:W-:Y:S01]  /*23e0*/  FSETP.GTU.FTZ.AND P2, PT, R40, R67, PT ;  /* 0x000000432800720b */ /* 0x000fe20003f5c000 */
[----:B------:R-:W-:Y:S01]  /*23f0*/  FMUL.FTZ R40, R39, R66 ;  /* 0x0000004227287220 */ /* 0x000fe20000410000 */
        /* <DEDUP_REMOVED lines=20> */
.L_x_2604:
        /* <DEDUP_REMOVED lines=13> */
.L_x_2606:
[----:B------:R-:W-:Y:S05]  /*2610*/  BSYNC.RECONVERGENT B3 ;  /* 0x0000000000037941 */ /* 0x000fea0003800200 */
.L_x_2605:
        /* <DEDUP_REMOVED lines=43> */
.L_x_2603:
[----:B------:R-:W-:Y:S05]  /*28d0*/  BSYNC.RECONVERGENT B2 ;  /* 0x0000000000027941 */ /* 0x000fea0003800200 */
.L_x_2602:
        /* <DEDUP_REMOVED lines=11> */
.L_x_2601:
[----:B------:R-:W-:Y:S01]  /*2990*/  @P1 FADD.FTZ R40, R30, R40 ;  /* 0x000000281e281221 */ /* 0x000fe20000010000 */
[----:B------:R-:W-:Y:S01]  /*29a0*/  IMAD.MOV.U32 R41, RZ, RZ, R38 ;  /* 0x000000ffff297224 */ /* 0x000fe200078e0026 */
[----:B------:R-:W-:Y:S02]  /*29b0*/  MOV R45, R44 ;  /* 0x0000002c002d7202 */ /* 0x000fe40000000f00 */
[----:B------:R-:W-:-:S07]  /*29c0*/  IMAD.MOV.U32 R38, RZ, RZ, R40 ;  /* 0x000000ffff267224 */ /* 0x000fce00078e0028 */
.L_x_2607:
        /* <DEDUP_REMOVED lines=13> */
.L_x_2610:
        /* <DEDUP_REMOVED lines=13> */
.L_x_2612:
[----:B------:R-:W-:Y:S05]  /*2b70*/  BSYNC.RECONVERGENT B3 ;  /* 0x0000000000037941 */ /* 0x000fea0003800200 */
.L_x_2611:
        /* <DEDUP_REMOVED lines=40> */
[----:B------:R-:W-:Y:S01]  /*2e00*/  LOP3.LUT R7, R50, UR30, R47, 0x96, !PT ;  /* 0x0000001e32077c12 */ /* 0x000fe2000f8e962f */
[----:B------:R-:W-:Y:S01]  /*2e10*/  IMAD.MOV.U32 R41, RZ, RZ, R44 ;  /* 0x000000ffff297224 */ /* 0x000fe200078e002c */
[----:B------:R-:W-:-:S07]  /*2e20*/  LOP3.LUT R6, R6, UR31, R45, 0x96, !PT ;  /* 0x0000001f06067c12 */ /* 0x000fce000f8e962d */
.L_x_2609:
[----:B------:R-:W-:Y:S05]  /*2e30*/  BSYNC.RECONVERGENT B2 ;  /* 0x0000000000027941 */ /* 0x000fea0003800200 */
.L_x_2608:
        /* <DEDUP_REMOVED lines=24> */
.L_x_2616:
        /* <DEDUP_REMOVED lines=13> */
.L_x_2618:
[----:B------:R-:W-:Y:S05]  /*3090*/  BSYNC.RECONVERGENT B3 ;  /* 0x0000000000037941 */ /* 0x000fea0003800200 */
.L_x_2617:
        /* <DEDUP_REMOVED lines=43> */
.L_x_2615:
[----:B------:R-:W-:Y:S05]  /*3350*/  BSYNC.RECONVERGENT B2 ;  /* 0x0000000000027941 */ /* 0x000fea0003800200 */
.L_x_2614:
        /* <DEDUP_REMOVED lines=12> */
.L_x_2613:
[----:B------:R-:W-:Y:S01]  /*3420*/  @P1 FADD.FTZ R39, R31, R39 ;  /* 0x000000271f271221 */ /* 0x000fe20000010000 */
[----:B------:R-:W-:Y:S01]  /*3430*/  IMAD.MOV.U32 R40, RZ, RZ, R41 ;  /* 0x000000ffff287224 */ /* 0x000fe200078e0029 */
[----:B------:R-:W-:-:S07]  /*3440*/  MOV R45, R46 ;  /* 0x0000002e002d7202 */ /* 0x000fce0000000f00 */
.L_x_2619:
        /* <DEDUP_REMOVED lines=13> */
.L_x_2622:
        /* <DEDUP_REMOVED lines=13> */
.L_x_2624:
[----:B------:R-:W-:Y:S05]  /*35f0*/  BSYNC.RECONVERGENT B3 ;  /* 0x0000000000037941 */ /* 0x000fea0003800200 */
.L_x_2623:
        /* <DEDUP_REMOVED lines=43> */
.L_x_2621:
[----:B------:R-:W-:Y:S05]  /*38b0*/  BSYNC.RECONVERGENT B2 ;  /* 0x0000000000027941 */ /* 0x000fea0003800200 */
.L_x_2620:
[----:B------:R-:W-:-:S05]  /*38c0*/  I2FP.F32.U32 R41, R41 ;  /* 0x0000002900297245 */ /* 0x000fca0000201000 */
[----:B------:R-:W-:Y:S01]  /*38d0*/  FFMA.FTZ R48, R41, R68, 1.1641532182693481445e-10 ;  /* 0x2f00000029307423 */ /* 0x000fe20000010044 */
[C---:B------:R-:W-:Y:S02]  /*38e0*/  SHF.L.U32 R41, R42.reuse, 0x10, RZ ;  /* 0x000000102a297819 */ /* 0x040fe400000006ff */
[----:B------:R-:W-:Y:S02]  /*38f0*/  PRMT R42, R42, 0x7632, R42 ;  /* 0x000076322a2a7816 */ /* 0x000fe4000000002a */
        /* <DEDUP_REMOVED lines=20> */
.L_x_2628:
        /* <DEDUP_REMOVED lines=13> */
.L_x_2630:
[----:B------:R-:W-:Y:S05]  /*3b10*/  BSYNC.RECONVERGENT B3 ;  /* 0x0000000000037941 */ /* 0x000fea0003800200 */
.L_x_2629:
        /* <DEDUP_REMOVED lines=43> */
.L_x_2627:
[----:B------:R-:W-:Y:S05]  /*3dd0*/  BSYNC.RECONVERGENT B2 ;  /* 0x0000000000027941 */ /* 0x000fea0003800200 */
.L_x_2626:
        /* <DEDUP_REMOVED lines=11> */
.L_x_2625:
[----:B------:R-:W-:Y:S01]  /*3e90*/  @P1 FADD.FTZ R45, R32, R45 ;  /* 0x0000002d202d1221 */ /* 0x000fe20000010000 */
[----:B------:R-:W-:Y:S01]  /*3ea0*/  IMAD.MOV.U32 R41, RZ, RZ, R40 ;  /* 0x000000ffff297224 */ /* 0x000fe200078e0028 */
[----:B------:R-:W-:Y:S02]  /*3eb0*/  MOV R47, R46 ;  /* 0x0000002e002f7202 */ /* 0x000fe40000000f00 */
[----:B------:R-:W-:-:S07]  /*3ec0*/  IMAD.MOV.U32 R40, RZ, RZ, R45 ;  /* 0x000000ffff287224 */ /* 0x000fce00078e002d */
.L_x_2631:
        /* <DEDUP_REMOVED lines=13> */
.L_x_2634:
        /* <DEDUP_REMOVED lines=13> */
.L_x_2636:
[----:B------:R-:W-:Y:S05]  /*4070*/  BSYNC.RECONVERGENT B3 ;  /* 0x0000000000037941 */ /* 0x000fea0003800200 */
.L_x_2635:
[----:B------:R-:W-:Y:S01]  /*4080*/  LOP3.LUT R50, R49, UR7, R7, 0x96, !PT ;  /* 0x0000000731327c12 */ /* 0x000fe2000f8e9607 */
[----:B------:R-:W-:-:S04]  /*4090*/  IMAD.WIDE.U32 R46, R2, -0x326172a9, RZ ;  /* 0xcd9e8d57022e7825 */ /* 0x000fc800078e00ff */
[----:B------:R-:W-:Y:S01]  /*40a0*/  HFMA2 R45, -RZ, RZ, 0, 0 ;  /* 0x00000000ff2d7431 */ /* 0x000fe200000001ff */
[----:B------:R-:W-:Y:S01]  /*40b0*/  MOV R48, R41 ;  /* 0x0000002900307202 */ /* 0x000fe20000000f00 */
        /* <DEDUP_REMOVED lines=38> */
[----:B------:R-:W-:-:S07]  /*4320*/  IMAD.MOV.U32 R41, RZ, RZ, R46 ;  /* 0x000000ffff297224 */ /* 0x000fce00078e002e */
.L_x_2633:
[----:B------:R-:W-:Y:S05]  /*4330*/  BSYNC.RECONVERGENT B2 ;  /* 0x0000000000027941 */ /* 0x000fea0003800200 */
.L_x_2632:
        /* <DEDUP_REMOVED lines=23> */
.L_x_2640:
        /* <DEDUP_REMOVED lines=13> */
.L_x_2642:
[----:B------:R-:W-:Y:S05]  /*4580*/  BSYNC.RECONVERGENT B3 ;  /* 0x0000000000037941 */ /* 0x000fea0003800200 */
.L_x_2641:
        /* <DEDUP_REMOVED lines=43> */
.L_x_2639:
[----:B------:R-:W-:Y:S05]  /*4840*/  BSYNC.RECONVERGENT B2 ;  /* 0x0000000000027941 */ /* 0x000fea0003800200 */
.L_x_2638:
        /* <DEDUP_REMOVED lines=12> */
.L_x_2637:
[----:B------:R-:W-:Y:S01]  /*4910*/  @P1 FADD.FTZ R42, R33, R42 ;  /* 0x0000002a212a1221 */ /* 0x000fe20000010000 */
[----:B------:R-:W-:Y:S01]  /*4920*/  MOV R48, R41 ;  /* 0x0000002900307202 */ /* 0x000fe20000000f00 */
[----:B------:R-:W-:-:S03]  /*4930*/  IMAD.MOV.U32 R46, RZ, RZ, R45 ;  /* 0x000000ffff2e7224 */ /* 0x000fc600078e002d */
[----:B------:R-:W-:-:S07]  /*4940*/  MOV R41, R42 ;  /* 0x0000002a00297202 */ /* 0x000fce0000000f00 */
.L_x_2643:
        /* <DEDUP_REMOVED lines=13> */
.L_x_2646:
        /* <DEDUP_REMOVED lines=13> */
.L_x_2648:
[----:B------:R-:W-:Y:S05]  /*4af0*/  BSYNC.RECONVERGENT B3 ;  /* 0x0000000000037941 */ /* 0x000fea0003800200 */
.L_x_2647:
[----:B------:R-:W-:Y:S01]  /*4b00*/  LOP3.LUT R50, R49, UR7, R7, 0x96, !PT ;  /* 0x0000000731327c12 */ /* 0x000fe2000f8e9607 */
[----:B------:R-:W-:-:S04]  /*4b10*/  IMAD.WIDE.U32 R46, R2, -0x326172a9, RZ ;  /* 0xcd9e8d57022e7825 */ /* 0x000fc800078e00ff */
[----:B------:R-:W-:Y:S01]  /*4b20*/  IMAD.WIDE.U32 R50, R50, -0x326172a9, RZ ;  /* 0xcd9e8d5732327825 */ /* 0x000fe200078e00ff */
[----:B------:R-:W-:-:S03]  /*4b30*/  LOP3.LUT R47, R5, UR6, R47, 0x96, !PT ;  /* 0x00000006052f7c12 */ /* 0x000fc6000f8e962f */
[----:B------:R-:W-:Y:S01]  /*4b40*/  IMAD.MOV.U32 R45, RZ, RZ, R48 ;  /* 0x000000ffff2d7224 */ /* 0x000fe200078e0030 */
[----:B------:R-:W-:Y:S01]  /*4b50*/  LOP3.LUT R7, R46, UR14, R51, 0x96, !PT ;  /* 0x0000000e2e077c12 */ /* 0x000fe2000f8e9633 */
[----:B------:R-:W-:-:S04]  /*4b60*/  IMAD.WIDE.U32 R46, R47, -0x2daee0ad, RZ ;  /* 0xd2511f532f2e7825 */ /* 0x000fc800078e00ff */
        /* <DEDUP_REMOVED lines=32> */
[----:B------:R-:W-:Y:S01]  /*4d70*/  IMAD.WIDE.U32 R46, R47, -0x2daee0ad, RZ ;  /* 0xd2511f532f2e7825 */ /* 0x000fe200078e00ff */
[----:B------:R-:W-:-:S04]  /*4d80*/  MOV R51, R50 ;  /* 0x0000003200337202 */ /* 0x000fc80000000f00 */
[----:B------:R-:W-:Y:S02]  /*4d90*/  LOP3.LUT R6, R6, UR31, R47, 0x96, !PT ;  /* 0x0000001f06067c12 */ /* 0x000fe4000f8e962f */
[----:B------:R-:W-:-:S07]  /*4da0*/  MOV R48, R46 ;  /* 0x0000002e00307202 */ /* 0x000fce0000000f00 */
.L_x_2645:
[----:B------:R-:W-:Y:S05]  /*4db0*/  BSYNC.RECONVERGENT B2 ;  /* 0x0000000000027941 */ /* 0x000fea0003800200 */
.L_x_2644:
[----:B------:R-:W-:Y:S02]  /*4dc0*/  I2FP.F32.U32 R45, R45 ;  /* 0x0000002d002d7245 */ /* 0x000fe40000201000 */
[----:B------:R-:W-:-:S03]  /*4dd0*/  SHF.L.U32 R47, R43, 0x10, RZ ;  /* 0x000000102b2f7819 */ /* 0x000fc600000006ff */
[----:B------:R-:W-:Y:S01]  /*4de0*/  FFMA.FTZ R46, R45, R68, 1.1641532182693481445e-10 ;  /* 0x2f0000002d2e7423 */ /* 0x000fe20000010044 */
[----:B------:R-:W-:Y:S01]  /*4df0*/  PRMT R45, R43, 0x7632, R45 ;  /* 0x000076322b2d7816 */ /* 0x000fe2000000002d */
        /* <DEDUP_REMOVED lines=20> */
.L_x_2652:
        /* <DEDUP_REMOVED lines=13> */
.L_x_2654:
[----:B------:R-:W-:Y:S05]  /*5010*/  BSYNC.RECONVERGENT B3 ;  /* 0x0000000000037941 */ /* 0x000fea0003800200 */
.L_x_2653:
        /* <DEDUP_REMOVED lines=39> */
[----:B------:R-:W-:Y:S02]  /*5290*/  HFMA2 R46, -RZ, RZ, 0, 0 ;  /* 0x00000000ff2e7431 */ /* 0x000fe400000001ff */
[----:B------:R-:W-:Y:S01]  /*52a0*/  IMAD.MOV.U32 R47, RZ, RZ, R48 ;  /* 0x000000ffff2f7224 */ /* 0x000fe200078e0030 */
[----:B------:R-:W-:Y:S02]  /*52b0*/  LOP3.LUT R6, R6, UR31, R43, 0x96, !PT ;  /* 0x0000001f06067c12 */ /* 0x000fe4000f8e962b */
[----:B------:R-:W-:-:S07]  /*52c0*/  MOV R43, R42 ;  /* 0x0000002a002b7202 */ /* 0x000fce0000000f00 */
.L_x_2651:
[----:B------:R-:W-:Y:S05]  /*52d0*/  BSYNC.RECONVERGENT B2 ;  /* 0x0000000000027941 */ /* 0x000fea0003800200 */
.L_x_2650:
        /* <DEDUP_REMOVED lines=11> */
.L_x_2649:
[----:B------:R-:W-:Y:S01]  /*5390*/  @P1 FADD.FTZ R50, R34, R50 ;  /* 0x0000003222321221 */ /* 0x000fe20000010000 */
[----:B------:R-:W-:Y:S01]  /*53a0*/  MOV R46, R42 ;  /* 0x0000002a002e7202 */ /* 0x000fe20000000f00 */
[----:B------:R-:W-:Y:S02]  /*53b0*/  IMAD.MOV.U32 R43, RZ, RZ, R48 ;  /* 0x000000ffff2b7224 */ /* 0x000fe400078e0030 */
[----:B------:R-:W-:-:S07]  /*53c0*/  IMAD.MOV.U32 R42, RZ, RZ, R50 ;  /* 0x000000ffff2a7224 */ /* 0x000fce00078e0032 */
.L_x_2655:
        /* <DEDUP_REMOVED lines=13> */
.L_x_2658:
        /* <DEDUP_REMOVED lines=13> */
.L_x_2660:
[----:B------:R-:W-:Y:S05]  /*5570*/  BSYNC.RECONVERGENT B3 ;  /* 0x0000000000037941 */ /* 0x000fea0003800200 */
.L_x_2659:
        /* <DEDUP_REMOVED lines=38> */
[----:B------:R-:W-:Y:S01]  /*57e0*/  IMAD.WIDE.U32 R46, R48, -0x2daee0ad, RZ ;  /* 0xd2511f53302e7825 */ /* 0x000fe200078e00ff */
[----:B------:R-:W-:-:S03]  /*57f0*/  MOV R48, R43 ;  /* 0x0000002b00307202 */ /* 0x000fc60000000f00 */
[----:B------:R-:W-:Y:S01]  /*5800*/  IMAD.MOV.U32 R43, RZ, RZ, R46 ;  /* 0x000000ffff2b7224 */ /* 0x000fe200078e002e */
[----:B------:R-:W-:Y:S01]  /*5810*/  LOP3.LUT R6, R6, UR31, R47, 0x96, !PT ;  /* 0x0000001f06067c12 */ /* 0x000fe2000f8e962f */
[----:B------:R-:W-:-:S07]  /*5820*/  HFMA2 R47, -RZ, RZ, 0, 0 ;  /* 0x00000000ff2f7431 */ /* 0x000fce00000001ff */
.L_x_2657:
[----:B------:R-:W-:Y:S05]  /*5830*/  BSYNC.RECONVERGENT B2 ;  /* 0x0000000000027941 */ /* 0x000fea0003800200 */
.L_x_2656:
        /* <DEDUP_REMOVED lines=23> */
.L_x_2664:
        /* <DEDUP_REMOVED lines=15> */
.L_x_2666:
[----:B------:R-:W-:Y:S05]  /*5aa0*/  BSYNC.RECONVERGENT B3 ;  /* 0x0000000000037941 */ /* 0x000fea0003800200 */
.L_x_2665:
        /* <DEDUP_REMOVED lines=39> */
[----:B------:R-:W-:-:S03]  /*5d20*/  MOV R51, R50 ;  /* 0x0000003200337202 */ /* 0x000fc60000000f00 */
[----:B------:R-:W-:Y:S01]  /*5d30*/  IMAD.MOV.U32 R50, RZ, RZ, R46 ;  /* 0x000000ffff327224 */ /* 0x000fe200078e002e */
[----:B------:R-:W-:Y:S02]  /*5d40*/  LOP3.LUT R6, R6, UR31, R47, 0x96, !PT ;  /* 0x0000001f06067c12 */ /* 0x000fe4000f8e962f */
[----:B------:R-:W-:-:S07]  /*5d50*/  MOV R46, R43 ;  /* 0x0000002b002e7202 */ /* 0x000fce0000000f00 */
.L_x_2663:
[----:B------:R-:W-:Y:S05]  /*5d60*/  BSYNC.RECONVERGENT B2 ;  /* 0x0000000000027941 */ /* 0x000fea0003800200 */
.L_x_2662:
        /* <DEDUP_REMOVED lines=12> */
.L_x_2661:
[----:B------:R-:W-:Y:S01]  /*5e30*/  @P1 FADD.FTZ R45, R35, R45 ;  /* 0x0000002d232d1221 */ /* 0x000fe20000010000 */
[----:B------:R-:W-:Y:S01]  /*5e40*/  MOV R50, R43 ;  /* 0x0000002b00327202 */ /* 0x000fe20000000f00 */
[----:B------:R-:W-:-:S03]  /*5e50*/  IMAD.MOV.U32 R48, RZ, RZ, R47 ;  /* 0x000000ffff307224 */ /* 0x000fc600078e002f */
[----:B------:R-:W-:-:S07]  /*5e60*/  MOV R43, R45 ;  /* 0x0000002d002b7202 */ /* 0x000fce0000000f00 */
.L_x_2667:
[----:B------:R-:W-:Y:S01]  /*5e70*/  SEL R55, RZ, 0x10000, P4 ;  /* 0x00010000ff377807 */ /* 0x000fe20002000000 */
[----:B------:R-:W0:Y:S01]  /*5e80*/  LDC.64 R46, c[0x0][0x3b0] ;  /* 0x0000ec00ff2e7b82 */ /* 0x000e220000000a00 */
[----:B------:R-:W-:Y:S02]  /*5e90*/  ISETP.NE.AND P4, PT, R44, RZ, PT ;  /* 0x000000ff2c00720c */ /* 0x000fe40003f85270 */
[----:B------:R-:W-:Y:S02]  /*5ea0*/  ISETP.NE.AND P6, PT, R60, RZ, PT ;  /* 0x000000ff3c00720c */ /* 0x000fe40003fc5270 */
[----:B------:R-:W-:Y:S02]  /*5eb0*/  SEL R54, RZ, 0x1000000, P5 ;  /* 0x01000000ff367807 */ /* 0x000fe40002800000 */
[----:B------:R-:W-:Y:S01]  /*5ec0*/  SEL R60, RZ, 0x100, P3 ;  /* 0x00000100ff3c7807 */ /* 0x000fe20001800000 */
[----:B------:R-:W1:Y:S01]  /*5ed0*/  LDC.64 R44, c[0x0][0x3a8] ;  /* 0x0000ea00ff2c7b82 */ /* 0x000e620000000a00 */
[----:B------:R-:W-:-:S02]  /*5ee0*/  ISETP.NE.AND P5, PT, R59, RZ, PT ;  /* 0x000000ff3b00720c */ /* 0x000fc40003fa5270 */
[----:B------:R-:W-:Y:S02]  /*5ef0*/  LOP3.LUT R60, R60, R54, R55, 0xfe, !PT ;  /* 0x000000363c3c7212 */ /* 0x000fe400078efe37 */
[----:B------:R-:W-:Y:S02]  /*5f00*/  SEL R59, RZ, 0x1000000, P4 ;  /* 0x01000000ff3b7807 */ /* 0x000fe40002000000 */
[----:B------:R-:W-:Y:S02]  /*5f10*/  SEL R55, RZ, 0x10000, P5 ;  /* 0x00010000ff377807 */ /* 0x000fe40002800000 */
[----:B------:R-:W-:Y:S02]  /*5f20*/  SEL R54, RZ, 0x100, P6 ;  /* 0x00000100ff367807 */ /* 0x000fe40003000000 */
[----:B------:R-:W-:Y:S02]  /*5f30*/  ISETP.NE.AND P1, PT, R63, RZ, PT ;  /* 0x000000ff3f00720c */ /* 0x000fe40003f25270 */
[----:B------:R-:W-:-:S02]  /*5f40*/  LOP3.LUT R54, R54, R59, R55, 0xfe, !PT ;  /* 0x0000003b36367212 */ /* 0x000fc400078efe37 */
[----:B------:R-:W-:Y:S01]  /*5f50*/  SEL R55, RZ, 0x1, P2 ;  /* 0x00000001ff377807 */ /* 0x000fe20001000000 */
[----:B0-----:R-:W-:-:S04]  /*5f60*/  IMAD.WIDE.U32 R46, R52, 0x8, R46 ;  /* 0x00000008342e7825 */ /* 0x001fc800078e002e */
[----:B-1----:R-:W-:-:S05]  /*5f70*/  IMAD.WIDE.U32 R44, R52, 0x20, R44 ;  /* 0x00000020342c7825 */ /* 0x002fca00078e002c */
[----:B------:R-:W-:Y:S04]  /*5f80*/  STG.E.128 desc[UR8][R44.64], R36 ;  /* 0x000000242c007986 */ /* 0x000fe8000c101d08 */
[----:B------:R0:W-:Y:S02]  /*5f90*/  STG.E.128 desc[UR8][R44.64+0x10], R40 ;  /* 0x000010282c007986 */ /* 0x0001e4000c101d08 */
[----:B0-----:R-:W-:Y:S02]  /*5fa0*/  LOP3.LUT R45, R60, R55, RZ, 0xfc, !PT ;  /* 0x000000373c2d7212 */ /* 0x001fe400078efcff */
[----:B------:R-:W-:-:S04]  /*5fb0*/  SEL R55, RZ, 0x1, P1 ;  /* 0x00000001ff377807 */ /* 0x000fc80000800000 */
[----:B------:R-:W-:-:S05]  /*5fc0*/  LOP3.LUT R44, R54, R55, RZ, 0xfc, !PT ;  /* 0x00000037362c7212 */ /* 0x000fca00078efcff */
[----:B------:R0:W-:Y:S01]  /*5fd0*/  STG.E.64 desc[UR8][R46.64], R44 ;  /* 0x0000002c2e007986 */ /* 0x0001e2000c101b08 */
[----:B------:R-:W-:Y:S05]  /*5fe0*/  @!P0 BRA `(.L_x_2571) ;  /* 0x0000000000408947 */ /* 0x000fea0003800000 */
[----:B0-----:R-:W-:Y:S02]  /*5ff0*/  IMAD.U32 R44, R58, 0x10000, RZ ;  /* 0x000100003a2c7824 */ /* 0x001fe400078e00ff */
[----:B------:R-:W-:-:S03]  /*6000*/  IMAD.WIDE.U32 R54, R64, 0x100, RZ ;  /* 0x0000010040367825 */ /* 0x000fc600078e00ff */
[----:B------:R-:W-:Y:S02]  /*6010*/  LOP3.LUT R45, R44, 0xff0000, RZ, 0xc0, !PT ;  /* 0x00ff00002c2d7812 */ /* 0x000fe400078ec0ff */
[----:B------:R-:W-:Y:S02]  /*6020*/  SHF.L.U32 R44, R53, 0x8, RZ ;  /* 0x00000008352c7819 */ /* 0x000fe400000006ff */
[----:B------:R-:W-:-:S04]  /*6030*/  PRMT R45, R45, 0x4210, R56 ;  /* 0x000042102d2d7816 */ /* 0x000fc80000000038 */
[----:B------:R-:W-:Y:S01]  /*6040*/  LOP3.LUT R46, R45, 0xff00, R44, 0xf8, !PT ;  /* 0x0000ff002d2e7812 */ /* 0x000fe200078ef82c */
[----:B------:R-:W-:-:S03]  /*6050*/  IMAD.WIDE.U32 R44, R61, 0x1000000, RZ ;  /* 0x010000003d2c7825 */ /* 0x000fc600078e00ff */
[----:B------:R-:W-:Y:S01]  /*6060*/  LOP3.LUT R59, R46, 0xff, R57, 0xf8, !PT ;  /* 0x000000ff2e3b7812 */ /* 0x000fe200078ef839 */
[----:B------:R-:W-:-:S05]  /*6070*/  IMAD.WIDE.U32 R46, R62, 0x10000, RZ ;  /* 0x000100003e2e7825 */ /* 0x000fca00078e00ff */
[----:B------:R-:W-:Y:S02]  /*6080*/  LOP3.LUT R47, R47, R59, R45, 0xfe, !PT ;  /* 0x0000003b2f2f7212 */ /* 0x000fe400078efe2d */
[----:B------:R-:W-:Y:S02]  /*6090*/  LOP3.LUT R46, R54, R44, R46, 0xfe, !PT ;  /* 0x0000002c362e7212 */ /* 0x000fe400078efe2e */
[----:B------:R-:W0:Y:S01]  /*60a0*/  LDC.64 R44, c[0x0][0x3b8] ;  /* 0x0000ee00ff2c7b82 */ /* 0x000e220000000a00 */
[----:B------:R-:W-:Y:S02]  /*60b0*/  LOP3.LUT R55, R47, R55, RZ, 0xfc, !PT ;  /* 0x000000372f377212 */ /* 0x000fe400078efcff */
[----:B------:R-:W-:Y:S01]  /*60c0*/  LOP3.LUT R54, R46, 0xff, R65, 0xf8, !PT ;  /* 0x000000ff2e367812 */ /* 0x000fe200078ef841 */
[----:B0-----:R-:W-:-:S05]  /*60d0*/  IMAD.WIDE.U32 R44, R52, 0x8, R44 ;  /* 0x00000008342c7825 */ /* 0x001fca00078e002c */
[----:B------:R1:W-:Y:S02]  /*60e0*/  STG.E.64 desc[UR8][R44.64], R54 ;  /* 0x000000362c007986 */ /* 0x0003e4000c101b08 */
.L_x_2571:
[----:B------:R-:W-:Y:S05]  /*60f0*/  BSYNC.RECONVERGENT B0 ;  /* 0x0000000000007941 */ /* 0x000fea0003800200 */
.L_x_2570:
        /* <DEDUP_REMOVED lines=54> */
.L_x_2683:
[----:B-1----:R-:W-:Y:S01]  /*6460*/  FADD.FTZ R44, R67, R44 ;  /* 0x0000002c432c7221 */ /* 0x002fe20000010000 */
[----:B------:R-:W-:Y:S01]  /*6470*/  PLOP3.LUT P0, PT, PT, PT, UP0, 0x40, 0x4 ;  /* 0x000000000004781c */ /* 0x000fe20003f0e808 */
[----:B------:R-:W1:Y:S01]  /*6480*/  @!P2 LDC.64 R46, c[0x0][0x3c0] ;  /* 0x0000f000ff2eab82 */ /* 0x000e620000000a00 */
[----:B------:R-:W-:Y:S01]  /*6490*/  BSSY.RECONVERGENT B0, `(.L_x_2669) ;  /* 0x000002d000007945 */ /* 0x000fe20003800200 */
[----:B------:R-:W-:Y:S01]  /*64a0*/  FFMA.FTZ R54, R44, R45, UR5 ;  /* 0x000000052c367e23 */ /* 0x000fe2000801002d */
[----:B------:R-:W-:-:S05]  /*64b0*/  FMUL.FTZ R44, R59, R59 ;  /* 0x0000003b3b2c7220 */ /* 0x000fca0000410000 */
[----:B------:R-:W-:Y:S02]  /*64c0*/  FSEL R55, R44, RZ, !P0 ;  /* 0x000000ff2c377208 */ /* 0x000fe40004000000 */
[----:B------:R-:W2:Y:S03]  /*64d0*/  @!P2 LDC.64 R44, c[0x0][0x3c8] ;  /* 0x0000f200ff2cab82 */ /* 0x000ea60000000a00 */
        /* <DEDUP_REMOVED lines=9> */
[--C-:B------:R-:W-:Y:S01]  /*6570*/  FADD.FTZ R44, R36, -R59.reuse ;  /* 0x8000003b242c7221 */ /* 0x100fe20000010000 */
[--C-:B------:R-:W-:Y:S01]  /*6580*/  FADD.FTZ R47, R37, -R59.reuse ;  /* 0x8000003b252f7221 */ /* 0x100fe20000010000 */
[--C-:B------:R-:W-:Y:S01]  /*6590*/  FADD.FTZ R54, R40, -R59.reuse ;  /* 0x8000003b28367221 */ /* 0x100fe20000010000 */
[--C-:B------:R-:W-:Y:S01]  /*65a0*/  FADD.FTZ R66, R41, -R59.reuse ;  /* 0x8000003b29427221 */ /* 0x100fe20000010000 */
[--C-:B------:R-:W-:Y:S01]  /*65b0*/  FADD.FTZ R63, R38, -R59.reuse ;  /* 0x8000003b263f7221 */ /* 0x100fe20000010000 */
[----:B------:R-:W-:Y:S01]  /*65c0*/  FMUL.FTZ R45, R55, R44 ;  /* 0x0000002c372d7220 */ /* 0x000fe20000410000 */
        /* <DEDUP_REMOVED lines=9> */
[----:B------:R-:W-:Y:S01]  /*6660*/  FMUL.FTZ R68, R55, R68 ;  /* 0x0000004437447220 */ /* 0x000fe20000410000 */
        /* <DEDUP_REMOVED lines=8> */
[----:B------:R-:W1:Y:S01]  /*66f0*/  LDC.64 R54, c[0x0][0x428] ;  /* 0x00010a00ff367b82 */ /* 0x000e620000000a00 */
[----:B------:R-:W-:Y:S01]  /*6700*/  FFMA.FTZ R44, R13, R44, R21 ;  /* 0x0000002c0d2c7223 */ /* 0x000fe20000010015 */
[----:B------:R-:W-:-:S02]  /*6710*/  F2FP.BF16.F32.PACK_AB R47, R68, R47 ;  /* 0x0000002f442f723e */ /* 0x000fc400000010ff */
[----:B------:R-:W-:Y:S02]  /*6720*/  F2FP.BF16.F32.PACK_AB R45, R60, R45 ;  /* 0x0000002d3c2d723e */ /* 0x000fe400000010ff */
[----:B------:R-:W-:Y:S01]  /*6730*/  F2FP.BF16.F32.PACK_AB R44, R44, R63 ;  /* 0x0000003f2c2c723e */ /* 0x000fe200000010ff */
[----:B-1----:R-:W-:-:S05]  /*6740*/  IMAD.WIDE.U32 R54, R52, 0x10, R54 ;  /* 0x0000001034367825 */ /* 0x002fca00078e0036 */
[----:B------:R2:W-:Y:S02]  /*6750*/  STG.E.128 desc[UR8][R54.64], R44 ;  /* 0x0000002c36007986 */ /* 0x0005e4000c101d08 */
.L_x_2670:
[----:B------:R-:W-:Y:S05]  /*6760*/  BSYNC.RECONVERGENT B0 ;  /* 0x0000000000007941 */ /* 0x000fea0003800200 */
.L_x_2669:
[----:B-12---:R-:W1:Y:S02]  /*6770*/  LDC.64 R44, c[0x0][0x380] ;  /* 0x0000e000ff2c7b82 */ /* 0x006e640000000a00 */
[----:B-1----:R-:W-:-:S05]  /*6780*/  IMAD R3, R44, 0x4, R3 ;  /* 0x000000042c037824 */ /* 0x002fca00078e0203 */
[----:B------:R-:W-:-:S13]  /*6790*/  ISETP.GE.AND P0, PT, R3, R45, PT ;  /* 0x0000002d0300720c */ /* 0x000fda0003f06270 */
[----:B------:R-:W-:Y:S05]  /*67a0*/  @!P0 BRA `(.L_x_2671) ;  /* 0xffffffa000448947 */ /* 0x000fea000383ffff */
[----:B------:R-:W-:Y:S05]  /*67b0*/  BSYNC B1 ;  /* 0x0000000000017941 */ /* 0x000fea0003800000 */
.L_x_2569:
[----:B------:R-:W-:Y:S05]  /*67c0*/  EXIT ;  /* 0x000000000000794d */ /* 0x000fea0003800000 */
.L_x_2668:
[----:B------:R-:W-:Y:S01]  /*67d0*/  HFMA2 R54, -RZ, RZ, 0, 5.9604644775390625e-08 ;  /* 0x00000001ff367431 */ /* 0x000fe200000001ff */
[----:B------:R-:W-:Y:S01]  /*67e0*/  BSSY B0, `(.L_x_2672) ;  /* 0x0000006000007945 */ /* 0x000fe20003800000 */
[----:B------:R-:W-:Y:S01]  /*67f0*/  IMAD.MOV.U32 R47, RZ, RZ, 0x1f ;  /* 0x0000001fff2f7424 */ /* 0x000fe200078e00ff */
[----:B------:R-:W-:-:S07]  /*6800*/  MOV R46, 0xffffffff ;  /* 0xffffffff002e7802 */ /* 0x000fce0000000f00 */
[----:B------:R-:W-:Y:S05]  /*6810*/  WARPSYNC.COLLECTIVE R46, `(.L_x_2673) ;  /* 0x000000002e087348 */ /* 0x000fea0003c00000 */
[----:B------:R0:W1:Y:S02]  /*6820*/  SHFL.BFLY P3, R44, R55, R54, R47 ;  /* 0x0c000036372c7389 */ /* 0x000064000006002f */
[----:B01----:R-:W-:Y:S05]  /*6830*/  ENDCOLLECTIVE ;  /* 0x000000000000791b */ /* 0x003fea0003800000 */
.L_x_2673:
[----:B------:R-:W-:Y:S05]  /*6840*/  BSYNC B0 ;  /* 0x0000000000007941 */ /* 0x000fea0003800000 */
.L_x_2672:
[----:B------:R-:W-:Y:S01]  /*6850*/  FADD.FTZ R60, R55, R44 ;  /* 0x0000002c373c7221 */ /* 0x000fe20000010000 */
[----:B------:R-:W-:Y:S02]  /*6860*/  HFMA2 R54, -RZ, RZ, 0, 1.1920928955078125e-07 ;  /* 0x00000002ff367431 */ /* 0x000fe400000001ff */
[----:B------:R-:W-:Y:S01]  /*6870*/  IMAD.MOV.U32 R47, RZ, RZ, 0x1f ;  /* 0x0000001fff2f7424 */ /* 0x000fe200078e00ff */
[----:B------:R-:W-:Y:S01]  /*6880*/  MOV R46, 0xffffffff ;  /* 0xffffffff002e7802 */ /* 0x000fe20000000f00 */
[----:B------:R-:W-:Y:S01]  /*6890*/  IMAD.MOV.U32 R55, RZ, RZ, R60 ;  /* 0x000000ffff377224 */ /* 0x000fe200078e003c */
[----:B------:R-:W0:Y:S06]  /*68a0*/  LDC R45, c[0x0][0x400] ;  /* 0x00010000ff2d7b82 */ /* 0x000e2c0000000800 */
[----:B0-----:R-:W-:Y:S05]  /*68b0*/  WARPSYNC.COLLECTIVE R46, `(.L_x_2674) ;  /* 0x000000002e087348 */ /* 0x001fea0003c00000 */
[----:B------:R1:W2:Y:S02]  /*68c0*/  SHFL.BFLY P3, R44, R55, R54, R47 ;  /* 0x0c000036372c7389 */ /* 0x0002a4000006002f */
[----:B012---:R-:W-:Y:S05]  /*68d0*/  ENDCOLLECTIVE ;  /* 0x000000000000791b */ /* 0x007fea0003800000 */
.L_x_2674:
[----:B------:R-:W-:Y:S02]  /*68e0*/  HFMA2 R54, -RZ, RZ, 0, 2.384185791015625e-07 ;  /* 0x00000004ff367431 */ /* 0x000fe400000001ff */
[----:B------:R-:W-:-:S04]  /*68f0*/  FADD.FTZ R63, R60, R44 ;  /* 0x0000002c3c3f7221 */ /* 0x000fc80000010000 */
[----:B------:R-:W-:-:S07]  /*6900*/  IMAD.MOV.U32 R55, RZ, RZ, R63 ;  /* 0x000000ffff377224 */ /* 0x000fce00078e003f */
[----:B------:R-:W-:Y:S05]  /*6910*/  WARPSYNC.COLLECTIVE R46, `(.L_x_2675) ;  /* 0x000000002e087348 */ /* 0x000fea0003c00000 */
[----:B------:R0:W1:Y:S02]  /*6920*/  SHFL.BFLY P3, R44, R55, R54, R47 ;  /* 0x0c000036372c7389 */ /* 0x000064000006002f */
[----:B01----:R-:W-:Y:S05]  /*6930*/  ENDCOLLECTIVE ;  /* 0x000000000000791b */ /* 0x003fea0003800000 */
.L_x_2675:
[----:B------:R-:W-:Y:S01]  /*6940*/  MOV R54, 0x8 ;  /* 0x0000000800367802 */ /* 0x000fe20000000f00 */
[----:B------:R-:W-:-:S04]  /*6950*/  FADD.FTZ R66, R63, R44 ;  /* 0x0000002c3f427221 */ /* 0x000fc80000010000 */
[----:B------:R-:W-:-:S07]  /*6960*/  IMAD.MOV.U32 R55, RZ, RZ, R66 ;  /* 0x000000ffff377224 */ /* 0x000fce00078e0042 */
[----:B------:R-:W-:Y:S05]  /*6970*/  WARPSYNC.COLLECTIVE R46, `(.L_x_2676) ;  /* 0x000000002e087348 */ /* 0x000fea0003c00000 */
[----:B------:R0:W1:Y:S02]  /*6980*/  SHFL.BFLY P3, R44, R55, R54, R47 ;  /* 0x0c000036372c7389 */ /* 0x000064000006002f */
[----:B01----:R-:W-:Y:S05]  /*6990*/  ENDCOLLECTIVE ;  /* 0x000000000000791b */ /* 0x003fea0003800000 */
.L_x_2676:
[----:B------:R-:W-:Y:S02]  /*69a0*/  HFMA2 R54, -RZ, RZ, 0, 9.5367431640625e-07 ;  /* 0x00000010ff367431 */ /* 0x000fe400000001ff */
[----:B------:R-:W-:-:S04]  /*69b0*/  FADD.FTZ R67, R66, R44 ;  /* 0x0000002c42437221 */ /* 0x000fc80000010000 */
[----:B------:R-:W-:-:S07]  /*69c0*/  IMAD.MOV.U32 R55, RZ, RZ, R67 ;  /* 0x000000ffff377224 */ /* 0x000fce00078e0043 */
[----:B------:R-:W-:Y:S05]  /*69d0*/  WARPSYNC.COLLECTIVE R46, `(.L_x_2677) ;  /* 0x000000002e087348 */ /* 0x000fea0003c00000 */
[----:B------:R0:W1:Y:S02]  /*69e0*/  SHFL.BFLY P3, R44, R55, R54, R47 ;  /* 0x0c000036372c7389 */ /* 0x000064000006002f */
[----:B01----:R-:W-:Y:S05]  /*69f0*/  ENDCOLLECTIVE ;  /* 0x000000000000791b */ /* 0x003fea0003800000 */
.L_x_2677:
[----:B------:R-:W-:Y:S02]  /*6a00*/  IMAD.MOV.U32 R54, RZ, RZ, 0x1 ;  /* 0x00000001ff367424 */ /* 0x000fe400078e00ff */
        /* <DEDUP_REMOVED lines=20> */
[----:B------:R-:W-:-:S07]  /*6b50*/  FSEL R55, R44, RZ, !P0 ;  /* 0x000000ff2c377208 */ /* 0x000fce0004000000 */
[----:B------:R-:W-:Y:S05]  /*6b60*/  WARPSYNC.COLLECTIVE R46, `(.L_x_2678) ;  /* 0x000000002e087348 */ /* 0x000fea0003c00000 */
[----:B------:R0:W1:Y:S02]  /*6b70*/  SHFL.BFLY P3, R44, R55, R54, R47 ;  /* 0x0c000036372c7389 */ /* 0x000064000006002f */
[----:B01----:R-:W-:Y:S05]  /*6b80*/  ENDCOLLECTIVE ;  /* 0x000000000000791b */ /* 0x003fea0003800000 */
.L_x_2678:
[----:B------:R-:W-:Y:S02]  /*6b90*/  HFMA2 R54, -RZ, RZ, 0, 1.1920928955078125e-07 ;  /* 0x00000002ff367431 */ /* 0x000fe400000001ff */
[----:B------:R-:W-:-:S04]  /*6ba0*/  FADD.FTZ R60, R55, R44 ;  /* 0x0000002c373c7221 */ /* 0x000fc80000010000 */
[----:B------:R-:W-:-:S07]  /*6bb0*/  IMAD.MOV.U32 R55, RZ, RZ, R60 ;  /* 0x000000ffff377224 */ /* 0x000fce00078e003c */
[----:B------:R-:W-:Y:S05]  /*6bc0*/  WARPSYNC.COLLECTIVE R46, `(.L_x_2679) ;  /* 0x000000002e087348 */ /* 0x000fea0003c00000 */
[----:B------:R0:W1:Y:S02]  /*6bd0*/  SHFL.BFLY P3, R44, R55, R54, R47 ;  /* 0x0c000036372c7389 */ /* 0x000064000006002f */
[----:B01----:R-:W-:Y:S05]  /*6be0*/  ENDCOLLECTIVE ;  /* 0x000000000000791b */ /* 0x003fea0003800000 */
.L_x_2679:
[----:B------:R-:W-:Y:S01]  /*6bf0*/  MOV R54, 0x4 ;  /* 0x0000000400367802 */ /* 0x000fe20000000f00 */
[----:B------:R-:W-:-:S04]  /*6c00*/  FADD.FTZ R63, R60, R44 ;  /* 0x0000002c3c3f7221 */ /* 0x000fc80000010000 */
[----:B------:R-:W-:-:S07]  /*6c10*/  IMAD.MOV.U32 R55, RZ, RZ, R63 ;  /* 0x000000ffff377224 */ /* 0x000fce00078e003f */
[----:B------:R-:W-:Y:S05]  /*6c20*/  WARPSYNC.COLLECTIVE R46, `(.L_x_2680) ;  /* 0x000000002e087348 */ /* 0x000fea0003c00000 */
[----:B------:R0:W1:Y:S02]  /*6c30*/  SHFL.BFLY P3, R44, R55, R54, R47 ;  /* 0x0c000036372c7389 */ /* 0x000064000006002f */
[----:B01----:R-:W-:Y:S05]  /*6c40*/  ENDCOLLECTIVE ;  /* 0x000000000000791b */ /* 0x003fea0003800000 */
.L_x_2680:
[----:B------:R-:W-:Y:S02]  /*6c50*/  HFMA2 R54, -RZ, RZ, 0, 4.76837158203125e-07 ;  /* 0x00000008ff367431 */ /* 0x000fe400000001ff */
[----:B------:R-:W-:-:S04]  /*6c60*/  FADD.FTZ R66, R63, R44 ;  /* 0x0000002c3f427221 */ /* 0x000fc80000010000 */
[----:B------:R-:W-:-:S07]  /*6c70*/  IMAD.MOV.U32 R55, RZ, RZ, R66 ;  /* 0x000000ffff377224 */ /* 0x000fce00078e0042 */
[----:B------:R-:W-:Y:S05]  /*6c80*/  WARPSYNC.COLLECTIVE R46, `(.L_x_2681) ;  /* 0x000000002e087348 */ /* 0x000fea0003c00000 */
[----:B------:R0:W1:Y:S02]  /*6c90*/  SHFL.BFLY P3, R44, R55, R54, R47 ;  /* 0x0c000036372c7389 */ /* 0x000064000006002f */
[----:B01----:R-:W-:Y:S05]  /*6ca0*/  ENDCOLLECTIVE ;  /* 0x000000000000791b */ /* 0x003fea0003800000 */
.L_x_2681:
[----:B------:R-:W-:Y:S01]  /*6cb0*/  MOV R54, 0x10 ;  /* 0x0000001000367802 */ /* 0x000fe20000000f00 */
[----:B------:R-:W-:-:S04]  /*6cc0*/  FADD.FTZ R67, R66, R44 ;  /* 0x0000002c42437221 */ /* 0x000fc80000010000 */
[----:B------:R-:W-:-:S07]  /*6cd0*/  IMAD.MOV.U32 R55, RZ, RZ, R67 ;  /* 0x000000ffff377224 */ /* 0x000fce00078e0043 */
[----:B------:R-:W-:Y:S05]  /*6ce0*/  WARPSYNC.COLLECTIVE R46, `(.L_x_2682) ;  /* 0x000000002e087348 */ /* 0x000fea0003c00000 */
[----:B------:R0:W1:Y:S02]  /*6cf0*/  SHFL.BFLY P3, R44, R55, R54, R47 ;  /* 0x0c000036372c7389 */ /* 0x000064000006002f */
[----:B01----:R-:W-:Y:S05]  /*6d00*/  ENDCOLLECTIVE ;  /* 0x000000000000791b */ /* 0x003fea0003800000 */
.L_x_2682:
[----:B------:R-:W-:Y:S05]  /*6d10*/  BRA `(.L_x_2683) ;  /* 0xfffffff400d07947 */ /* 0x000fea000383ffff */
.L_x_2684:
        /* <DEDUP_REMOVED lines=14> */
.L_x_5953:


//--------------------- .text._ZN10layer_norm31ln_parallel_residual_fwd_kernelINS_13Kernel_traitsIf13__nv_bfloat16fS2_fjLj256ELj1ELj4ELj1ELj16ENS_18Kernel_traits_baseILj256EfS2_fS2_fjLj128EEEEELb1ELb1ELb1EEEvNS_9FwdParamsE --------------------------
	.section	.text._ZN10layer_norm31ln_parallel_residual_fwd_kernelINS_13Kernel_traitsIf13__nv_bfloat16fS2_fjLj256ELj1ELj4ELj1ELj16ENS_18Kernel_traits_baseILj256EfS2_fS2_fjLj128EEEEELb1ELb1ELb1EEEvNS_9FwdParamsE,"ax",@progbits
	.align	128
        .global         _ZN10layer_norm31ln_parallel_residual_fwd_kernelINS_13Kernel_traitsIf13__nv_bfloat16fS2_fjLj256ELj1ELj4ELj1ELj16ENS_18Kernel_traits_baseILj256EfS2_fS2_fjLj128EEEEELb1ELb1ELb1EEEvNS_9FwdParamsE
        .type           _ZN10layer_norm31ln_parallel_residual_fwd_kernelINS_13Kernel_traitsIf13__nv_bfloat16fS2_fjLj256ELj1ELj4ELj1ELj16ENS_18Kernel_traits_baseILj256EfS2_fS2_fjLj128EEEEELb1ELb1ELb1EEEvNS_9FwdParamsE,@function
        .size           _ZN10layer_norm31ln_parallel_residual_fwd_kernelINS_13Kernel_traitsIf13__nv_bfloat16fS2_fjLj256ELj1ELj4ELj1ELj16ENS_18Kernel_traits_baseILj256EfS2_fS2_fjLj128EEEEELb1ELb1ELb1EEEvNS_9FwdParamsE,(.L_x_5954 - _ZN10layer_norm31ln_parallel_residual_fwd_kernelINS_13Kernel_traitsIf13__nv_bfloat16fS2_fjLj256ELj1ELj4ELj1ELj16ENS_18Kernel_traits_baseILj256EfS2_fS2_fjLj128EEEEELb1ELb1ELb1EEEvNS_9FwdParamsE)
        .other          _ZN10layer_norm31ln_parallel_residual_fwd_kernelINS_13Kernel_traitsIf13__nv_bfloat16fS2_fjLj256ELj1ELj4ELj1ELj16ENS_18Kernel_traits_baseILj256EfS2_fS2_fjLj128EEEEELb1ELb1ELb1EEEvNS_9FwdParamsE,@"STO_CUDA_ENTRY STV_DEFAULT"
_ZN10layer_norm31ln_parallel_residual_fwd_kernelINS_13Kernel_traitsIf13__nv_bfloat16fS2_fjLj256ELj1ELj4ELj1ELj16ENS_18Kernel_traits_baseILj256EfS2_fS2_fjLj128EEEEELb1ELb1ELb1EEEvNS_9FwdParamsE:
.text._ZN10layer_norm31ln_parallel_residual_fwd_kernelINS_13Kernel_traitsIf13__nv_bfloat16fS2_fjLj256ELj1ELj4ELj1ELj16ENS_18Kernel_traits_baseILj256EfS2_fS2_fjLj128EEEEELb1ELb1ELb1EEEvNS_9FwdParamsE:
[----:B------:R-:W-:Y:S01]  /*0000*/  LDC R1, c[0x0][0x37c] ;  /* 0x0000df00ff017b82 */ /* 0x000fe20000000800 */
[----:B------:R-:W0:Y:S01]  /*0010*/  LDCU.U8 UR4, c[0x0][0x464] ;  /* 0x00008c80ff0477ac */ /* 0x000e220008000000 */
[----:B------:R-:W1:Y:S01]  /*0020*/  S2R R10, SR_TID.X ;  /* 0x00000000000a7919 */ /* 0x000e620000002100 */
[----:B------:R-:W2:Y:S01]  /*0030*/  LDCU.64 UR6, c[0x0][0x450] ;  /* 0x00008a00ff0677ac */ /* 0x000ea20008000a00 */
[----:B------:R-:W3:Y:S04]  /*0040*/  LDCU.64 UR8, c[0x0][0x358] ;  /* 0x00006b00ff0877ac */ /* 0x000ee80008000a00 */
[----:B------:R-:W4:Y:S01]  /*0050*/  LDC R0, c[0x0][0x458] ;  /* 0x00011600ff007b82 */ /* 0x000f220000000800 */
[----:B------:R-:W4:Y:S01]  /*0060*/  LDCU UR10, c[0x0][0x384] ;  /* 0x00007080ff0a77ac */ /* 0x000f220008000800 */
[----:B0-----:R-:W-:Y:S01]  /*0070*/  ISETP.NE.AND P1, PT, RZ, UR4, PT ;  /* 0x00000004ff007c0c */ /* 0x001fe2000bf25270 */
[----:B------:R-:W0:Y:S01]  /*0080*/  LDCU.64 UR4, c[0x0][0x438] ;  /* 0x00008700ff0477ac */ /* 0x000e220008000a00 */
[----:B--2---:R-:W-:-:S02]  /*0090*/  IMAD.U32 R4, RZ, RZ, UR6 ;  /* 0x00000006ff047e24 */ /* 0x004fc4000f8e00ff */
[----:B------:R-:W-:Y:S01]  /*00a0*/  IMAD.U32 R5, RZ, RZ, UR7 ;  /* 0x00000007ff057e24 */ /* 0x000fe2000f8e00ff */
[----:B------:R-:W-:Y:S02]  /*00b0*/  CS2R R36, SRZ ;  /* 0x0000000000247805 */ /* 0x000fe4000001ff00 */
[----:B------:R-:W-:Y:S02]  /*00c0*/  CS2R R38, SRZ ;  /* 0x0000000000267805 */ /* 0x000fe4000001ff00 */
[----:B------:R-:W-:Y:S02]  /*00d0*/  CS2R R32, SRZ ;  /* 0x0000000000207805 */ /* 0x000fe4000001ff00 */
[----:B------:R-:W-:Y:S02]  /*00e0*/  CS2R R34, SRZ ;  /* 0x0000000000227805 */ /* 0x000fe4000001ff00 */
[----:B---3--:R-:W2:Y:S01]  /*00f0*/  @P1 LDG.E.64 R4, desc[UR8][R4.64] ;  /* 0x0000000804041981 */ /* 0x008ea2000c1e1b00 */
[----:B------:R-:W3:Y:S01]  /*0100*/  LDC R13, c[0x0][0x45c] ;  /* 0x00011700ff0d7b82 */ /* 0x000ee20000000800 */
[----:B-1----:R-:W-:-:S02]  /*0110*/  LOP3.LUT R12, R10, 0x1f, RZ, 0xc0, !PT ;  /* 0x0000001f0a0c7812 */ /* 0x002fc400078ec0ff */
[----:B----4-:R-:W-:Y:S02]  /*0120*/  @P1 MOV R2, R0 ;  /* 0x0000000000021202 */ /* 0x010fe40000000f00 */
[----:B0-----:R-:W-:-:S04]  /*0130*/  ISETP.NE.U32.AND P0, PT, RZ, UR4, PT ;  /* 0x00000004ff007c0c */ /* 0x001fc8000bf05070 */
[----:B------:R-:W-:-:S13]  /*0140*/  ISETP.NE.AND.EX P0, PT, RZ, UR5, PT, P0 ;  /* 0x00000005ff007c0c */ /* 0x000fda000bf05300 */
[----:B------:R-:W0:Y:S01]  /*0150*/  @P0 LDC.64 R8, c[0x0][0x438] ;  /* 0x00010e00ff080b82 */ /* 0x000e220000000a00 */
[----:B---3--:R-:W-:-:S05]  /*0160*/  @P1 IMAD.MOV.U32 R3, RZ, RZ, R13 ;  /* 0x000000ffff031224 */ /* 0x008fca00078e000d */
[----:B------:R1:W5:Y:S02]  /*0170*/  @P1 LDG.E.64 R6, desc[UR8][R2.64] ;  /* 0x0000000802061981 */ /* 0x000364000c1e1b00 */
[----:B------:R-:W3:Y:S08]  /*0180*/  S2UR UR5, SR_CTAID.X ;  /* 0x00000000000579c3 */ /* 0x000ef00000002500 */
[----:B------:R-:W4:Y:S01]  /*0190*/  LDC R11, c[0x0][0x360] ;  /* 0x0000d800ff0b7b82 */ /* 0x000f220000000800 */
[----:B-1----:R-:W-:Y:S01]  /*01a0*/  SHF.R.U32.HI R3, RZ, 0x5, R10 ;  /* 0x00000005ff037819 */ /* 0x002fe2000001160a */
[----:B0-----:R-:W-:-:S05]  /*01b0*/  @P0 IMAD.WIDE.U32 R8, R12, 0x20, R8 ;  /* 0x000000200c080825 */ /* 0x001fca00078e0008 */
[----:B------:R0:W5:Y:S01]  /*01c0*/  @P0 LDG.E.128 R36, desc[UR8][R8.64] ;  /* 0x0000000808240981 */ /* 0x000162000c1e1d00 */
[----:B---3--:R-:W-:-:S03]  /*01d0*/  USHF.L.U32 UR4, UR5, 0x2, URZ ;  /* 0x0000000205047899 */ /* 0x008fc600080006ff */
[----:B------:R0:W5:Y:S03]  /*01e0*/  @P0 LDG.E.128 R32, desc[UR8][R8.64+0x10] ;  /* 0x0000100808200981 */ /* 0x000166000c1e1d00 */
[----:B------:R-:W-:Y:S01]  /*01f0*/  LOP3.LUT R3, R3, UR4, RZ, 0xfc, !PT ;  /* 0x0000000403037c12 */ /* 0x000fe2000f8efcff */
[----:B----4-:R-:W-:-:S03]  /*0200*/  IMAD R2, R11, UR5, R10 ;  /* 0x000000050b027c24 */ /* 0x010fc6000f8e020a */
[----:B------:R-:W-:Y:S02]  /*0210*/  ISETP.GE.AND P2, PT, R3, UR10, PT ;  /* 0x0000000a03007c0c */ /* 0x000fe4000bf46270 */
[----:B--2---:R-:W-:Y:S02]  /*0220*/  @P1 R2UR UR6, R4 ;  /* 0x00000000040612ca */ /* 0x004fe400000e0000 */
[----:B------:R-:W-:-:S09]  /*0230*/  @P1 R2UR UR7, R5 ;  /* 0x00000000050712ca */ /* 0x000fd200000e0000 */
[----:B0-----:R-:W-:Y:S06]  /*0240*/  @P2 EXIT ;  /* 0x000000000000294d */ /* 0x001fec0003800000 */
[----:B------:R-:W0:Y:S08]  /*0250*/  @P1 LDC R5, c[0x0][0x460] ;  /* 0x00011800ff051b82 */ /* 0x000e300000000800 */
[----:B------:R-:W1:Y:S01]  /*0260*/  LDC.64 R8, c[0x0][0x3d0] ;  /* 0x0000f400ff087b82 */ /* 0x000e620000000a00 */
[----:B------:R-:W-:Y:S01]  /*0270*/  MOV R4, R2 ;  /* 0x0000000200047202 */ /* 0x000fe20000000f00 */
[----:B------:R-:W-:-:S02]  /*0280*/  UIADD3 UR14, UPT, UPT, UR7, -0x4498517b, URZ ;  /* 0xbb67ae85070e7890 */ /* 0x000fc4000fffe0ff */
[----:B------:R-:W-:Y:S02]  /*0290*/  UIADD3 UR13, UPT, UPT, UR6, -0x61c88647, URZ ;  /* 0x9e3779b9060d7890 */ /* 0x000fe4000fffe0ff */
[----:B------:R-:W-:Y:S02]  /*02a0*/  UIADD3 UR15, UPT, UPT, UR6, 0x3c6ef372, URZ ;  /* 0x3c6ef372060f7890 */ /* 0x000fe4000fffe0ff */
[----:B------:R-:W-:Y:S02]  /*02b0*/  UIADD3 UR16, UPT, UPT, UR7, 0x76cf5d0a, URZ ;  /* 0x76cf5d0a07107890 */ /* 0x000fe4000fffe0ff */
[----:B------:R-:W-:Y:S02]  /*02c0*/  UIADD3 UR18, UPT, UPT, UR7, 0x32370b8f, URZ ;  /* 0x32370b8f07127890 */ /* 0x000fe4000fffe0ff */
[----:B------:R-:W-:Y:S02]  /*02d0*/  UIADD3 UR17, UPT, UPT, UR6, -0x255992d5, URZ ;  /* 0xdaa66d2b06117890 */ /* 0x000fe4000fffe0ff */
[----:B------:R-:W-:Y:S01]  /*02e0*/  UIADD3 UR19, UPT, UPT, UR6, 0x78dde6e4, URZ ;  /* 0x78dde6e406137890 */ /* 0x000fe2000fffe0ff */
[----:B0----5:R-:W-:Y:S01]  /*02f0*/  @P1 IADD3 R0, P0, PT, R6, R5, RZ ;  /* 0x0000000506001210 */ /* 0x021fe20007f1e0ff */
[----:B------:R-:W-:-:S02]  /*0300*/  UIADD3 UR20, UPT, UPT, UR7, -0x126145ec, URZ ;  /* 0xed9eba1407147890 */ /* 0x000fc4000fffe0ff */
        /* <DEDUP_REMOVED lines=17> */
[C---:B------:R-:W-:Y:S01]  /*0420*/  IMAD.HI.U32 R10, R7.reuse, -0x2daee0ad, RZ ;  /* 0xd2511f53070a7827 */ /* 0x040fe200078e00ff */
[----:B------:R-:W-:Y:S01]  /*0430*/  UIADD3 UR25, UPT, UPT, UR6, 0x5384540f, URZ ;  /* 0x5384540f06197890 */ /* 0x000fe2000fffe0ff */
        /* <DEDUP_REMOVED lines=9> */
[----:B0-----:R-:W-:-:S02]  /*04d0*/  UISETP.NE.U32.AND UP0, UPT, UR4, URZ, UPT ;  /* 0x000000ff0400728c */ /* 0x001fc4000bf05070 */
        /* <DEDUP_REMOVED lines=12> */
[----:B------:R-:W-:Y:S01]  /*05a0*/  IMAD.HI.U32 R11, R2, -0x2daee0ad, RZ ;  /* 0xd2511f53020b7827 */ /* 0x000fe200078e00ff */
[----:B------:R-:W1:Y:S03]  /*05b0*/  LDCU UR5, c[0x0][0x388] ;  /* 0x00007100ff0577ac */ /* 0x000e660008000800 */
[C---:B------:R-:W-:Y:S01]  /*05c0*/  IMAD.HI.U32 R8, R7.reuse, -0x326172a9, RZ ;  /* 0xcd9e8d5707087827 */ /* 0x040fe200078e00ff */
[----:B------:R-:W-:Y:S01]  /*05d0*/  LOP3.LUT R11, R12, UR18, R11, 0x96, !PT ;  /* 0x000000120c0b7c12 */ /* 0x000fe2000f8e960b */
[----:B------:R-:W2:Y:S02]  /*05e0*/  LDCU UR12, c[0x0][0x448] ;  /* 0x00008900ff0c77ac */ /* 0x000ea40008000800 */
[----:B------:R-:W-:Y:S01]  /*05f0*/  IMAD R10, R7, -0x326172a9, RZ ;  /* 0xcd9e8d57070a7824 */ /* 0x000fe200078e02ff */
[----:B------:R-:W-:Y:S01]  /*0600*/  LOP3.LUT R8, R9, UR17, R8, 0x96, !PT ;  /* 0x0000001109087c12 */ /* 0x000fe2000f8e9608 */
[----:B------:R-:W-:Y:S01]  /*0610*/  IMAD.HI.U32 R7, R11, -0x326172a9, RZ ;  /* 0xcd9e8d570b077827 */ /* 0x000fe200078e00ff */
[----:B------:R-:W3:Y:S03]  /*0620*/  LDCU.64 UR32, c[0x0][0x398] ;  /* 0x00007300ff2077ac */ /* 0x000ee60008000a00 */
[----:B------:R-:W-:Y:S01]  /*0630*/  IMAD R9, R2, -0x2daee0ad, RZ ;  /* 0xd2511f5302097824 */ /* 0x000fe200078e02ff */
[----:B------:R-:W-:Y:S01]  /*0640*/  LOP3.LUT R7, R10, UR19, R7, 0x96, !PT ;  /* 0x000000130a077c12 */ /* 0x000fe2000f8e9607 */
[C---:B------:R-:W-:Y:S01]  /*0650*/  IMAD.HI.U32 R2, R8.reuse, -0x2daee0ad, RZ ;  /* 0xd2511f5308027827 */ /* 0x040fe200078e00ff */
[----:B------:R-:W4:Y:S03]  /*0660*/  LDCU.64 UR10, c[0x0][0x3a0] ;  /* 0x00007400ff0a77ac */ /* 0x000f260008000a00 */
[----:B------:R-:W-:Y:S01]  /*0670*/  IMAD R10, R8, -0x2daee0ad, RZ ;  /* 0xd2511f53080a7824 */ /* 0x000fe200078e02ff */
[----:B------:R-:W-:Y:S01]  /*0680*/  LOP3.LUT R2, R9, UR20, R2, 0x96, !PT ;  /* 0x0000001409027c12 */ /* 0x000fe2000f8e9602 */
[----:B------:R-:W-:Y:S01]  /*0690*/  IMAD.HI.U32 R9, R7, -0x2daee0ad, RZ ;  /* 0xd2511f5307097827 */ /* 0x000fe200078e00ff */
[----:B0-----:R-:W-:-:S03]  /*06a0*/  UISETP.NE.AND UP1, UPT, UR4, URZ, UPT ;  /* 0x000000ff0400728c */ /* 0x001fc6000bf25270 */
        /* <DEDUP_REMOVED lines=30> */
[----:B-1234-:R-:W-:-:S07]  /*0890*/  IMAD R0, R9, -0x326172a9, RZ ;  /* 0xcd9e8d5709007824 */ /* 0x01efce00078e02ff */
.L_x_2792:
[----:B------:R-:W0:Y:S01]  /*08a0*/  S2R R44, SR_TID.X ;  /* 0x00000000002c7919 */ /* 0x000e220000002100 */
        /* <DEDUP_REMOVED lines=12> */
[----:B-----5:R-:W5:Y:S02]  /*0970*/  LDG.E.128 R40, desc[UR8][R40.64] ;  /* 0x0000000828287981 */ /* 0x020f64000c1e1d00 */
[----:B---3--:R-:W-:Y:S02]  /*0980*/  @P1 IMAD.WIDE.U32 R10, R44, 0x20, R10 ;  /* 0x000000202c0a1825 */ /* 0x008fe400078e000a */
[----:B------:R0:W5:Y:S04]  /*0990*/  @P0 LDG.E.128 R20, desc[UR8][R8.64] ;  /* 0x0000000808140981 */ /* 0x000168000c1e1d00 */
        /* <DEDUP_REMOVED lines=15> */
.L_x_2688:
        /* <DEDUP_REMOVED lines=13> */
.L_x_2690:
[----:B------:R-:W-:Y:S05]  /*0b60*/  BSYNC.RECONVERGENT B2 ;  /* 0x0000000000027941 */ /* 0x000fea0003800200 */
.L_x_2689:
        /* <DEDUP_REMOVED lines=43> */
.L_x_2687:
[----:B------:R-:W-:Y:S05]  /*0e20*/  BSYNC.RECONVERGENT B1 ;  /* 0x0000000000017941 */ /* 0x000fea0003800200 */
.L_x_2686:
[----:B------:R-:W0:Y:S01]  /*0e30*/  LDC R69, c[0x0][0x408] ;  /* 0x00010200ff457b82 */ /* 0x000e220000000800 */
[----:B------:R-:W-:Y:S01]  /*0e40*/  I2FP.F32.U32 R8, R51 ;  /* 0x0000003300087245 */ /* 0x000fe20000201000 */
[----:B------:R-:W-:Y:S01]  /*0e50*/  IMAD.MOV.U32 R60, RZ, RZ, 0x2f800000 ;  /* 0x2f800000ff3c7424 */ /* 0x000fe200078e00ff */
[----:B------:R-:W-:Y:S03]  /*0e60*/  BSSY.RECONVERGENT B1, `(.L_x_2691) ;  /* 0x0000062000017945 */ /* 0x000fe60003800200 */
        /* <DEDUP_REMOVED lines=25> */
.L_x_2695:
        /* <DEDUP_REMOVED lines=13> */
.L_x_2697:
[----:B------:R-:W-:Y:S05]  /*10d0*/  BSYNC.RECONVERGENT B3 ;  /* 0x0000000000037941 */ /* 0x000fea0003800200 */
.L_x_2696:
        /* <DEDUP_REMOVED lines=43> */
.L_x_2694:
[----:B------:R-:W-:Y:S05]  /*1390*/  BSYNC.RECONVERGENT B2 ;  /* 0x0000000000027941 */ /* 0x000fea0003800200 */
.L_x_2693:
        /* <DEDUP_REMOVED lines=11> */
.L_x_2692:
[----:B------:R-:W-:Y:S01]  /*1450*/  @P1 FADD.FTZ R8, R16, R8 ;  /* 0x0000000810081221 */ /* 0x000fe20000010000 */
[----:B------:R-:W-:Y:S02]  /*1460*/  IMAD.MOV.U32 R9, RZ, RZ, R56 ;  /* 0x000000ffff097224 */ /* 0x000fe400078e0038 */
[----:B------:R-:W-:-:S07]  /*1470*/  IMAD.MOV.U32 R10, RZ, RZ, R50 ;  /* 0x000000ffff0a7224 */ /* 0x000fce00078e0032 */
.L_x_2698:
[----:B------:R-:W-:Y:S05]  /*1480*/  BSYNC.RECONVERGENT B1 ;  /* 0x0000000000017941 */ /* 0x000fea0003800200 */
.L_x_2691:
        /* <DEDUP_REMOVED lines=13> */
.L_x_2701:
        /* <DEDUP_REMOVED lines=13> */
.L_x_2703:
[----:B------:R-:W-:Y:S05]  /*1630*/  BSYNC.RECONVERGENT B2 ;  /* 0x0000000000027941 */ /* 0x000fea0003800200 */
.L_x_2702:
        /* <DEDUP_REMOVED lines=43> */
.L_x_2700:
[----:B------:R-:W-:Y:S05]  /*18f0*/  BSYNC.RECONVERGENT B1 ;  /* 0x0000000000017941 */ /* 0x000fea0003800200 */
.L_x_2699:
        /* <DEDUP_REMOVED lines=25> */
.L_x_2708:
        /* <DEDUP_REMOVED lines=13> */
.L_x_2710:
[----:B------:R-:W-:Y:S05]  /*1b60*/  BSYNC.RECONVERGENT B3 ;  /* 0x0000000000037941 */ /* 0x000fea0003800200 */
.L_x_2709:
        /* <DEDUP_REMOVED lines=43> */
.L_x_2707:
[----:B------:R-:W-:Y:S05]  /*1e20*/  BSYNC.RECONVERGENT B2 ;  /* 0x0000000000027941 */ /* 0x000fea0003800200 */
.L_x_2706:
        /* <DEDUP_REMOVED lines=12> */
.L_x_2705:
[----:B------:R-:W-:Y:S01]  /*1ef0*/  @P1 FADD.FTZ R11, R17, R11 ;  /* 0x0000000b110b1221 */ /* 0x000fe20000010000 */
[----:B------:R-:W-:Y:S02]  /*1f00*/  IMAD.MOV.U32 R10, RZ, RZ, R9 ;  /* 0x000000ffff0a7224 */ /* 0x000fe400078e0009 */
[----:B------:R-:W-:Y:S02]  /*1f10*/  IMAD.MOV.U32 R40, RZ, RZ, R49 ;  /* 0x000000ffff287224 */ /* 0x000fe400078e0031 */
[----:B------:R-:W-:-:S07]  /*1f20*/  MOV R9, R11 ;  /* 0x0000000b00097202 */ /* 0x000fce0000000f00 */
.L_x_2711:
[----:B------:R-:W-:Y:S05]  /*1f30*/  BSYNC.RECONVERGENT B1 ;  /* 0x0000000000017941 */ /* 0x000fea0003800200 */
.L_x_2704:
        /* <DEDUP_REMOVED lines=13> */
.L_x_2714:
        /* <DEDUP_REMOVED lines=13> */
.L_x_2716:
[----:B------:R-:W-:Y:S05]  /*20e0*/  BSYNC.RECONVERGENT B2 ;  /* 0x0000000000027941 */ /* 0x000fea0003800200 */
.L_x_2715:
        /* <DEDUP_REMOVED lines=43> */
.L_x_2713:
[----:B------:R-:W-:Y:S05]  /*23a0*/  BSYNC.RECONVERGENT B1 ;  /* 0x0000000000017941 */ /* 0x000fea0003800200 */
.L_x_2712:
        /* <DEDUP_REMOVED lines=26> */
.L_x_2721:
        /* <DEDUP_REMOVED lines=13> */
.L_x_2723:
[----:B------:R-:W-:Y:S05]  /*2620*/  BSYNC.RECONVERGENT B3 ;  /* 0x0000000000037941 */ /* 0x000fea0003800200 */
.L_x_2722:
        /* <DEDUP_REMOVED lines=43> */
.L_x_2720:
[----:B------:R-:W-:Y:S05]  /*28e0*/  BSYNC.RECONVERGENT B2 ;  /* 0x0000000000027941 */ /* 0x000fea0003800200 */
.L_x_2719:
        /* <DEDUP_REMOVED lines=11> */
.L_x_2718:
[----:B------:R-:W-:Y:S01]  /*29a0*/  @P1 FADD.FTZ R40, R18, R40 ;  /* 0x0000002812281221 */ /* 0x000fe20000010000 */
[----:B------:R-:W-:Y:S01]  /*29b0*/  MOV R11, R10 ;  /* 0x0000000a000b7202 */ /* 0x000fe20000000f00 */
[----:B------:R-:W-:-:S03]  /*29c0*/  IMAD.MOV.U32 R49, RZ, RZ, R50 ;  /* 0x000000ffff317224 */ /* 0x000fc600078e0032 */
[----:B------:R-:W-:-:S07]  /*29d0*/  MOV R10, R40 ;  /* 0x00000028000a7202 */ /* 0x000fce0000000f00 */
.L_x_2724:
[----:B------:R-:W-:Y:S05]  /*29e0*/  BSYNC.RECONVERGENT B1 ;  /* 0x0000000000017941 */ /* 0x000fea0003800200 */
.L_x_2717:
        /* <DEDUP_REMOVED lines=13> */
.L_x_2727:
        /* <DEDUP_REMOVED lines=13> */
.L_x_2729:
[----:B------:R-:W-:Y:S05]  /*2b90*/  BSYNC.RECONVERGENT B2 ;  /* 0x0000000000027941 */ /* 0x000fea0003800200 */
.L_x_2728:
        /* <DEDUP_REMOVED lines=43> */
.L_x_2726:
[----:B------:R-:W-:Y:S05]  /*2e50*/  BSYNC.RECONVERGENT B1 ;  /* 0x0000000000017941 */ /* 0x000fea0003800200 */
.L_x_2725:
[----:B------:R-:W-:Y:S01]  /*2e60*/  I2FP.F32.U32 R40, R40 ;  /* 0x0000002800287245 */ /* 0x000fe20000201000 */
[----:B------:R-:W-:Y:S04]  /*2e70*/  BSSY.RECONVERGENT B1, `(.L_x_2730) ;  /* 0x0000062000017945 */ /* 0x000fe80003800200 */
[----:B------:R-:W-:Y:S01]  /*2e80*/  FFMA.FTZ R49, R40, R60, 1.1641532182693481445e-10 ;  /* 0x2f00000028317423 */ /* 0x000fe2000001003c */
[----:B------:R-:W-:-:S04]  /*2e90*/  SHF.L.U32 R40, R41, 0x10, RZ ;  /* 0x0000001029287819 */ /* 0x000fc800000006ff */
        /* <DEDUP_REMOVED lines=21> */
.L_x_2734:
        /* <DEDUP_REMOVED lines=13> */
.L_x_2736:
[----:B------:R-:W-:Y:S05]  /*30c0*/  BSYNC.RECONVERGENT B3 ;  /* 0x0000000000037941 */ /* 0x000fea0003800200 */
.L_x_2735:
        /* <DEDUP_REMOVED lines=43> */
.L_x_2733:
[----:B------:R-:W-:Y:S05]  /*3380*/  BSYNC.RECONVERGENT B2 ;  /* 0x0000000000027941 */ /* 0x000fea0003800200 */
.L_x_2732:
        /* <DEDUP_REMOVED lines=12> */
.L_x_2731:
[----:B------:R-:W-:Y:S01]  /*3450*/  @P1 FADD.FTZ R41, R19, R41 ;  /* 0x0000002913291221 */ /* 0x000fe20000010000 */
[----:B------:R-:W-:Y:S01]  /*3460*/  IMAD.MOV.U32 R40, RZ, RZ, R11 ;  /* 0x000000ffff287224 */ /* 0x000fe200078e000b */
[----:B------:R-:W-:Y:S02]  /*3470*/  MOV R49, R51 ;  /* 0x0000003300317202 */ /* 0x000fe40000000f00 */
[----:B------:R-:W-:-:S07]  /*3480*/  IMAD.MOV.U32 R11, RZ, RZ, R41 ;  /* 0x000000ffff0b7224 */ /* 0x000fce00078e0029 */
.L_x_2737:
[----:B------:R-:W-:Y:S05]  /*3490*/  BSYNC.RECONVERGENT B1 ;  /* 0x0000000000017941 */ /* 0x000fea0003800200 */
.L_x_2730:
        /* <DEDUP_REMOVED lines=13> */
.L_x_2740:
        /* <DEDUP_REMOVED lines=13> */
.L_x_2742:
[----:B------:R-:W-:Y:S05]  /*3640*/  BSYNC.RECONVERGENT B2 ;  /* 0x0000000000027941 */ /* 0x000fea0003800200 */
.L_x_2741:
[----:B------:R-:W-:Y:S01]  /*3650*/  IMAD.WIDE.U32 R56, R4, -0x326172a9, RZ ;  /* 0xcd9e8d5704387825 */ /* 0x000fe200078e00ff */
[----:B------:R-:W-:-:S03]  /*3660*/  LOP3.LUT R52, R7, UR7, R49, 0x96, !PT ;  /* 0x0000000707347c12 */ /* 0x000fc6000f8e9631 */
[----:B------:R-:W-:Y:S01]  /*3670*/  HFMA2 R51, -RZ, RZ, 0, 0 ;  /* 0x00000000ff337431 */ /* 0x000fe200000001ff */
        /* <DEDUP_REMOVED lines=40> */
.L_x_2739:
[----:B------:R-:W-:Y:S05]  /*3900*/  BSYNC.RECONVERGENT B1 ;  /* 0x0000000000017941 */ /* 0x000fea0003800200 */
.L_x_2738:
        /* <DEDUP_REMOVED lines=25> */
.L_x_2747:
        /* <DEDUP_REMOVED lines=13> */
.L_x_2749:
[----:B------:R-:W-:Y:S05]  /*3b70*/  BSYNC.RECONVERGENT B3 ;  /* 0x0000000000037941 */ /* 0x000fea0003800200 */
.L_x_2748:
        /* <DEDUP_REMOVED lines=43> */
.L_x_2746:
[----:B------:R-:W-:Y:S05]  /*3e30*/  BSYNC.RECONVERGENT B2 ;  /* 0x0000000000027941 */ /* 0x000fea0003800200 */
.L_x_2745:
        /* <DEDUP_REMOVED lines=11> */
.L_x_2744:
[----:B------:R-:W-:Y:S01]  /*3ef0*/  @P1 FADD.FTZ R49, R12, R49 ;  /* 0x000000310c311221 */ /* 0x000fe20000010000 */
[----:B------:R-:W-:Y:S01]  /*3f00*/  MOV R41, R40 ;  /* 0x0000002800297202 */ /* 0x000fe20000000f00 */
[----:B------:R-:W-:-:S03]  /*3f10*/  IMAD.MOV.U32 R52, RZ, RZ, R51 ;  /* 0x000000ffff347224 */ /* 0x000fc600078e0033 */
[----:B------:R-:W-:-:S07]  /*3f20*/  MOV R40, R49 ;  /* 0x0000003100287202 */ /* 0x000fce0000000f00 */
.L_x_2750:
[----:B------:R-:W-:Y:S05]  /*3f30*/  BSYNC.RECONVERGENT B1 ;  /* 0x0000000000017941 */ /* 0x000fea0003800200 */
.L_x_2743:
        /* <DEDUP_REMOVED lines=13> */
.L_x_2753:
        /* <DEDUP_REMOVED lines=13> */
.L_x_2755:
[----:B------:R-:W-:Y:S05]  /*40e0*/  BSYNC.RECONVERGENT B2 ;  /* 0x0000000000027941 */ /* 0x000fea0003800200 */
.L_x_2754:
        /* <DEDUP_REMOVED lines=41> */
[----:B------:R-:W-:Y:S02]  /*4380*/  LOP3.LUT R48, R48, UR30, R53, 0x96, !PT ;  /* 0x0000001e30307c12 */ /* 0x000fe4000f8e9635 */
[----:B------:R-:W-:-:S07]  /*4390*/  MOV R41, R52 ;  /* 0x0000003400297202 */ /* 0x000fce0000000f00 */
.L_x_2752:
[----:B------:R-:W-:Y:S05]  /*43a0*/  BSYNC.RECONVERGENT B1 ;  /* 0x0000000000017941 */ /* 0x000fea0003800200 */
.L_x_2751:
[----:B------:R-:W0:Y:S01]  /*43b0*/  LDC R59, c[0x0][0x404] ;  /* 0x00010100ff3b7b82 */ /* 0x000e220000000800 */
[----:B------:R-:W-:Y:S01]  /*43c0*/  I2FP.F32.U32 R49, R49 ;  /* 0x0000003100317245 */ /* 0x000fe20000201000 */
[----:B------:R-:W-:Y:S01]  /*43d0*/  BSSY.RECONVERGENT B1, `(.L_x_2756) ;  /* 0x0000062000017945 */ /* 0x000fe20003800200 */
[----:B------:R-:W-:-:S03]  /*43e0*/  SHF.L.U32 R42, R42, 0x10, RZ ;  /* 0x000000102a2a7819 */ /* 0x000fc600000006ff */
[----:B------:R-:W-:Y:S02]  /*43f0*/  FFMA.FTZ R49, R49, R60, 1.1641532182693481445e-10 ;  /* 0x2f00000031317423 */ /* 0x000fe4000001003c */
[----:B------:R-:W-:-:S03]  /*4400*/  FMUL.FTZ R42, R42, R69 ;  /* 0x000000452a2a7220 */ /* 0x000fc60000410000 */
[----:B0-----:R-:W-:-:S04]  /*4410*/  FSETP.GTU.FTZ.AND P3, PT, R49, R59, PT ;  /* 0x0000003b3100720b */ /* 0x001fc80003f7c000 */
        /* <DEDUP_REMOVED lines=18> */
.L_x_2760:
        /* <DEDUP_REMOVED lines=13> */
.L_x_2762:
[----:B------:R-:W-:Y:S05]  /*4610*/  BSYNC.RECONVERGENT B3 ;  /* 0x0000000000037941 */ /* 0x000fea0003800200 */
.L_x_2761:
        /* <DEDUP_REMOVED lines=43> */
.L_x_2759:
[----:B------:R-:W-:Y:S05]  /*48d0*/  BSYNC.RECONVERGENT B2 ;  /* 0x0000000000027941 */ /* 0x000fea0003800200 */
.L_x_2758:
[----:B------:R-:W-:Y:S01]  /*48e0*/  I2FP.F32.U32 R41, R45 ;  /* 0x0000002d00297245 */ /* 0x000fe20000201000 */
[----:B------:R-:W-:Y:S01]  /*48f0*/  IMAD.MOV.U32 R51, RZ, RZ, 0x2f800000 ;  /* 0x2f800000ff337424 */ /* 0x000fe200078e00ff */
        /* <DEDUP_REMOVED lines=11> */
.L_x_2757:
[----:B------:R-:W-:Y:S01]  /*49b0*/  @P1 FADD.FTZ R49, R13, R49 ;  /* 0x000000310d311221 */ /* 0x000fe20000010000 */
[----:B------:R-:W-:Y:S01]  /*49c0*/  MOV R42, R41 ;  /* 0x00000029002a7202 */ /* 0x000fe20000000f00 */
[----:B------:R-:W-:-:S03]  /*49d0*/  IMAD.MOV.U32 R52, RZ, RZ, R51 ;  /* 0x000000ffff347224 */ /* 0x000fc600078e0033 */
[----:B------:R-:W-:-:S07]  /*49e0*/  MOV R41, R49 ;  /* 0x0000003100297202 */ /* 0x000fce0000000f00 */
.L_x_2763:
[----:B------:R-:W-:Y:S05]  /*49f0*/  BSYNC.RECONVERGENT B1 ;  /* 0x0000000000017941 */ /* 0x000fea0003800200 */
.L_x_2756:
        /* <DEDUP_REMOVED lines=13> */
.L_x_2766:
        /* <DEDUP_REMOVED lines=13> */
.L_x_2768:
[----:B------:R-:W-:Y:S05]  /*4ba0*/  BSYNC.RECONVERGENT B2 ;  /* 0x0000000000027941 */ /* 0x000fea0003800200 */
.L_x_2767:
        /* <DEDUP_REMOVED lines=43> */
.L_x_2765:
[----:B------:R-:W-:Y:S05]  /*4e60*/  BSYNC.RECONVERGENT B1 ;  /* 0x0000000000017941 */ /* 0x000fea0003800200 */
.L_x_2764:
[----:B------:R-:W-:Y:S01]  /*4e70*/  HFMA2 R54, -RZ, RZ, 0.1171875, 0 ;  /* 0x2f800000ff367431 */ /* 0x000fe200000001ff */
[----:B------:R-:W-:Y:S01]  /*4e80*/  I2FP.F32.U32 R49, R49 ;  /* 0x0000003100317245 */ /* 0x000fe20000201000 */
[C---:B------:R-:W-:Y:S01]  /*4e90*/  IMAD.U32 R52, R43.reuse, 0x10000, RZ ;  /* 0x000100002b347824 */ /* 0x040fe200078e00ff */
[----:B------:R-:W-:Y:S01]  /*4ea0*/  BSSY.RECONVERGENT B1, `(.L_x_2769) ;  /* 0x0000061000017945 */ /* 0x000fe20003800200 */
[----:B------:R-:W-:Y:S02]  /*4eb0*/  PRMT R51, R43, 0x7632, R51 ;  /* 0x000076322b337816 */ /* 0x000fe40000000033 */
[----:B------:R-:W-:Y:S01]  /*4ec0*/  FMUL.FTZ R52, R52, R69 ;  /* 0x0000004534347220 */ /* 0x000fe20000410000 */
[----:B------:R-:W-:-:S05]  /*4ed0*/  FFMA.FTZ R49, R49, R54, 1.1641532182693481445e-10 ;  /* 0x2f00000031317423 */ /* 0x000fca0000010036 */
        /* <DEDUP_REMOVED lines=19> */
.L_x_2773:
        /* <DEDUP_REMOVED lines=13> */
.L_x_2775:
[----:B------:R-:W-:Y:S05]  /*50e0*/  BSYNC.RECONVERGENT B3 ;  /* 0x0000000000037941 */ /* 0x000fea0003800200 */
.L_x_2774:
        /* <DEDUP_REMOVED lines=43> */
.L_x_2772:
[----:B------:R-:W-:Y:S05]  /*53a0*/  BSYNC.RECONVERGENT B2 ;  /* 0x0000000000027941 */ /* 0x000fea0003800200 */
.L_x_2771:
[----:B------:R-:W-:Y:S01]  /*53b0*/  HFMA2 R53, -RZ, RZ, 0.1171875, 0 ;  /* 0x2f800000ff357431 */ /* 0x000fe200000001ff */
[----:B------:R-:W-:Y:S01]  /*53c0*/  I2FP.F32.U32 R42, R46 ;  /* 0x0000002e002a7245 */ /* 0x000fe20000201000 */
[----:B------:R-:W-:-:S04]  /*53d0*/  IMAD.U32 R46, R23, 0x10000, RZ ;  /* 0x00010000172e7824 */ /* 0x000fc800078e00ff */
[----:B------:R-:W-:Y:S01]  /*53e0*/  FMUL.FTZ R46, R46, R69 ;  /* 0x000000452e2e7220 */ /* 0x000fe20000410000 */
[----:B------:R-:W-:-:S05]  /*53f0*/  FFMA.FTZ R42, R42, R53, 1.1641532182693481445e-10 ;  /* 0x2f0000002a2a7423 */ /* 0x000fca0000010035 */
[----:B------:R-:W-:-:S04]  /*5400*/  FSETP.GTU.FTZ.AND P5, PT, R42, R59, PT ;  /* 0x0000003b2a00720b */ /* 0x000fc80003fbc000 */
[----:B------:R-:W-:Y:S02]  /*5410*/  FSEL R42, R46, RZ, !P5 ;  /* 0x000000ff2e2a7208 */ /* 0x000fe40006800000 */
[----:B------:R-:W-:-:S03]  /*5420*/  SEL R46, RZ, 0x1, P5 ;  /* 0x00000001ff2e7807 */ /* 0x000fc60002800000 */
[----:B------:R-:W-:-:S04]  /*5430*/  FADD.FTZ R49, R49, R42 ;  /* 0x0000002a31317221 */ /* 0x000fc80000010000 */
[----:B------:R-:W-:Y:S01]  /*5440*/  @P1 FADD.FTZ R42, R14, R49 ;  /* 0x000000310e2a1221 */ /* 0x000fe20000010000 */
[----:B------:R-:W-:Y:S01]  /*5450*/  @!P1 MOV R42, R49 ;  /* 0x00000031002a9202 */ /* 0x000fe20000000f00 */
[----:B------:R-:W-:Y:S06]  /*5460*/  BRA `(.L_x_2776) ;  /* 0x0000000000107947 */ /* 0x000fec0003800000 */
.L_x_2770:
[----:B------:R-:W-:Y:S01]  /*5470*/  @P1 FADD.FTZ R49, R14, R49 ;  /* 0x000000310e311221 */ /* 0x000fe20000010000 */
[----:B------:R-:W-:Y:S01]  /*5480*/  IMAD.MOV.U32 R43, RZ, RZ, R42 ;  /* 0x000000ffff2b7224 */ /* 0x000fe200078e002a */
[----:B------:R-:W-:Y:S02]  /*5490*/  MOV R52, R53 ;  /* 0x0000003500347202 */ /* 0x000fe40000000f00 */
[----:B------:R-:W-:-:S07]  /*54a0*/  IMAD.MOV.U32 R42, RZ, RZ, R49 ;  /* 0x000000ffff2a7224 */ /* 0x000fce00078e0031 */
.L_x_2776:
[----:B------:R-:W-:Y:S05]  /*54b0*/  BSYNC.RECONVERGENT B1 ;  /* 0x0000000000017941 */ /* 0x000fea0003800200 */
.L_x_2769:
        /* <DEDUP_REMOVED lines=13> */
.L_x_2779:
        /* <DEDUP_REMOVED lines=13> */
.L_x_2781:
[----:B------:R-:W-:Y:S05]  /*5660*/  BSYNC.RECONVERGENT B2 ;  /* 0x0000000000027941 */ /* 0x000fea0003800200 */
.L_x_2780:
        /* <DEDUP_REMOVED lines=35> */
[----:B------:R-:W-:Y:S01]  /*58a0*/  LOP3.LUT R53, R54, UR27, R53, 0x96, !PT ;  /* 0x0000001b36357c12 */ /* 0x000fe2000f8e9635 */
[----:B------:R-:W-:-:S04]  /*58b0*/  IMAD.WIDE.U32 R54, R55, -0x326172a9, RZ ;  /* 0xcd9e8d5737367825 */ /* 0x000fc800078e00ff */
[----:B------:R-:W-:Y:S01]  /*58c0*/  IMAD.MOV.U32 R0, RZ, RZ, R54 ;  /* 0x000000ffff007224 */ /* 0x000fe200078e0036 */
[----:B------:R-:W-:Y:S01]  /*58d0*/  LOP3.LUT R2, R52, UR29, R55, 0x96, !PT ;  /* 0x0000001d34027c12 */ /* 0x000fe2000f8e9637 */
[----:B------:R-:W-:-:S04]  /*58e0*/  IMAD.WIDE.U32 R52, R53, -0x2daee0ad, RZ ;  /* 0xd2511f5335347825 */ /* 0x000fc800078e00ff */
[----:B------:R-:W-:Y:S01]  /*58f0*/  IMAD.MOV.U32 R43, RZ, RZ, R52 ;  /* 0x000000ffff2b7224 */ /* 0x000fe200078e0034 */
[----:B------:R-:W-:Y:S01]  /*5900*/  LOP3.LUT R48, R48, UR30, R53, 0x96, !PT ;  /* 0x0000001e30307c12 */ /* 0x000fe2000f8e9635 */
[----:B------:R-:W-:-:S07]  /*5910*/  HFMA2 R53, -RZ, RZ, 0, 0 ;  /* 0x00000000ff357431 */ /* 0x000fce00000001ff */
.L_x_2778:
[----:B------:R-:W-:Y:S05]  /*5920*/  BSYNC.RECONVERGENT B1 ;  /* 0x0000000000017941 */ /* 0x000fea0003800200 */
.L_x_2777:
[----:B------:R-:W-:Y:S01]  /*5930*/  I2FP.F32.U32 R49, R49 ;  /* 0x0000003100317245 */ /* 0x000fe20000201000 */
[----:B------:R-:W-:Y:S01]  /*5940*/  IMAD.MOV.U32 R60, RZ, RZ, 0x2f800000 ;  /* 0x2f800000ff3c7424 */ /* 0x000fe200078e00ff */
[----:B------:R-:W-:Y:S01]  /*5950*/  SHF.L.U32 R52, R51, 0x10, RZ ;  /* 0x0000001033347819 */ /* 0x000fe200000006ff */
[----:B------:R-:W-:Y:S02]  /*5960*/  BSSY.RECONVERGENT B1, `(.L_x_2782) ;  /* 0x000005f000017945 */ /* 0x000fe40003800200 */
        /* <DEDUP_REMOVED lines=21> */
.L_x_2786:
        /* <DEDUP_REMOVED lines=13> */
.L_x_2788:
[----:B------:R-:W-:Y:S05]  /*5b90*/  BSYNC.RECONVERGENT B3 ;  /* 0x0000000000037941 */ /* 0x000fea0003800200 */
.L_x_2787:
        /* <DEDUP_REMOVED lines=42> */
.L_x_2785:
[----:B------:R-:W-:Y:S05]  /*5e40*/  BSYNC.RECONVERGENT B2 ;  /* 0x0000000000027941 */ /* 0x000fea0003800200 */
.L_x_2784:
        /* <DEDUP_REMOVED lines=12> */
.L_x_2783:
[----:B------:R-:W-:Y:S01]  /*5f10*/  @P1 FADD.FTZ R51, R15, R51 ;  /* 0x000000330f331221 */ /* 0x000fe20000010000 */
[----:B------:R-:W-:Y:S01]  /*5f20*/  MOV R56, R43 ;  /* 0x0000002b00387202 */ /* 0x000fe20000000f00 */
[----:B------:R-:W-:-:S03]  /*5f30*/  IMAD.MOV.U32 R49, RZ, RZ, R53 ;  /* 0x000000ffff317224 */ /* 0x000fc600078e0035 */
[----:B------:R-:W-:-:S07]  /*5f40*/  MOV R43, R51 ;  /* 0x00000033002b7202 */ /* 0x000fce0000000f00 */
.L_x_2789:
[----:B------:R-:W-:Y:S05]  /*5f50*/  BSYNC.RECONVERGENT B1 ;  /* 0x0000000000017941 */ /* 0x000fea0003800200 */
.L_x_2782:
[----:B------:R-:W-:Y:S01]  /*5f60*/  SEL R54, RZ, 0x1000000, P5 ;  /* 0x01000000ff367807 */ /* 0x000fe20002800000 */
[----:B------:R-:W0:Y:S01]  /*5f70*/  LDC.64 R52, c[0x0][0x3b0] ;  /* 0x0000ec00ff347b82 */ /* 0x000e220000000a00 */
[----:B------:R-:W-:Y:S01]  /*5f80*/  ISETP.NE.AND P5, PT, R50, RZ, PT ;  /* 0x000000ff3200720c */ /* 0x000fe20003fa5270 */
[----:B------:R-:W-:Y:S01]  /*5f90*/  UISETP.NE.U32.AND UP0, UPT, UR32, URZ, UPT ;  /* 0x000000ff2000728c */ /* 0x000fe2000bf05070 */
[----:B------:R-:W-:Y:S02]  /*5fa0*/  SEL R55, RZ, 0x10000, P4 ;  /* 0x00010000ff377807 */ /* 0x000fe40002000000 */
[----:B------:R-:W-:Y:S01]  /*5fb0*/  SEL R60, RZ, 0x100, P3 ;  /* 0x00000100ff3c7807 */ /* 0x000fe20001800000 */
[----:B------:R-:W-:Y:S01]  /*5fc0*/  UISETP.NE.AND.EX UP0, UPT, UR33, URZ, UPT, UP0 ;  /* 0x000000ff2100728c */ /* 0x000fe2000bf05300 */
[----:B------:R-:W-:Y:S01]  /*5fd0*/  ISETP.NE.AND P6, PT, R63, RZ, PT ;  /* 0x000000ff3f00720c */ /* 0x000fe20003fc5270 */
        /* <DEDUP_REMOVED lines=14> */
[----:B------:R-:W-:Y:S02]  /*60c0*/  SEL R55, RZ, 0x1, P0 ;  /* 0x00000001ff377807 */ /* 0x000fe40000000000 */
[----:B------:R-:W-:-:S02]  /*60d0*/  PLOP3.LUT P0, PT, PT, PT, UP0, 0x80, 0x8 ;  /* 0x000000000008781c */ /* 0x000fc40003f0f008 */
[----:B------:R-:W-:-:S05]  /*60e0*/  LOP3.LUT R50, R54, R55, RZ, 0xfc, !PT ;  /* 0x0000003736327212 */ /* 0x000fca00078efcff */
[----:B------:R0:W-:Y:S06]  /*60f0*/  STG.E.64 desc[UR8][R52.64], R50 ;  /* 0x0000003234007986 */ /* 0x0001ec000c101b08 */
        /* <DEDUP_REMOVED lines=10> */
[----:B------:R-:W-:-:S04]  /*61a0*/  LOP3.LUT R57, R57, 0xff, R58, 0xf8, !PT ;  /* 0x000000ff39397812 */ /* 0x000fc800078ef83a */
[----:B------:R-:W-:Y:S02]  /*61b0*/  LOP3.LUT R53, R53, R57, R51, 0xfe, !PT ;  /* 0x0000003935357212 */ /* 0x000fe400078efe33 */
[----:B------:R-:W-:Y:S02]  /*61c0*/  LOP3.LUT R51, R54, R50, R52, 0xfe, !PT ;  /* 0x0000003236337212 */ /* 0x000fe400078efe34 */
[----:B------:R-:W-:Y:S02]  /*61d0*/  LOP3.LUT R55, R53, R55, RZ, 0xfc, !PT ;  /* 0x0000003735377212 */ /* 0x000fe400078efcff */
[----:B------:R-:W-:Y:S01]  /*61e0*/  LOP3.LUT R54, R51, 0xff, R68, 0xf8, !PT ;  /* 0x000000ff33367812 */ /* 0x000fe200078ef844 */
[----:B0-----:R-:W-:-:S05]  /*61f0*/  IMAD.WIDE.U32 R50, R44, 0x8, R60 ;  /* 0x000000082c327825 */ /* 0x001fca00078e003c */
[----:B------:R1:W-:Y:S02]  /*6200*/  STG.E.64 desc[UR8][R50.64], R54 ;  /* 0x0000003632007986 */ /* 0x0003e4000c101b08 */
.L_x_2790:
[----:B0-----:R-:W0:Y:S01]  /*6210*/  S2R R52, SR_TID.X ;  /* 0x0000000000347919 */ /* 0x001e220000002100 */
[----:B-1----:R-:W-:Y:S01]  /*6220*/  FADD.FTZ R50, RZ, R8 ;  /* 0x00000008ff327221 */ /* 0x002fe20000010000 */
[----:B------:R-:W-:-:S03]  /*6230*/  UMOV UR4, 0xffffffff ;  /* 0xffffffff00047882 */ /* 0x000fc60000000000 */
[----:B------:R-:W-:-:S04]  /*6240*/  FADD.FTZ R51, R50, R9 ;  /* 0x0000000932337221 */ /* 0x000fc80000010000 */
[----:B------:R-:W-:-:S04]  /*6250*/  FADD.FTZ R50, R51, R10 ;  /* 0x0000000a33327221 */ /* 0x000fc80000010000 */
[----:B------:R-:W-:-:S04]  /*6260*/  FADD.FTZ R51, R50, R11 ;  /* 0x0000000b32337221 */ /* 0x000fc80000010000 */
[----:B------:R-:W-:-:S04]  /*6270*/  FADD.FTZ R50, R51, R40 ;  /* 0x0000002833327221 */ /* 0x000fc80000010000 */
[----:B------:R-:W-:-:S04]  /*6280*/  FADD.FTZ R51, R50, R41 ;  /* 0x0000002932337221 */ /* 0x000fc80000010000 */
[----:B------:R-:W-:-:S04]  /*6290*/  FADD.FTZ R50, R51, R42 ;  /* 0x0000002a33327221 */ /* 0x000fc80000010000 */
[----:B------:R-:W-:Y:S01]  /*62a0*/  FADD.FTZ R50, R50, R43 ;  /* 0x0000002b32327221 */ /* 0x000fe20000010000 */
[----:B0-----:R-:W-:-:S04]  /*62b0*/  LOP3.LUT R52, R52, 0x1f, RZ, 0xc0, !PT ;  /* 0x0000001f34347812 */ /* 0x001fc800078ec0ff */
[----:B------:R-:W-:Y:S01]  /*62c0*/  ISETP.NE.AND P1, PT, R52, RZ, PT ;  /* 0x000000ff3400720c */ /* 0x000fe20003f25270 */
[----:B------:R-:W-:-:S12]  /*62d0*/  BRA.DIV UR4, `(.L_x_2791) ;  /* 0x0000000604647947 */ /* 0x000fd8000b800000 */
        /* <DEDUP_REMOVED lines=37> */
.L_x_2804:
[----:B------:R-:W-:Y:S01]  /*6530*/  FMUL.FTZ R50, R54, R54 ;  /* 0x0000003636327220 */ /* 0x000fe20000410000 */
[----:B------:R-:W-:Y:S01]  /*6540*/  PLOP3.LUT P2, PT, PT, PT, UP1, 0x40, 0x4 ;  /* 0x000000000004781c */ /* 0x000fe20003f4e818 */
[----:B01----:R-:W-:-:S03]  /*6550*/  FADD.FTZ R64, R64, R61 ;  /* 0x0000003d40407221 */ /* 0x003fc60000010000 */
[----:B------:R-:W-:Y:S01]  /*6560*/  FSEL R50, R50, RZ, !P2 ;  /* 0x000000ff32327208 */ /* 0x000fe20005000000 */
[----:B------:R-:W-:Y:S01]  /*6570*/  FFMA.FTZ R51, R64, R51, UR12 ;  /* 0x0000000c40337e23 */ /* 0x000fe20008010033 */
[----:B------:R-:W-:-:S03]  /*6580*/  PLOP3.LUT P2, PT, PT, PT, UP1, 0x40, 0x4 ;  /* 0x000000000004781c */ /* 0x000fc60003f4e818 */
[----:B------:R-:W-:Y:S01]  /*6590*/  FADD.FTZ R51, R51, R50 ;  /* 0x0000003233337221 */ /* 0x000fe20000010000 */
[----:B------:R-:W-:-:S03]  /*65a0*/  FSEL R50, R54, RZ, P2 ;  /* 0x000000ff36327208 */ /* 0x000fc60001000000 */
[----:B------:R-:W0:Y:S02]  /*65b0*/  MUFU.RSQ R55, R51 ;  /* 0x0000003300377308 */ /* 0x000e240000001400 */
        /* <DEDUP_REMOVED lines=16> */
[C---:B------:R-:W-:Y:S01]  /*66c0*/  FMUL.FTZ R9, R55.reuse, R8 ;  /* 0x0000000837097220 */ /* 0x040fe20000410000 */
[----:B------:R-:W-:Y:S01]  /*66d0*/  F2FP.BF16.F32.PACK_AB R11, R42, R43 ;  /* 0x0000002b2a0b723e */ /* 0x000fe200000010ff */
[----:B------:R-:W0:Y:S01]  /*66e0*/  @!P1 LDC.64 R50, c[0x0][0x3c0] ;  /* 0x0000f000ff329b82 */ /* 0x000e220000000a00 */
[----:B------:R-:W-:Y:S01]  /*66f0*/  F2FP.BF16.F32.PACK_AB R10, R52, R41 ;  /* 0x00000029340a723e */ /* 0x000fe200000010ff */
[C---:B------:R-:W-:Y:S01]  /*6700*/  FMUL.FTZ R40, R55.reuse, R40 ;  /* 0x0000002837287220 */ /* 0x040fe20000410000 */
[C---:B------:R-:W-:Y:S01]  /*6710*/  FMUL.FTZ R41, R55.reuse, R60 ;  /* 0x0000003c37297220 */ /* 0x040fe20000410000 */
[----:B------:R-:W-:Y:S01]  /*6720*/  FFMA.FTZ R8, R28, R9, R36 ;  /* 0x000000091c087223 */ /* 0x000fe20000010024 */
[----:B------:R-:W-:Y:S01]  /*6730*/  FMUL.FTZ R64, R55, R64 ;  /* 0x0000004037407220 */ /* 0x000fe20000410000 */
[----:B------:R-:W-:Y:S01]  /*6740*/  FFMA.FTZ R57, R29, R40, R37 ;  /* 0x000000281d397223 */ /* 0x000fe20000010025 */
[----:B------:R-:W-:Y:S01]  /*6750*/  FFMA.FTZ R9, R30, R41, R38 ;  /* 0x000000291e097223 */ /* 0x000fe20000010026 */
[----:B------:R-:W1:Y:S01]  /*6760*/  @!P1 LDC.64 R42, c[0x0][0x3c8] ;  /* 0x0000f200ff2a9b82 */ /* 0x000e620000000a00 */
[----:B------:R-:W-:-:S02]  /*6770*/  FFMA.FTZ R64, R31, R64, R39 ;  /* 0x000000401f407223 */ /* 0x000fc40000010027 */
[----:B------:R-:W-:-:S03]  /*6780*/  F2FP.BF16.F32.PACK_AB R8, R57, R8 ;  /* 0x000000083908723e */ /* 0x000fc600000010ff */
[----:B------:R-:W-:Y:S02]  /*6790*/  F2FP.BF16.F32.PACK_AB R9, R64, R9 ;  /* 0x000000094009723e */ /* 0x000fe400000010ff */
[----:B------:R-:W2:Y:S08]  /*67a0*/  LDC.64 R52, c[0x0][0x428] ;  /* 0x00010a00ff347b82 */ /* 0x000eb00000000a00 */
[----:B------:R-:W3:Y:S01]  /*67b0*/  LDC.64 R40, c[0x0][0x380] ;  /* 0x0000e000ff287b82 */ /* 0x000ee20000000a00 */
[----:B0-----:R-:W-:-:S05]  /*67c0*/  @!P1 IMAD.WIDE R50, R3, 0x4, R50 ;  /* 0x0000000403329825 */ /* 0x001fca00078e0232 */
[----:B------:R0:W-:Y:S01]  /*67d0*/  @!P1 STG.E desc[UR8][R50.64], R54 ;  /* 0x0000003632009986 */ /* 0x0001e2000c101908 */
[----:B-1----:R-:W-:-:S05]  /*67e0*/  @!P1 IMAD.WIDE R42, R3, 0x4, R42 ;  /* 0x00000004032a9825 */ /* 0x002fca00078e022a */
[----:B------:R0:W-:Y:S01]  /*67f0*/  @!P1 STG.E desc[UR8][R42.64], R55 ;  /* 0x000000372a009986 */ /* 0x0001e2000c101908 */
[----:B--2---:R-:W-:-:S05]  /*6800*/  IMAD.WIDE.U32 R52, R44, 0x10, R52 ;  /* 0x000000102c347825 */ /* 0x004fca00078e0034 */
[----:B------:R0:W-:Y:S01]  /*6810*/  STG.E.128 desc[UR8][R52.64], R8 ;  /* 0x0000000834007986 */ /* 0x0001e2000c101d08 */
[----:B---3--:R-:W-:-:S05]  /*6820*/  IMAD R3, R40, 0x4, R3 ;  /* 0x0000000428037824 */ /* 0x008fca00078e0203 */
[----:B------:R-:W-:-:S13]  /*6830*/  ISETP.GE.AND P1, PT, R3, R41, PT ;  /* 0x000000290300720c */ /* 0x000fda0003f26270 */
[----:B0-----:R-:W-:Y:S05]  /*6840*/  @!P1 BRA `(.L_x_2792) ;  /* 0xffffffa000149947 */ /* 0x001fea000383ffff */
[----:B------:R-:W-:Y:S05]  /*6850*/  BSYNC B0 ;  /* 0x0000000000007941 */ /* 0x000fea0003800000 */
.L_x_2685:
[----:B------:R-:W-:Y:S05]  /*6860*/  EXIT ;  /* 0x000000000000794d */ /* 0x000fea0003800000 */
.L_x_2791:
        /* <DEDUP_REMOVED lines=8> */
.L_x_2794:
[----:B------:R-:W-:Y:S05]  /*68f0*/  BSYNC B1 ;  /* 0x0000000000017941 */ /* 0x000fea0003800000 */
.L_x_2793:
        /* <DEDUP_REMOVED lines=9> */
.L_x_2795:
[----:B------:R-:W-:Y:S02]  /*6990*/  IMAD.MOV.U32 R55, RZ, RZ, 0x4 ;  /* 0x00000004ff377424 */ /* 0x000fe400078e00ff */
[----:B------:R-:W-:-:S04]  /*69a0*/  IMAD.MOV.U32 R54, RZ, RZ, R63 ;  /* 0x000000ffff367224 */ /* 0x000fc800078e003f */
[----:B------:R-:W-:-:S05]  /*69b0*/  FADD.FTZ R59, R57, R54 ;  /* 0x00000036393b7221 */ /* 0x000fca0000010000 */
[----:B------:R-:W-:-:S07]  /*69c0*/  MOV R66, R59 ;  /* 0x0000003b00427202 */ /* 0x000fce0000000f00 */
[----:B------:R-:W-:Y:S05]  /*69d0*/  WARPSYNC.COLLECTIVE R52, `(.L_x_2796) ;  /* 0x0000000034087348 */ /* 0x000fea0003c00000 */
[----:B------:R0:W1:Y:S02]  /*69e0*/  SHFL.BFLY P2, R63, R66, R55, R53 ;  /* 0x0c000037423f7389 */ /* 0x0000640000040035 */
[----:B01----:R-:W-:Y:S05]  /*69f0*/  ENDCOLLECTIVE ;  /* 0x000000000000791b */ /* 0x003fea0003800000 */
.L_x_2796:
[----:B------:R-:W-:Y:S01]  /*6a00*/  HFMA2 R55, -RZ, RZ, 0, 4.76837158203125e-07 ;  /* 0x00000008ff377431 */ /* 0x000fe200000001ff */
[----:B------:R-:W-:-:S05]  /*6a10*/  MOV R54, R63 ;  /* 0x0000003f00367202 */ /* 0x000fca0000000f00 */
[----:B------:R-:W-:-:S04]  /*6a20*/  FADD.FTZ R60, R59, R54 ;  /* 0x000000363b3c7221 */ /* 0x000fc80000010000 */
[----:B------:R-:W-:-:S07]  /*6a30*/  IMAD.MOV.U32 R66, RZ, RZ, R60 ;  /* 0x000000ffff427224 */ /* 0x000fce00078e003c */
[----:B------:R-:W-:Y:S05]  /*6a40*/  WARPSYNC.COLLECTIVE R52, `(.L_x_2797) ;  /* 0x0000000034087348 */ /* 0x000fea0003c00000 */
[----:B------:R0:W1:Y:S02]  /*6a50*/  SHFL.BFLY P2, R63, R66, R55, R53 ;  /* 0x0c000037423f7389 */ /* 0x0000640000040035 */
[----:B01----:R-:W-:Y:S05]  /*6a60*/  ENDCOLLECTIVE ;  /* 0x000000000000791b */ /* 0x003fea0003800000 */
.L_x_2797:
        /* <DEDUP_REMOVED lines=8> */
.L_x_2798:
        /* <DEDUP_REMOVED lines=25> */
.L_x_2799:
[----:B------:R-:W-:Y:S01]  /*6c80*/  HFMA2 R55, -RZ, RZ, 0, 1.1920928955078125e-07 ;  /* 0x00000002ff377431 */ /* 0x000fe200000001ff */
[----:B------:R-:W-:-:S05]  /*6c90*/  MOV R57, R63 ;  /* 0x0000003f00397202 */ /* 0x000fca0000000f00 */
[----:B------:R-:W-:-:S04]  /*6ca0*/  FADD.FTZ R57, R50, R57 ;  /* 0x0000003932397221 */ /* 0x000fc80000010000 */
[----:B------:R-:W-:-:S07]  /*6cb0*/  IMAD.MOV.U32 R66, RZ, RZ, R57 ;  /* 0x000000ffff427224 */ /* 0x000fce00078e0039 */
[----:B------:R-:W-:Y:S05]  /*6cc0*/  WARPSYNC.COLLECTIVE R52, `(.L_x_2800) ;  /* 0x0000000034087348 */ /* 0x000fea0003c00000 */
[----:B------:R0:W1:Y:S02]  /*6cd0*/  SHFL.BFLY P2, R63, R66, R55, R53 ;  /* 0x0c000037423f7389 */ /* 0x0000640000040035 */
[----:B01----:R-:W-:Y:S05]  /*6ce0*/  ENDCOLLECTIVE ;  /* 0x000000000000791b */ /* 0x003fea0003800000 */
.L_x_2800:
[----:B------:R-:W-:Y:S02]  /*6cf0*/  IMAD.MOV.U32 R55, RZ, RZ, 0x4 ;  /* 0x00000004ff377424 */ /* 0x000fe400078e00ff */
[----:B------:R-:W-:-:S04]  /*6d00*/  IMAD.MOV.U32 R60, RZ, RZ, R63 ;  /* 0x000000ffff3c7224 */ /* 0x000fc800078e003f */
[----:B------:R-:W-:-:S05]  /*6d10*/  FADD.FTZ R60, R57, R60 ;  /* 0x0000003c393c7221 */ /* 0x000fca0000010000 */
[----:B------:R-:W-:-:S07]  /*6d20*/  MOV R66, R60 ;  /* 0x0000003c00427202 */ /* 0x000fce0000000f00 */
[----:B------:R-:W-:Y:S05]  /*6d30*/  WARPSYNC.COLLECTIVE R52, `(.L_x_2801) ;  /* 0x0000000034087348 */ /* 0x000fea0003c00000 */
[----:B------:R0:W1:Y:S02]  /*6d40*/  SHFL.BFLY P2, R63, R66, R55, R53 ;  /* 0x0c000037423f7389 */ /* 0x0000640000040035 */
[----:B01----:R-:W-:Y:S05]  /*6d50*/  ENDCOLLECTIVE ;  /* 0x000000000000791b */ /* 0x003fea0003800000 */
.L_x_2801:
[----:B------:R-:W-:Y:S01]  /*6d60*/  HFMA2 R55, -RZ, RZ, 0, 4.76837158203125e-07 ;  /* 0x00000008ff377431 */ /* 0x000fe200000001ff */
[----:B------:R-:W-:-:S05]  /*6d70*/  MOV R59, R63 ;  /* 0x0000003f003b7202 */ /* 0x000fca0000000f00 */
[----:B------:R-:W-:-:S04]  /*6d80*/  FADD.FTZ R59, R60, R59 ;  /* 0x0000003b3c3b7221 */ /* 0x000fc80000010000 */
[----:B------:R-:W-:-:S07]  /*6d90*/  IMAD.MOV.U32 R66, RZ, RZ, R59 ;  /* 0x000000ffff427224 */ /* 0x000fce00078e003b */
[----:B------:R-:W-:Y:S05]  /*6da0*/  WARPSYNC.COLLECTIVE R52, `(.L_x_2802) ;  /* 0x0000000034087348 */ /* 0x000fea0003c00000 */
[----:B------:R0:W1:Y:S02]  /*6db0*/  SHFL.BFLY P2, R63, R66, R55, R53 ;  /* 0x0c000037423f7389 */ /* 0x0000640000040035 */
[----:B01----:R-:W-:Y:S05]  /*6dc0*/  ENDCOLLECTIVE ;  /* 0x000000000000791b */ /* 0x003fea0003800000 */
.L_x_2802:
[----:B------:R-:W-:Y:S02]  /*6dd0*/  IMAD.MOV.U32 R55, RZ, RZ, 0x10 ;  /* 0x00000010ff377424 */ /* 0x000fe400078e00ff */
[----:B------:R-:W-:-:S04]  /*6de0*/  IMAD.MOV.U32 R64, RZ, RZ, R63 ;  /* 0x000000ffff407224 */ /* 0x000fc800078e003f */
[----:B------:R-:W-:-:S05]  /*6df0*/  FADD.FTZ R64, R59, R64 ;  /* 0x000000403b407221 */ /* 0x000fca0000010000 */
[----:B------:R-:W-:-:S07]  /*6e00*/  MOV R66, R64 ;  /* 0x0000004000427202 */ /* 0x000fce0000000f00 */
[----:B------:R-:W-:Y:S05]  /*6e10*/  WARPSYNC.COLLECTIVE R52, `(.L_x_2803) ;  /* 0x0000000034087348 */ /* 0x000fea0003c00000 */
[----:B------:R0:W1:Y:S02]  /*6e20*/  SHFL.BFLY P2, R63, R66, R55, R53 ;  /* 0x0c000037423f7389 */ /* 0x0000640000040035 */
[----:B01----:R-:W-:Y:S05]  /*6e30*/  ENDCOLLECTIVE ;  /* 0x000000000000791b */ /* 0x003fea0003800000 */
.L_x_2803:
[----:B------:R-:W-:Y:S01]  /*6e40*/  MOV R61, R63 ;  /* 0x0000003f003d7202 */ /* 0x000fe20000000f00 */
[----:B------:R-:W-:Y:S06]  /*6e50*/  BRA `(.L_x_2804) ;  /* 0xfffffff400b47947 */ /* 0x000fec000383ffff */
.L_x_2805:
        /* <DEDUP_REMOVED lines=10> */
.L_x_5954:


//--------------------- .text._ZN10layer_norm31ln_parallel_residual_fwd_kernelINS_13Kernel_traitsIf6__halfS2_S2_fjLj256ELj1ELj4ELj1ELj16ENS_18Kernel_traits_baseILj256EfS2_S2_S2_fjLj128EEEEELb0ELb0ELb0EEEvNS_9FwdParamsE --------------------------
	.section	.text._ZN10layer_norm31ln_parallel_residual_fwd_kernelINS_13Kernel_traitsIf6__halfS2_S2_fjLj256ELj1ELj4ELj1ELj16ENS_18Kernel_traits_baseILj256EfS2_S2_S2_fjLj128EEEEELb0ELb0ELb0EEEvNS_9FwdParamsE,"ax",@progbits
	.align	128
        .global         _ZN10layer_norm31ln_parallel_residual_fwd_kernelINS_13Kernel_traitsIf6__halfS2_S2_fjLj256ELj1ELj4ELj1ELj16ENS_18Kernel_traits_baseILj256EfS2_S2_S2_fjLj128EEEEELb0ELb0ELb0EEEvNS_9FwdParamsE
        .type           _ZN10layer_norm31ln_parallel_residual_fwd_kernelINS_13Kernel_traitsIf6__halfS2_S2_fjLj256ELj1ELj4ELj1ELj16ENS_18Kernel_traits_baseILj256EfS2_S2_S2_fjLj128EEEEELb0ELb0ELb0EEEvNS_9FwdParamsE,@function
        .size           _ZN10layer_norm31ln_parallel_residual_fwd_kernelINS_13Kernel_traitsIf6__halfS2_S2_fjLj256ELj1ELj4ELj1ELj16ENS_18Kernel_traits_baseILj256EfS2_S2_S2_fjLj128EEEEELb0ELb0ELb0EEEvNS_9FwdParamsE,(.L_x_5955 - _ZN10layer_norm31ln_parallel_residual_fwd_kernelINS_13Kernel_traitsIf6__halfS2_S2_fjLj256ELj1ELj4ELj1ELj16ENS_18Kernel_traits_baseILj256EfS2_S2_S2_fjLj128EEEEELb0ELb0ELb0EEEvNS_9FwdParamsE)
        .other          _ZN10layer_norm31ln_parallel_residual_fwd_kernelINS_13Kernel_traitsIf6__halfS2_S2_fjLj256ELj1ELj4ELj1ELj16ENS_18Kernel_traits_baseILj256EfS2_S2_S2_fjLj128EEEEELb0ELb0ELb0EEEvNS_9FwdParamsE,@"STO_CUDA_ENTRY STV_DEFAULT"
_ZN10layer_norm31ln_parallel_residual_fwd_kernelINS_13Kernel_traitsIf6__halfS2_S2_fjLj256ELj1ELj4ELj1ELj16ENS_18Kernel_traits_baseILj256EfS2_S2_S2_fjLj128EEEEELb0ELb0ELb0EEEvNS_9FwdParamsE:
.text._ZN10layer_norm31ln_parallel_residual_fwd_kernelINS_13Kernel_traitsIf6__halfS2_S2_fjLj256ELj1ELj4ELj1ELj16ENS_18Kernel_traits_baseILj256EfS2_S2_S2_fjLj128EEEEELb0ELb0ELb0EEEvNS_9FwdParamsE:
        /* <DEDUP_REMOVED lines=46> */
.L_x_2807:
[----:B------:R-:W-:Y:S05]  /*02e0*/  BSYNC.RECONVERGENT B0 ;  /* 0x0000000000007941 */ /* 0x000fea0003800200 */
.L_x_2806:
        /* <DEDUP_REMOVED lines=13> */
.L_x_2817:
        /* <DEDUP_REMOVED lines=31> */
[----:B------:R-:W-:Y:S02]  /*05b0*/  HADD2.F32 R0, -RZ, R59.H0_H0 ;  /* 0x2000003bff007230 */ /* 0x000fe40000004100 */
[----:B------:R-:W-:Y:S02]  /*05c0*/  HADD2.F32 R47, -RZ, R11.H0_H0 ;  /* 0x2000000bff2f7230 */ /* 0x000fe40000004100 */
[----:B------:R-:W-:Y:S01]  /*05d0*/  FADD.FTZ R56, R56, R45 ;  /* 0x0000002d38387221 */ /* 0x000fe20000010000 */
[----:B------:R-:W-:Y:S02]  /*05e0*/  HADD2.F32 R44, -RZ, R4.H0_H0 ;  /* 0x20000004ff2c7230 */ /* 0x000fe40000004100 */
[----:B------:R-:W-:Y:S02]  /*05f0*/  HADD2.F32 R45, -RZ, R5.H0_H0 ;  /* 0x20000005ff2d7230 */ /* 0x000fe40000004100 */
[----:B------:R-:W-:Y:S01]  /*0600*/  FADD.FTZ R61, R0, R47 ;  /* 0x0000002f003d7221 */ /* 0x000fe20000010000 */
[----:B0-----:R-:W-:-:S02]  /*0610*/  HADD2.F32 R48, -RZ, R58.H0_H0 ;  /* 0x2000003aff307230 */ /* 0x001fc40000004100 */
[----:B------:R-:W-:Y:S01]  /*0620*/  FADD.FTZ R0, R3, R44 ;  /* 0x0000002c03007221 */ /* 0x000fe20000010000 */
[----:B------:R-:W-:Y:S02]  /*0630*/  HADD2.F32 R60, -RZ, R57.H1_H1 ;  /* 0x30000039ff3c7230 */ /* 0x000fe40000004100 */
[----:B------:R-:W-:Y:S01]  /*0640*/  FADD.FTZ R3, R46, R45 ;  /* 0x0000002d2e037221 */ /* 0x000fe20000010000 */
[----:B------:R-:W-:Y:S02]  /*0650*/  HADD2.F32 R58, -RZ, R58.H1_H1 ;  /* 0x3000003aff3a7230 */ /* 0x000fe40000004100 */
[----:B------:R-:W-:Y:S02]  /*0660*/  HADD2.F32 R59, -RZ, R59.H1_H1 ;  /* 0x3000003bff3b7230 */ /* 0x000fe40000004100 */
[----:B------:R-:W-:Y:S02]  /*0670*/  HADD2.F32 R49, -RZ, R9.H1_H1 ;  /* 0x30000009ff317230 */ /* 0x000fe40000004100 */
[----:B------:R-:W-:-:S02]  /*0680*/  HADD2.F32 R51, -RZ, R10.H0_H0 ;  /* 0x2000000aff337230 */ /* 0x000fc40000004100 */
[----:B------:R-:W-:Y:S02]  /*0690*/  HADD2.F32 R53, -RZ, R10.H1_H1 ;  /* 0x3000000aff357230 */ /* 0x000fe40000004100 */
[----:B------:R-:W-:Y:S01]  /*06a0*/  FADD.FTZ R60, R60, R49 ;  /* 0x000000313c3c7221 */ /* 0x000fe20000010000 */
[----:B------:R-:W-:Y:S02]  /*06b0*/  HADD2.F32 R50, -RZ, R11.H1_H1 ;  /* 0x3000000bff327230 */ /* 0x000fe40000004100 */
        /* <DEDUP_REMOVED lines=20> */
.L_x_2811:
[----:B-----5:R-:W-:Y:S02]  /*0800*/  HADD2.F32 R0, -RZ, R56.H0_H0 ;  /* 0x20000038ff007230 */ /* 0x020fe40000004100 */
[--C-:B------:R-:W-:Y:S02]  /*0810*/  HADD2.F32 R44, -RZ, R57.reuse.H0_H0 ;  /* 0x20000039ff2c7230 */ /* 0x100fe40000004100 */
[----:B------:R-:W-:Y:S02]  /*0820*/  HADD2.F32 R60, -RZ, R57.H1_H1 ;  /* 0x30000039ff3c7230 */ /* 0x000fe40000004100 */
[----:B------:R-:W-:Y:S02]  /*0830*/  HADD2.F32 R3, -RZ, R8.H0_H0 ;  /* 0x20000008ff037230 */ /* 0x000fe40000004100 */
[----:B------:R-:W-:Y:S02]  /*0840*/  HADD2.F32 R57, -RZ, R58.H0_H0 ;  /* 0x2000003aff397230 */ /* 0x000fe40000004100 */
[----:B------:R-:W-:-:S02]  /*0850*/  HADD2.F32 R45, -RZ, R9.H0_H0 ;  /* 0x20000009ff2d7230 */ /* 0x000fc40000004100 */
[----:B------:R-:W-:Y:S01]  /*0860*/  FADD.FTZ R0, R0, R3 ;  /* 0x0000000300007221 */ /* 0x000fe20000010000 */
[----:B------:R-:W-:Y:S02]  /*0870*/  HADD2.F32 R46, -RZ, R10.H0_H0 ;  /* 0x2000000aff2e7230 */ /* 0x000fe40000004100 */
[--C-:B------:R-:W-:Y:S02]  /*0880*/  HADD2.F32 R61, -RZ, R59.reuse.H0_H0 ;  /* 0x2000003bff3d7230 */ /* 0x100fe40000004100 */
[----:B------:R-:W-:Y:S01]  /*0890*/  FADD.FTZ R3, R44, R45 ;  /* 0x0000002d2c037221 */ /* 0x000fe20000010000 */
[----:B------:R-:W-:Y:S02]  /*08a0*/  HADD2.F32 R56, -RZ, R56.H1_H1 ;  /* 0x30000038ff387230 */ /* 0x000fe40000004100 */
[----:B------:R-:W-:Y:S01]  /*08b0*/  FADD.FTZ R57, R57, R46 ;  /* 0x0000002e39397221 */ /* 0x000fe20000010000 */
[----:B------:R-:W-:Y:S02]  /*08c0*/  HADD2.F32 R58, -RZ, R58.H1_H1 ;  /* 0x3000003aff3a7230 */ /* 0x000fe40000004100 */
[----:B------:R-:W-:-:S02]  /*08d0*/  HADD2.F32 R59, -RZ, R59.H1_H1 ;  /* 0x3000003bff3b7230 */ /* 0x000fc40000004100 */
[--C-:B------:R-:W-:Y:S02]  /*08e0*/  HADD2.F32 R44, -RZ, R11.reuse.H0_H0 ;  /* 0x2000000bff2c7230 */ /* 0x100fe40000004100 */
[----:B------:R-:W-:Y:S02]  /*08f0*/  HADD2.F32 R46, -RZ, R11.H1_H1 ;  /* 0x3000000bff2e7230 */ /* 0x000fe40000004100 */
[----:B0-----:R-:W-:Y:S02]  /*0900*/  HADD2.F32 R49, -RZ, R10.H1_H1 ;  /* 0x3000000aff317230 */ /* 0x001fe40000004100 */
        /* <DEDUP_REMOVED lines=12> */
.L_x_2810:
[----:B------:R-:W-:Y:S05]  /*09d0*/  @!P2 BRA `(.L_x_2813) ;  /* 0x000000000074a947 */ /* 0x000fea0003800000 */
        /* <DEDUP_REMOVED lines=29> */
.L_x_2813:
[--C-:B-----5:R-:W-:Y:S02]  /*0bb0*/  HADD2.F32 R0, -RZ, R56.reuse.H0_H0 ;  /* 0x20000038ff007230 */ /* 0x120fe40000004100 */
[--C-:B------:R-:W-:Y:S02]  /*0bc0*/  HADD2.F32 R3, -RZ, R57.reuse.H0_H0 ;  /* 0x20000039ff037230 */ /* 0x100fe40000004100 */
[----:B------:R-:W-:Y:S02]  /*0bd0*/  HADD2.F32 R60, -RZ, R57.H1_H1 ;  /* 0x30000039ff3c7230 */ /* 0x000fe40000004100 */
[----:B------:R-:W-:Y:S02]  /*0be0*/  HADD2.F32 R56, -RZ, R56.H1_H1 ;  /* 0x30000038ff387230 */ /* 0x000fe40000004100 */
[--C-:B------:R-:W-:Y:S02]  /*0bf0*/  HADD2.F32 R57, -RZ, R58.reuse.H0_H0 ;  /* 0x2000003aff397230 */ /* 0x100fe40000004100 */
[----:B------:R-:W-:-:S02]  /*0c00*/  HADD2.F32 R64, -RZ, R58.H1_H1 ;  /* 0x3000003aff407230 */ /* 0x000fc40000004100 */
[--C-:B------:R-:W-:Y:S02]  /*0c10*/  HADD2.F32 R61, -RZ, R59.reuse.H0_H0 ;  /* 0x2000003bff3d7230 */ /* 0x100fe40000004100 */
[----:B------:R-:W-:-:S07]  /*0c20*/  HADD2.F32 R65, -RZ, R59.H1_H1 ;  /* 0x3000003bff417230 */ /* 0x000fce0000004100 */
.L_x_2812:
[----:B0-----:R-:W0:Y:S02]  /*0c30*/  @P0 LDC.64 R48, c[0x0][0x3a8] ;  /* 0x0000ea00ff300b82 */ /* 0x001e240000000a00 */
[----:B0-----:R-:W-:-:S05]  /*0c40*/  @P0 IMAD.WIDE.U32 R48, R52, 0x10, R48 ;  /* 0x0000001034300825 */ /* 0x001fca00078e0030 */
[----:B------:R0:W-:Y:S02]  /*0c50*/  @P0 STG.E.128 desc[UR6][R48.64], R44 ;  /* 0x0000002c30000986 */ /* 0x0001e4000c101d06 */
.L_x_2809:
[----:B------:R-:W-:Y:S05]  /*0c60*/  BSYNC.RECONVERGENT B0 ;  /* 0x0000000000007941 */ /* 0x000fea0003800200 */
.L_x_2808:
        /* <DEDUP_REMOVED lines=54> */
.L_x_2829:
        /* <DEDUP_REMOVED lines=14> */
[----:B0-----:R-:W-:-:S05]  /*10b0*/  FSEL R55, R55, RZ, !P3 ;  /* 0x000000ff37377208 */ /* 0x001fca0005800000 */
        /* <DEDUP_REMOVED lines=26> */
[----:B------:R-:W-:Y:S01]  /*1260*/  FFMA.FTZ R48, R13, R48, R29 ;  /* 0x000000300d307223 */ /* 0x000fe2000001001d */
[-C--:B------:R-:W-:Y:S01]  /*1270*/  FFMA.FTZ R67, R19, R54.reuse, R35 ;  /* 0x0000003613437223 */ /* 0x080fe20000010023 */
[----:B------:R-:W-:Y:S01]  /*1280*/  FFMA.FTZ R69, R27, R54, R43 ;  /* 0x000000361b457223 */ /* 0x000fe2000001002b */
[----:B------:R-:W-:-:S02]  /*1290*/  F2FP.F16.F32.PACK_AB R55, R53, R55 ;  /* 0x000000373537723e */ /* 0x000fc400000000ff */
[----:B------:R-:W-:Y:S01]  /*12a0*/  F2FP.F16.F32.PACK_AB R54, R48, R63 ;  /* 0x0000003f3036723e */ /* 0x000fe200000000ff */
[----:B------:R-:W-:Y:S01]  /*12b0*/  FFMA.FTZ R48, R24, R58, R40 ;  /* 0x0000003a18307223 */ /* 0x000fe20000010028 */
[----:B------:R-:W-:Y:S01]  /*12c0*/  F2FP.F16.F32.PACK_AB R53, R67, R62 ;  /* 0x0000003e4335723e */ /* 0x000fe200000000ff */
[-C--:B------:R-:W-:Y:S01]  /*12d0*/  FFMA.FTZ R62, R25, R59.reuse, R41 ;  /* 0x0000003b193e7223 */ /* 0x080fe20000010029 */
[----:B------:R-:W-:Y:S01]  /*12e0*/  F2FP.F16.F32.PACK_AB R50, R68, R50 ;  /* 0x000000324432723e */ /* 0x000fe200000000ff */
[----:B------:R-:W-:Y:S01]  /*12f0*/  FFMA.FTZ R67, R16, R58, R32 ;  /* 0x0000003a10437223 */ /* 0x000fe20000010020 */
[----:B------:R-:W-:Y:S01]  /*1300*/  FFMA.FTZ R68, R17, R59, R33 ;  /* 0x0000003b11447223 */ /* 0x000fe20000010021 */
[----:B------:R-:W-:Y:S01]  /*1310*/  F2FP.F16.F32.PACK_AB R49, R69, R49 ;  /* 0x000000314531723e */ /* 0x000fe200000000ff */
[----:B------:R-:W0:Y:S01]  /*1320*/  LDC.64 R58, c[0x0][0x428] ;  /* 0x00010a00ff3a7b82 */ /* 0x000e220000000a00 */
[----:B------:R-:W-:-:S07]  /*1330*/  F2FP.F16.F32.PACK_AB R48, R62, R48 ;  /* 0x000000303e30723e */ /* 0x000fce00000000ff */
[----:B------:R-:W1:Y:S01]  /*1340*/  LDC.64 R62, c[0x0][0x430] ;  /* 0x00010c00ff3e7b82 */ /* 0x000e620000000a00 */
[----:B0-----:R-:W-:-:S05]  /*1350*/  IMAD.WIDE.U32 R58, R52, 0x10, R58 ;  /* 0x00000010343a7825 */ /* 0x001fca00078e003a */
[----:B------:R2:W-:Y:S01]  /*1360*/  STG.E.128 desc[UR6][R58.64], R48 ;  /* 0x000000303a007986 */ /* 0x0005e2000c101d06 */
[----:B-1----:R-:W-:Y:S01]  /*1370*/  IMAD.WIDE.U32 R62, R52, 0x10, R62 ;  /* 0x00000010343e7825 */ /* 0x002fe200078e003e */
[----:B------:R-:W-:-:S05]  /*1380*/  F2FP.F16.F32.PACK_AB R52, R68, R67 ;  /* 0x000000434434723e */ /* 0x000fca00000000ff */
[----:B------:R2:W-:Y:S02]  /*1390*/  STG.E.128 desc[UR6][R62.64], R52 ;  /* 0x000000343e007986 */ /* 0x0005e4000c101d06 */
.L_x_2816:
[----:B------:R-:W-:Y:S05]  /*13a0*/  BSYNC.RECONVERGENT B0 ;  /* 0x0000000000007941 */ /* 0x000fea0003800200 */
.L_x_2815:
[----:B0-2---:R-:W0:Y:S02]  /*13b0*/  LDC.64 R48, c[0x0][0x380] ;  /* 0x0000e000ff307b82 */ /* 0x005e240000000a00 */
[----:B0-----:R-:W-:-:S04]  /*13c0*/  LEA R2, R48, R2, 0x2 ;  /* 0x0000000230027211 */ /* 0x001fc800078e10ff */
[----:B------:R-:W-:-:S13]  /*13d0*/  ISETP.GE.AND P1, PT, R2, R49, PT ;  /* 0x000000310200720c */ /* 0x000fda0003f26270 */
[----:B------:R-:W-:Y:S05]  /*13e0*/  @!P1 BRA `(.L_x_2817) ;  /* 0xffffffec00f49947 */ /* 0x000fea000383ffff */
[----:B------:R-:W-:Y:S05]  /*13f0*/  EXIT ;  /* 0x000000000000794d */ /* 0x000fea0003800000 */
.L_x_2814:
        /* <DEDUP_REMOVED lines=8> */
.L_x_2819:
[----:B------:R-:W-:Y:S05]  /*1480*/  BSYNC B0 ;  /* 0x0000000000007941 */ /* 0x000fea0003800000 */
.L_x_2818:
        /* <DEDUP_REMOVED lines=9> */
.L_x_2820:
[----:B------:R-:W-:Y:S01]  /*1520*/  HFMA2 R51, -RZ, RZ, 0, 2.384185791015625e-07 ;  /* 0x00000004ff337431 */ /* 0x000fe200000001ff */
[----:B------:R-:W-:-:S05]  /*1530*/  MOV R53, R67 ;  /* 0x0000004300357202 */ /* 0x000fca0000000f00 */
[----:B------:R-:W-:-:S05]  /*1540*/  FADD.FTZ R58, R54, R53 ;  /* 0x00000035363a7221 */ /* 0x000fca0000010000 */
[----:B------:R-:W-:-:S07]  /*1550*/  MOV R68, R58 ;  /* 0x0000003a00447202 */ /* 0x000fce0000000f00 */
[----:B------:R-:W-:Y:S05]  /*1560*/  WARPSYNC.COLLECTIVE R49, `(.L_x_2821) ;  /* 0x0000000031087348 */ /* 0x000fea0003c00000 */
[----:B------:R0:W1:Y:S02]  /*1570*/  SHFL.BFLY P5, R67, R68, R51, R50 ;  /* 0x0c00003344437389 */ /* 0x00006400000a0032 */
[----:B01----:R-:W-:Y:S05]  /*1580*/  ENDCOLLECTIVE ;  /* 0x000000000000791b */ /* 0x003fea0003800000 */
.L_x_2821:
        /* <DEDUP_REMOVED lines=8> */
.L_x_2822:
[----:B------:R-:W-:Y:S01]  /*1610*/  HFMA2 R51, -RZ, RZ, 0, 9.5367431640625e-07 ;  /* 0x00000010ff337431 */ /* 0x000fe200000001ff */
[----:B------:R-:W-:-:S05]  /*1620*/  MOV R62, R67 ;  /* 0x00000043003e7202 */ /* 0x000fca0000000f00 */
[----:B------:R-:W-:-:S05]  /*1630*/  FADD.FTZ R62, R59, R62 ;  /* 0x0000003e3b3e7221 */ /* 0x000fca0000010000 */
[----:B------:R-:W-:-:S07]  /*1640*/  MOV R68, R62 ;  /* 0x0000003e00447202 */ /* 0x000fce0000000f00 */
[----:B------:R-:W-:Y:S05]  /*1650*/  WARPSYNC.COLLECTIVE R49, `(.L_x_2823) ;  /* 0x0000000031087348 */ /* 0x000fea0003c00000 */
[----:B------:R0:W1:Y:S02]  /*1660*/  SHFL.BFLY P5, R67, R68, R51, R50 ;  /* 0x0c00003344437389 */ /* 0x00006400000a0032 */
[----:B01----:R-:W-:Y:S05]  /*1670*/  ENDCOLLECTIVE ;  /* 0x000000000000791b */ /* 0x003fea0003800000 */
.L_x_2823:
        /* <DEDUP_REMOVED lines=27> */
.L_x_2824:
[----:B------:R-:W-:Y:S01]  /*1830*/  HFMA2 R51, -RZ, RZ, 0, 1.1920928955078125e-07 ;  /* 0x00000002ff337431 */ /* 0x000fe200000001ff */
[----:B------:R-:W-:-:S05]  /*1840*/  MOV R59, R67 ;  /* 0x00000043003b7202 */ /* 0x000fca0000000f00 */
[----:B------:R-:W-:-:S05]  /*1850*/  FADD.FTZ R59, R48, R59 ;  /* 0x0000003b303b7221 */ /* 0x000fca0000010000 */
[----:B------:R-:W-:-:S07]  /*1860*/  MOV R68, R59 ;  /* 0x0000003b00447202 */ /* 0x000fce0000000f00 */
[----:B------:R-:W-:Y:S05]  /*1870*/  WARPSYNC.COLLECTIVE R49, `(.L_x_2825) ;  /* 0x0000000031087348 */ /* 0x000fea0003c00000 */
[----:B------:R0:W1:Y:S02]  /*1880*/  SHFL.BFLY P5, R67, R68, R51, R50 ;  /* 0x0c00003344437389 */ /* 0x00006400000a0032 */
[----:B01----:R-:W-:Y:S05]  /*1890*/  ENDCOLLECTIVE ;  /* 0x000000000000791b */ /* 0x003fea0003800000 */
.L_x_2825:
[----:B------:R-:W-:Y:S01]  /*18a0*/  HFMA2 R51, -RZ, RZ, 0, 2.384185791015625e-07 ;  /* 0x00000004ff337431 */ /* 0x000fe200000001ff */
[----:B------:R-:W-:-:S05]  /*18b0*/  MOV R54, R67 ;  /* 0x0000004300367202 */ /* 0x000fca0000000f00 */
[----:B------:R-:W-:-:S05]  /*18c0*/  FADD.FTZ R54, R59, R54 ;  /* 0x000000363b367221 */ /* 0x000fca0000010000 */
[----:B------:R-:W-:-:S07]  /*18d0*/  MOV R68, R54 ;  /* 0x0000003600447202 */ /* 0x000fce0000000f00 */
[----:B------:R-:W-:Y:S05]  /*18e0*/  WARPSYNC.COLLECTIVE R49, `(.L_x_2826) ;  /* 0x0000000031087348 */ /* 0x000fea0003c00000 */
[----:B------:R0:W1:Y:S02]  /*18f0*/  SHFL.BFLY P5, R67, R68, R51, R50 ;  /* 0x0c00003344437389 */ /* 0x00006400000a0032 */
[----:B01----:R-:W-:Y:S05]  /*1900*/  ENDCOLLECTIVE ;  /* 0x000000000000791b */ /* 0x003fea0003800000 */
.L_x_2826:
[----:B------:R-:W-:Y:S01]  /*1910*/  HFMA2 R51, -RZ, RZ, 0, 4.76837158203125e-07 ;  /* 0x00000008ff337431 */ /* 0x000fe200000001ff */
[----:B------:R-:W-:-:S05]  /*1920*/  MOV R63, R67 ;  /* 0x00000043003f7202 */ /* 0x000fca0000000f00 */
[----:B------:R-:W-:-:S05]  /*1930*/  FADD.FTZ R63, R54, R63 ;  /* 0x0000003f363f7221 */ /* 0x000fca0000010000 */
[----:B------:R-:W-:-:S07]  /*1940*/  MOV R68, R63 ;  /* 0x0000003f00447202 */ /* 0x000fce0000000f00 */
[----:B------:R-:W-:Y:S05]  /*1950*/  WARPSYNC.COLLECTIVE R49, `(.L_x_2827) ;  /* 0x0000000031087348 */ /* 0x000fea0003c00000 */
[----:B------:R0:W1:Y:S02]  /*1960*/  SHFL.BFLY P5, R67, R68, R51, R50 ;  /* 0x0c00003344437389 */ /* 0x00006400000a0032 */
[----:B01----:R-:W-:Y:S05]  /*1970*/  ENDCOLLECTIVE ;  /* 0x000000000000791b */ /* 0x003fea0003800000 */
.L_x_2827:
[----:B------:R-:W-:Y:S01]  /*1980*/  HFMA2 R51, -RZ, RZ, 0, 9.5367431640625e-07 ;  /* 0x00000010ff337431 */ /* 0x000fe200000001ff */
[----:B------:R-:W-:-:S05]  /*1990*/  MOV R58, R67 ;  /* 0x00000043003a7202 */ /* 0x000fca0000000f00 */
[----:B------:R-:W-:-:S05]  /*19a0*/  FADD.FTZ R58, R63, R58 ;  /* 0x0000003a3f3a7221 */ /* 0x000fca0000010000 */
[----:B------:R-:W-:-:S07]  /*19b0*/  MOV R68, R58 ;  /* 0x0000003a00447202 */ /* 0x000fce0000000f00 */
[----:B------:R-:W-:Y:S05]  /*19c0*/  WARPSYNC.COLLECTIVE R49, `(.L_x_2828) ;  /* 0x0000000031087348 */ /* 0x000fea0003c00000 */
[----:B------:R0:W1:Y:S02]  /*19d0*/  SHFL.BFLY P5, R67, R68, R51, R50 ;  /* 0x0c00003344437389 */ /* 0x00006400000a0032 */
[----:B01----:R-:W-:Y:S05]  /*19e0*/  ENDCOLLECTIVE ;  /* 0x000000000000791b */ /* 0x003fea0003800000 */
.L_x_2828:
[----:B------:R-:W-:Y:S05]  /*19f0*/  BRA `(.L_x_2829) ;  /* 0xfffffff400747947 */ /* 0x000fea000383ffff */
.L_x_2830:
        /* <DEDUP_REMOVED lines=16> */
.L_x_5955:


//--------------------- .text._ZN10layer_norm31ln_parallel_residual_fwd_kernelINS_13Kernel_traitsIf6__halfS2_S2_fjLj256ELj1ELj4ELj1ELj16ENS_18Kernel_traits_baseILj256EfS2_S2_S2_fjLj128EEEEELb0ELb0ELb1EEEvNS_9FwdParamsE --------------------------
	.section	.text._ZN10layer_norm31ln_parallel_residual_fwd_kernelINS_13Kernel_traitsIf6__halfS2_S2_fjLj256ELj1ELj4ELj1ELj16ENS_18Kernel_traits_baseILj256EfS2_S2_S2_fjLj128EEEEELb0ELb0ELb1EEEvNS_9FwdParamsE,"ax",@progbits
	.align	128
        .global         _ZN10layer_norm31ln_parallel_residual_fwd_kernelINS_13Kernel_traitsIf6__halfS2_S2_fjLj256ELj1ELj4ELj1ELj16ENS_18Kernel_traits_baseILj256EfS2_S2_S2_fjLj128EEEEELb0ELb0ELb1EEEvNS_9FwdParamsE
        .type           _ZN10layer_norm31ln_parallel_residual_fwd_kernelINS_13Kernel_traitsIf6__halfS2_S2_fjLj256ELj1ELj4ELj1ELj16ENS_18Kernel_traits_baseILj256EfS2_S2_S2_fjLj128EEEEELb0ELb0ELb1EEEvNS_9FwdParamsE,@function
        .size           _ZN10layer_norm31ln_parallel_residual_fwd_kernelINS_13Kernel_traitsIf6__halfS2_S2_fjLj256ELj1ELj4ELj1ELj16ENS_18Kernel_traits_baseILj256EfS2_S2_S2_fjLj128EEEEELb0ELb0ELb1EEEvNS_9FwdParamsE,(.L_x_5956 - _ZN10layer_norm31ln_parallel_residual_fwd_kernelINS_13Kernel_traitsIf6__halfS2_S2_fjLj256ELj1ELj4ELj1ELj16ENS_18Kernel_traits_baseILj256EfS2_S2_S2_fjLj128EEEEELb0ELb0ELb1EEEvNS_9FwdParamsE)
        .other          _ZN10layer_norm31ln_parallel_residual_fwd_kernelINS_13Kernel_traitsIf6__halfS2_S2_fjLj256ELj1ELj4ELj1ELj16ENS_18Kernel_traits_baseILj256EfS2_S2_S2_fjLj128EEEEELb0ELb0ELb1EEEvNS_9FwdParamsE,@"STO_CUDA_ENTRY STV_DEFAULT"
_ZN10layer_norm31ln_parallel_residual_fwd_kernelINS_13Kernel_traitsIf6__halfS2_S2_fjLj256ELj1ELj4ELj1ELj16ENS_18Kernel_traits_baseILj256EfS2_S2_S2_fjLj128EEEEELb0ELb0ELb1EEEvNS_9FwdParamsE:
.text._ZN10layer_norm31ln_parallel_residual_fwd_kernelINS_13Kernel_traitsIf6__halfS2_S2_fjLj256ELj1ELj4ELj1ELj16ENS_18Kernel_traits_baseILj256EfS2_S2_S2_fjLj128EEEEELb0ELb0ELb1EEEvNS_9FwdParamsE:
        /* <DEDUP_REMOVED lines=42> */
[----:B------:R-:W3:Y:S02]  /*02a0*/  LDCU.U8 UR4, c[0x0][0x410] ;  /* 0x00008200ff0477ac */ /* 0x000ee40008000000 */
[----:B------:R-:W2:Y:S01]  /*02b0*/  LDC.64 R40, c[0x0][0x398] ;  /* 0x0000e600ff287b82 */ /* 0x000ea20000000a00 */
[----:B------:R-:W4:Y:S01]  /*02c0*/  LDCU UR5, c[0x0][0x388] ;  /* 0x00007100ff0577ac */ /* 0x000f220008000800 */
[----:B------:R-:W0:Y:S01]  /*02d0*/  LDCU UR10, c[0x0][0x448] ;  /* 0x00008900ff0a77ac */ /* 0x000e220008000800 */
[----:B------:R-:W0:Y:S02]  /*02e0*/  LDCU.64 UR12, c[0x0][0x3a0] ;  /* 0x00007400ff0c77ac */ /* 0x000e240008000a00 */
[----:B0-----:R-:W-:-:S05]  /*02f0*/  IMAD.WIDE.U32 R38, R52, 0x20, R38 ;  /* 0x0000002034267825 */ /* 0x001fca00078e0026 */
[----:B------:R1:W5:Y:S04]  /*0300*/  LDG.E.128 R28, desc[UR6][R38.64] ;  /* 0x00000006261c7981 */ /* 0x000368000c1e1d00 */
[----:B------:R1:W5:Y:S01]  /*0310*/  LDG.E.128 R32, desc[UR6][R38.64+0x10] ;  /* 0x0000100626207981 */ /* 0x000362000c1e1d00 */
[C---:B--2---:R-:W-:Y:S02]  /*0320*/  LOP3.LUT P0, RZ, R40.reuse, UR8, RZ, 0xfc, !PT ;  /* 0x0000000828ff7c12 */ /* 0x044fe4000f80fcff */
[----:B------:R-:W-:Y:S02]  /*0330*/  ISETP.NE.U32.AND P1, PT, R40, RZ, PT ;  /* 0x000000ff2800720c */ /* 0x000fe40003f25070 */
[C---:B------:R-:W-:Y:S02]  /*0340*/  LOP3.LUT P0, RZ, R41.reuse, UR9, RZ, 0xfc, P0 ;  /* 0x0000000929ff7c12 */ /* 0x040fe4000800fcff */
[----:B------:R-:W-:-:S02]  /*0350*/  ISETP.NE.AND.EX P1, PT, R41, RZ, PT, P1 ;  /* 0x000000ff2900720c */ /* 0x000fc40003f25310 */
[----:B---34-:R-:W-:-:S13]  /*0360*/  ISETP.NE.AND P3, PT, RZ, UR4, PT ;  /* 0x00000004ff007c0c */ /* 0x018fda000bf65270 */
.L_x_2836:
        /* <DEDUP_REMOVED lines=14> */
[----:B-1----:R0:W5:Y:S01]  /*0450*/  @P2 LDG.E.128 R36, desc[UR6][R56.64] ;  /* 0x0000000638242981 */ /* 0x002162000c1e1d00 */
[----:B------:R-:W-:Y:S05]  /*0460*/  @!P1 BRA `(.L_x_2831) ;  /* 0x00000004002c9947 */ /* 0x000fea0003800000 */
[----:B------:R-:W-:Y:S05]  /*0470*/  @!P2 BRA `(.L_x_2832) ;  /* 0x0000000000b4a947 */ /* 0x000fea0003800000 */
[----:B-----5:R-:W-:Y:S02]  /*0480*/  HADD2.F32 R0, -RZ, R44.H0_H0 ;  /* 0x2000002cff007230 */ /* 0x020fe40000004100 */
[----:B------:R-:W-:Y:S02]  /*0490*/  HADD2.F32 R41, -RZ, R48.H0_H0 ;  /* 0x20000030ff297230 */ /* 0x000fe40000004100 */
[----:B------:R-:W-:Y:S02]  /*04a0*/  HADD2.F32 R60, -RZ, R44.H1_H1 ;  /* 0x3000002cff3c7230 */ /* 0x000fe40000004100 */
[--C-:B------:R-:W-:Y:S02]  /*04b0*/  HADD2.F32 R40, -RZ, R45.reuse.H0_H0 ;  /* 0x2000002dff287230 */ /* 0x100fe40000004100 */
[----:B------:R-:W-:Y:S01]  /*04c0*/  FADD.FTZ R0, R0, R41 ;  /* 0x0000002900007221 */ /* 0x000fe20000010000 */
[----:B0-----:R-:W-:Y:S02]  /*04d0*/  HADD2.F32 R57, -RZ, R45.H1_H1 ;  /* 0x3000002dff397230 */ /* 0x001fe40000004100 */
[----:B------:R-:W-:-:S02]  /*04e0*/  HADD2.F32 R43, -RZ, R49.H0_H0 ;  /* 0x20000031ff2b7230 */ /* 0x000fc40000004100 */
[----:B------:R-:W-:Y:S02]  /*04f0*/  HADD2.F32 R44, -RZ, R46.H0_H0 ;  /* 0x2000002eff2c7230 */ /* 0x000fe40000004100 */
[----:B------:R-:W-:Y:S02]  /*0500*/  HADD2.F32 R41, -RZ, R48.H1_H1 ;  /* 0x30000030ff297230 */ /* 0x000fe40000004100 */
[----:B------:R-:W-:Y:S01]  /*0510*/  FADD.FTZ R40, R40, R43 ;  /* 0x0000002b28287221 */ /* 0x000fe20000010000 */
[----:B------:R-:W-:Y:S02]  /*0520*/  HADD2.F32 R45, -RZ, R50.H0_H0 ;  /* 0x20000032ff2d7230 */ /* 0x000fe40000004100 */
[----:B------:R-:W-:Y:S02]  /*0530*/  HADD2.F32 R54, -RZ, R47.H0_H0 ;  /* 0x2000002fff367230 */ /* 0x000fe40000004100 */
[----:B------:R-:W-:Y:S01]  /*0540*/  FADD.FTZ R60, R60, R41 ;  /* 0x000000293c3c7221 */ /* 0x000fe20000010000 */
[----:B------:R-:W-:-:S02]  /*0550*/  HADD2.F32 R43, -RZ, R51.H0_H0 ;  /* 0x20000033ff2b7230 */ /* 0x000fc40000004100 */
[----:B------:R-:W-:Y:S01]  /*0560*/  FADD.FTZ R44, R44, R45 ;  /* 0x0000002d2c2c7221 */ /* 0x000fe20000010000 */
[----:B------:R-:W-:Y:S02]  /*0570*/  HADD2.F32 R58, -RZ, R47.H1_H1 ;  /* 0x3000002fff3a7230 */ /* 0x000fe40000004100 */
[----:B------:R-:W-:Y:S02]  /*0580*/  HADD2.F32 R45, -RZ, R51.H1_H1 ;  /* 0x30000033ff2d7230 */ /* 0x000fe40000004100 */
[----:B------:R-:W-:Y:S01]  /*0590*/  FADD.FTZ R56, R54, R43 ;  /* 0x0000002b36387221 */ /* 0x000fe20000010000 */
[----:B------:R-:W-:Y:S02]  /*05a0*/  HADD2.F32 R53, -RZ, R36.H0_H0 ;  /* 0x20000024ff357230 */ /* 0x000fe40000004100 */
[----:B------:R-:W-:Y:S02]  /*05b0*/  HADD2.F32 R41, -RZ, R37.H0_H0 ;  /* 0x20000025ff297230 */ /* 0x000fe40000004100 */
[----:B------:R-:W-:Y:S01]  /*05c0*/  FADD.FTZ R58, R58, R45 ;  /* 0x0000002d3a3a7221 */ /* 0x000fe20000010000 */
[----:B------:R-:W-:-:S02]  /*05d0*/  HADD2.F32 R46, -RZ, R46.H1_H1 ;  /* 0x3000002eff2e7230 */ /* 0x000fc40000004100 */
[----:B------:R-:W-:Y:S01]  /*05e0*/  FADD.FTZ R53, R0, R53 ;  /* 0x0000003500357221 */ /* 0x000fe20000010000 */
[----:B------:R-:W-:Y:S02]  /*05f0*/  HADD2.F32 R42, -RZ, R49.H1_H1 ;  /* 0x30000031ff2a7230 */ /* 0x000fe40000004100 */
[----:B------:R-:W-:Y:S01]  /*0600*/  FADD.FTZ R54, R40, R41 ;  /* 0x0000002928367221 */ /* 0x000fe20000010000 */
[----:B------:R-:W-:Y:S02]  /*0610*/  HADD2.F32 R47, -RZ, R50.H1_H1 ;  /* 0x30000032ff2f7230 */ /* 0x000fe40000004100 */
[--C-:B------:R-:W-:Y:S02]  /*0620*/  HADD2.F32 R59, -RZ, R39.reuse.H1_H1 ;  /* 0x30000027ff3b7230 */ /* 0x100fe40000004100 */
        /* <DEDUP_REMOVED lines=18> */
.L_x_2832:
[----:B-----5:R-:W-:Y:S02]  /*0750*/  HADD2.F32 R53, -RZ, R44.H0_H0 ;  /* 0x2000002cff357230 */ /* 0x020fe40000004100 */
[----:B0-----:R-:W-:Y:S02]  /*0760*/  HADD2.F32 R54, -RZ, R45.H0_H0 ;  /* 0x2000002dff367230 */ /* 0x001fe40000004100 */
[----:B------:R-:W-:Y:S02]  /*0770*/  HADD2.F32 R55, -RZ, R46.H0_H0 ;  /* 0x2000002eff377230 */ /* 0x000fe40000004100 */
[----:B------:R-:W-:Y:S02]  /*0780*/  HADD2.F32 R0, -RZ, R48.H0_H0 ;  /* 0x20000030ff007230 */ /* 0x000fe40000004100 */
[----:B------:R-:W-:Y:S02]  /*0790*/  HADD2.F32 R41, -RZ, R49.H0_H0 ;  /* 0x20000031ff297230 */ /* 0x000fe40000004100 */
[----:B------:R-:W-:-:S02]  /*07a0*/  HADD2.F32 R40, -RZ, R50.H0_H0 ;  /* 0x20000032ff287230 */ /* 0x000fc40000004100 */
[----:B------:R-:W-:Y:S01]  /*07b0*/  FADD.FTZ R53, R53, R0 ;  /* 0x0000000035357221 */ /* 0x000fe20000010000 */
[--C-:B------:R-:W-:Y:S02]  /*07c0*/  HADD2.F32 R56, -RZ, R47.reuse.H0_H0 ;  /* 0x2000002fff387230 */ /* 0x100fe40000004100 */
        /* <DEDUP_REMOVED lines=21> */
.L_x_2831:
        /* <DEDUP_REMOVED lines=30> */
.L_x_2834:
[--C-:B-----5:R-:W-:Y:S02]  /*0b00*/  HADD2.F32 R53, -RZ, R44.reuse.H0_H0 ;  /* 0x2000002cff357230 */ /* 0x120fe40000004100 */
[----:B------:R-:W-:Y:S02]  /*0b10*/  HADD2.F32 R60, -RZ, R44.H1_H1 ;  /* 0x3000002cff3c7230 */ /* 0x000fe40000004100 */
[--C-:B0-----:R-:W-:Y:S02]  /*0b20*/  HADD2.F32 R54, -RZ, R45.reuse.H0_H0 ;  /* 0x2000002dff367230 */ /* 0x101fe40000004100 */
[----:B------:R-:W-:Y:S02]  /*0b30*/  HADD2.F32 R57, -RZ, R45.H1_H1 ;  /* 0x3000002dff397230 */ /* 0x000fe40000004100 */
[--C-:B------:R-:W-:Y:S02]  /*0b40*/  HADD2.F32 R55, -RZ, R46.reuse.H0_H0 ;  /* 0x2000002eff377230 */ /* 0x100fe40000004100 */
[----:B------:R-:W-:-:S02]  /*0b50*/  HADD2.F32 R58, -RZ, R46.H1_H1 ;  /* 0x3000002eff3a7230 */ /* 0x000fc40000004100 */
[--C-:B------:R-:W-:Y:S02]  /*0b60*/  HADD2.F32 R56, -RZ, R47.reuse.H0_H0 ;  /* 0x2000002fff387230 */ /* 0x100fe40000004100 */
[----:B------:R-:W-:-:S07]  /*0b70*/  HADD2.F32 R59, -RZ, R47.H1_H1 ;  /* 0x3000002fff3b7230 */ /* 0x000fce0000004100 */
.L_x_2833:
        /* <DEDUP_REMOVED lines=51> */
.L_x_2848:
[----:B------:R-:W-:Y:S01]  /*0eb0*/  FMUL.FTZ R62, R61, R61 ;  /* 0x0000003d3d3e7220 */ /* 0x000fe20000410000 */
[----:B-1----:R-:W-:Y:S01]  /*0ec0*/  FADD.FTZ R67, R64, R67 ;  /* 0x0000004340437221 */ /* 0x002fe20000010000 */
[----:B------:R-:W1:Y:S03]  /*0ed0*/  @!P2 LDC.64 R46, c[0x0][0x3c0] ;  /* 0x0000f000ff2eab82 */ /* 0x000e660000000a00 */
[----:B------:R-:W-:Y:S01]  /*0ee0*/  FSEL R63, R62, RZ, P3 ;  /* 0x000000ff3e3f7208 */ /* 0x000fe20001800000 */
[----:B------:R-:W-:Y:S01]  /*0ef0*/  FFMA.FTZ R0, R67, R44, UR10 ;  /* 0x0000000a43007e23 */ /* 0x000fe2000801002c */
[----:B------:R-:W-:-:S03]  /*0f00*/  FSEL R62, R61, RZ, !P3 ;  /* 0x000000ff3d3e7208 */ /* 0x000fc60005800000 */
[----:B------:R-:W2:Y:S01]  /*0f10*/  @!P2 LDC.64 R44, c[0x0][0x3c8] ;  /* 0x0000f200ff2cab82 */ /* 0x000ea20000000a00 */
[----:B------:R-:W-:Y:S01]  /*0f20*/  FADD.FTZ R0, R0, R63 ;  /* 0x0000003f00007221 */ /* 0x000fe20000010000 */
[C---:B------:R-:W-:Y:S01]  /*0f30*/  FADD.FTZ R69, -R62.reuse, R57 ;  /* 0x000000393e457221 */ /* 0x040fe20000010100 */
[C---:B------:R-:W-:Y:S01]  /*0f40*/  FADD.FTZ R57, -R62.reuse, R56 ;  /* 0x000000383e397221 */ /* 0x040fe20000010100 */
[C---:B------:R-:W-:Y:S01]  /*0f50*/  FADD.FTZ R53, -R62.reuse, R53 ;  /* 0x000000353e357221 */ /* 0x040fe20000010100 */
[C---:B------:R-:W-:Y:S01]  /*0f60*/  FADD.FTZ R65, -R62.reuse, R60 ;  /* 0x0000003c3e417221 */ /* 0x040fe20000010100 */
[C---:B------:R-:W-:Y:S01]  /*0f70*/  FADD.FTZ R59, -R62.reuse, R59 ;  /* 0x0000003b3e3b7221 */ /* 0x040fe20000010100 */
[----:B------:R-:W3:Y:S01]  /*0f80*/  MUFU.RSQ R0, R0 ;  /* 0x0000000000007308 */ /* 0x000ee20000001400 */
[C---:B------:R-:W-:Y:S01]  /*0f90*/  FADD.FTZ R63, -R62.reuse, R55 ;  /* 0x000000373e3f7221 */ /* 0x040fe20000010100 */
[C---:B------:R-:W-:Y:S01]  /*0fa0*/  FADD.FTZ R55, -R62.reuse, R58 ;  /* 0x0000003a3e377221 */ /* 0x040fe20000010100 */
[----:B------:R-:W-:Y:S01]  /*0fb0*/  FADD.FTZ R67, -R62, R54 ;  /* 0x000000363e437221 */ /* 0x000fe20000010100 */
[----:B-1----:R-:W-:-:S05]  /*0fc0*/  @!P2 IMAD.WIDE R46, R3, 0x4, R46 ;  /* 0x00000004032ea825 */ /* 0x002fca00078e022e */
[----:B------:R1:W-:Y:S01]  /*0fd0*/  @!P2 STG.E desc[UR6][R46.64], R61 ;  /* 0x0000003d2e00a986 */ /* 0x0003e2000c101906 */
[----:B--2---:R-:W-:-:S04]  /*0fe0*/  @!P2 IMAD.WIDE R44, R3, 0x4, R44 ;  /* 0x00000004032ca825 */ /* 0x004fc800078e022c */
[C---:B---3--:R-:W-:Y:S01]  /*0ff0*/  FMUL.FTZ R53, R0.reuse, R53 ;  /* 0x0000003500357220 */ /* 0x048fe20000410000 */
[C---:B------:R-:W-:Y:S01]  /*1000*/  FMUL.FTZ R58, R0.reuse, R65 ;  /* 0x00000041003a7220 */ /* 0x040fe20000410000 */
[C---:B------:R-:W-:Y:S01]  /*1010*/  FMUL.FTZ R60, R0.reuse, R59 ;  /* 0x0000003b003c7220 */ /* 0x040fe20000410000 */
[C---:B------:R-:W-:Y:S01]  /*1020*/  FMUL.FTZ R56, R0.reuse, R69 ;  /* 0x0000004500387220 */ /* 0x040fe20000410000 */
[----:B------:R2:W-:Y:S01]  /*1030*/  @!P2 STG.E desc[UR6][R44.64], R0 ;  /* 0x000000002c00a986 */ /* 0x0005e2000c101906 */
[C---:B------:R-:W-:Y:S01]  /*1040*/  FMUL.FTZ R63, R0.reuse, R63 ;  /* 0x0000003f003f7220 */ /* 0x040fe20000410000 */
[----:B-1----:R-:W-:Y:S01]  /*1050*/  FMUL.FTZ R47, R0, R57 ;  /* 0x00000039002f7220 */ /* 0x002fe20000410000 */
[----:B------:R-:W-:Y:S01]  /*1060*/  FFMA.FTZ R46, R20, R53, R12 ;  /* 0x00000035142e7223 */ /* 0x000fe2000001000c */
[----:B------:R-:W-:Y:S01]  /*1070*/  FMUL.FTZ R57, R0, R67 ;  /* 0x0000004300397220 */ /* 0x000fe20000410000 */
[----:B------:R-:W-:Y:S01]  /*1080*/  FFMA.FTZ R62, R24, R63, R8 ;  /* 0x0000003f183e7223 */ /* 0x000fe20000010008 */
[-C--:B------:R-:W-:Y:S01]  /*1090*/  FFMA.FTZ R54, R26, R47.reuse, R10 ;  /* 0x0000002f1a367223 */ /* 0x080fe2000001000a */
[----:B------:R-:W-:Y:S01]  /*10a0*/  FFMA.FTZ R59, R34, R47, R18 ;  /* 0x0000002f223b7223 */ /* 0x000fe20000010012 */
[----:B------:R-:W-:Y:S01]  /*10b0*/  FFMA.FTZ R47, R21, R58, R13 ;  /* 0x0000003a152f7223 */ /* 0x000fe2000001000d */
[----:B0-----:R-:W-:Y:S01]  /*10c0*/  FFMA.FTZ R64, R32, R63, R16 ;  /* 0x0000003f20407223 */ /* 0x001fe20000010010 */
[-C--:B--2---:R-:W-:Y:S01]  /*10d0*/  FFMA.FTZ R45, R27, R60.reuse, R11 ;  /* 0x0000003c1b2d7223 */ /* 0x084fe2000001000b */
[----:B------:R-:W-:Y:S01]  /*10e0*/  FFMA.FTZ R60, R35, R60, R19 ;  /* 0x0000003c233c7223 */ /* 0x000fe20000010013 */
[----:B------:R-:W-:Y:S01]  /*10f0*/  FMUL.FTZ R0, R0, R55 ;  /* 0x0000003700007220 */ /* 0x000fe20000410000 */
[----:B------:R-:W-:Y:S01]  /*1100*/  F2FP.F16.F32.PACK_AB R44, R47, R46 ;  /* 0x0000002e2f2c723e */ /* 0x000fe200000000ff */
[----:B------:R-:W-:Y:S01]  /*1110*/  FFMA.FTZ R46, R23, R56, R15 ;  /* 0x00000038172e7223 */ /* 0x000fe2000001000f */
[----:B------:R-:W-:Y:S01]  /*1120*/  F2FP.F16.F32.PACK_AB R47, R45, R54 ;  /* 0x000000362d2f723e */ /* 0x000fe200000000ff */
[----:B------:R-:W-:Y:S01]  /*1130*/  FFMA.FTZ R45, R22, R57, R14 ;  /* 0x00000039162d7223 */ /* 0x000fe2000001000e */
[----:B------:R-:W-:Y:S01]  /*1140*/  F2FP.F16.F32.PACK_AB R59, R60, R59 ;  /* 0x0000003b3c3b723e */ /* 0x000fe200000000ff */
[----:B------:R-:W0:Y:S01]  /*1150*/  LDC.64 R54, c[0x0][0x428] ;  /* 0x00010a00ff367b82 */ /* 0x000e220000000a00 */
[----:B------:R-:W-:Y:S01]  /*1160*/  FFMA.FTZ R65, R25, R0, R9 ;  /* 0x0000000019417223 */ /* 0x000fe20000010009 */
[----:B------:R-:W-:Y:S01]  /*1170*/  FFMA.FTZ R53, R28, R53, R4 ;  /* 0x000000351c357223 */ /* 0x000fe20000010004 */
[----:B------:R-:W-:Y:S01]  /*1180*/  F2FP.F16.F32.PACK_AB R45, R46, R45 ;  /* 0x0000002d2e2d723e */ /* 0x000fe200000000ff */
[----:B------:R-:W-:-:S02]  /*1190*/  FFMA.FTZ R57, R30, R57, R6 ;  /* 0x000000391e397223 */ /* 0x000fc40000010006 */
[----:B------:R-:W-:Y:S01]  /*11a0*/  F2FP.F16.F32.PACK_AB R46, R65, R62 ;  /* 0x0000003e412e723e */ /* 0x000fe200000000ff */
[----:B------:R-:W-:Y:S01]  /*11b0*/  FFMA.FTZ R65, R33, R0, R17 ;  /* 0x0000000021417223 */ /* 0x000fe20000010011 */
[----:B------:R-:W1:Y:S01]  /*11c0*/  LDC.64 R60, c[0x0][0x430] ;  /* 0x00010c00ff3c7b82 */ /* 0x000e620000000a00 */
[----:B------:R-:W-:Y:S01]  /*11d0*/  FFMA.FTZ R0, R31, R56, R7 ;  /* 0x000000381f007223 */ /* 0x000fe20000010007 */
[----:B------:R-:W-:Y:S02]  /*11e0*/  FFMA.FTZ R56, R29, R58, R5 ;  /* 0x0000003a1d387223 */ /* 0x000fe40000010005 */
[----:B------:R-:W-:Y:S02]  /*11f0*/  F2FP.F16.F32.PACK_AB R58, R65, R64 ;  /* 0x00000040413a723e */ /* 0x000fe400000000ff */
[----:B------:R-:W-:Y:S02]  /*1200*/  F2FP.F16.F32.PACK_AB R57, R0, R57 ;  /* 0x000000390039723e */ /* 0x000fe400000000ff */
[----:B------:R-:W2:Y:S01]  /*1210*/  LDC.64 R62, c[0x0][0x380] ;  /* 0x0000e000ff3e7b82 */ /* 0x000ea20000000a00 */
[----:B------:R-:W-:Y:S01]  /*1220*/  F2FP.F16.F32.PACK_AB R56, R56, R53 ;  /* 0x000000353838723e */ /* 0x000fe200000000ff */
        /* <DEDUP_REMOVED lines=8> */
.L_x_2835:
        /* <DEDUP_REMOVED lines=8> */
.L_x_2838:
[----:B------:R-:W-:Y:S05]  /*1330*/  BSYNC B0 ;  /* 0x0000000000007941 */ /* 0x000fea0003800000 */
.L_x_2837:
        /* <DEDUP_REMOVED lines=9> */
.L_x_2839:
[----:B------:R-:W-:Y:S01]  /*13d0*/  HFMA2 R47, -RZ, RZ, 0, 2.384185791015625e-07 ;  /* 0x00000004ff2f7431 */ /* 0x000fe200000001ff */
[----:B------:R-:W-:-:S05]  /*13e0*/  MOV R61, R66 ;  /* 0x00000042003d7202 */ /* 0x000fca0000000f00 */
[----:B------:R-:W-:-:S05]  /*13f0*/  FADD.FTZ R63, R62, R61 ;  /* 0x0000003d3e3f7221 */ /* 0x000fca0000010000 */
[----:B------:R-:W-:-:S07]  /*1400*/  MOV R68, R63 ;  /* 0x0000003f00447202 */ /* 0x000fce0000000f00 */
[----:B------:R-:W-:Y:S05]  /*1410*/  WARPSYNC.COLLECTIVE R45, `(.L_x_2840) ;  /* 0x000000002d087348 */ /* 0x000fea0003c00000 */
[----:B------:R0:W1:Y:S02]  /*1420*/  SHFL.BFLY P4, R66, R68, R47, R46 ;  /* 0x0c00002f44427389 */ /* 0x000064000008002e */
[----:B01----:R-:W-:Y:S05]  /*1430*/  ENDCOLLECTIVE ;  /* 0x000000000000791b */ /* 0x003fea0003800000 */
.L_x_2840:
        /* <DEDUP_REMOVED lines=8> */
.L_x_2841:
[----:B------:R-:W-:Y:S01]  /*14c0*/  HFMA2 R47, -RZ, RZ, 0, 9.5367431640625e-07 ;  /* 0x00000010ff2f7431 */ /* 0x000fe200000001ff */
[----:B------:R-:W-:-:S05]  /*14d0*/  MOV R61, R66 ;  /* 0x00000042003d7202 */ /* 0x000fca0000000f00 */
[----:B------:R-:W-:-:S05]  /*14e0*/  FADD.FTZ R65, R64, R61 ;  /* 0x0000003d40417221 */ /* 0x000fca0000010000 */
[----:B------:R-:W-:-:S07]  /*14f0*/  MOV R68, R65 ;  /* 0x0000004100447202 */ /* 0x000fce0000000f00 */
[----:B------:R-:W-:Y:S05]  /*1500*/  WARPSYNC.COLLECTIVE R45, `(.L_x_2842) ;  /* 0x000000002d087348 */ /* 0x000fea0003c00000 */
[----:B------:R0:W1:Y:S02]  /*1510*/  SHFL.BFLY P4, R66, R68, R47, R46 ;  /* 0x0c00002f44427389 */ /* 0x000064000008002e */
[----:B01----:R-:W-:Y:S05]  /*1520*/  ENDCOLLECTIVE ;  /* 0x000000000000791b */ /* 0x003fea0003800000 */
.L_x_2842:
        /* <DEDUP_REMOVED lines=24> */
.L_x_2843:
[----:B------:R-:W-:Y:S01]  /*16b0*/  HFMA2 R47, -RZ, RZ, 0, 1.1920928955078125e-07 ;  /* 0x00000002ff2f7431 */ /* 0x000fe200000001ff */
[----:B------:R-:W-:-:S05]  /*16c0*/  MOV R63, R66 ;  /* 0x00000042003f7202 */ /* 0x000fca0000000f00 */
[----:B------:R-:W-:-:S05]  /*16d0*/  FADD.FTZ R63, R0, R63 ;  /* 0x0000003f003f7221 */ /* 0x000fca0000010000 */
[----:B------:R-:W-:-:S07]  /*16e0*/  MOV R68, R63 ;  /* 0x0000003f00447202 */ /* 0x000fce0000000f00 */
[----:B------:R-:W-:Y:S05]  /*16f0*/  WARPSYNC.COLLECTIVE R45, `(.L_x_2844) ;  /* 0x000000002d087348 */ /* 0x000fea0003c00000 */
[----:B------:R0:W1:Y:S02]  /*1700*/  SHFL.BFLY P4, R66, R68, R47, R46 ;  /* 0x0c00002f44427389 */ /* 0x000064000008002e */
[----:B01----:R-:W-:Y:S05]  /*1710*/  ENDCOLLECTIVE ;  /* 0x000000000000791b */ /* 0x003fea0003800000 */
.L_x_2844:
[----:B------:R-:W-:Y:S01]  /*1720*/  HFMA2 R47, -RZ, RZ, 0, 2.384185791015625e-07 ;  /* 0x00000004ff2f7431 */ /* 0x000fe200000001ff */
[----:B------:R-:W-:-:S05]  /*1730*/  MOV R62, R66 ;  /* 0x00000042003e7202 */ /* 0x000fca0000000f00 */
[----:B------:R-:W-:-:S05]  /*1740*/  FADD.FTZ R62, R63, R62 ;  /* 0x0000003e3f3e7221 */ /* 0x000fca0000010000 */
[----:B------:R-:W-:-:S07]  /*1750*/  MOV R68, R62 ;  /* 0x0000003e00447202 */ /* 0x000fce0000000f00 */
[----:B------:R-:W-:Y:S05]  /*1760*/  WARPSYNC.COLLECTIVE R45, `(.L_x_2845) ;  /* 0x000000002d087348 */ /* 0x000fea0003c00000 */
[----:B------:R0:W1:Y:S02]  /*1770*/  SHFL.BFLY P4, R66, R68, R47, R46 ;  /* 0x0c00002f44427389 */ /* 0x000064000008002e */
[----:B01----:R-:W-:Y:S05]  /*1780*/  ENDCOLLECTIVE ;  /* 0x000000000000791b */ /* 0x003fea0003800000 */
.L_x_2845:
[----:B------:R-:W-:Y:S01]  /*1790*/  HFMA2 R47, -RZ, RZ, 0, 4.76837158203125e-07 ;  /* 0x00000008ff2f7431 */ /* 0x000fe200000001ff */
[----:B------:R-:W-:-:S05]  /*17a0*/  MOV R65, R66 ;  /* 0x0000004200417202 */ /* 0x000fca0000000f00 */
[----:B------:R-:W-:-:S05]  /*17b0*/  FADD.FTZ R65, R62, R65 ;  /* 0x000000413e417221 */ /* 0x000fca0000010000 */
[----:B------:R-:W-:-:S07]  /*17c0*/  MOV R68, R65 ;  /* 0x0000004100447202 */ /* 0x000fce0000000f00 */
[----:B------:R-:W-:Y:S05]  /*17d0*/  WARPSYNC.COLLECTIVE R45, `(.L_x_2846) ;  /* 0x000000002d087348 */ /* 0x000fea0003c00000 */
[----:B------:R0:W1:Y:S02]  /*17e0*/  SHFL.BFLY P4, R66, R68, R47, R46 ;  /* 0x0c00002f44427389 */ /* 0x000064000008002e */
[----:B01----:R-:W-:Y:S05]  /*17f0*/  ENDCOLLECTIVE ;  /* 0x000000000000791b */ /* 0x003fea0003800000 */
.L_x_2846:
[----:B------:R-:W-:Y:S01]  /*1800*/  HFMA2 R47, -RZ, RZ, 0, 9.5367431640625e-07 ;  /* 0x00000010ff2f7431 */ /* 0x000fe200000001ff */
[----:B------:R-:W-:-:S05]  /*1810*/  MOV R64, R66 ;  /* 0x0000004200407202 */ /* 0x000fca0000000f00 */
[----:B------:R-:W-:-:S05]  /*1820*/  FADD.FTZ R64, R65, R64 ;  /* 0x0000004041407221 */ /* 0x000fca0000010000 */
[----:B------:R-:W-:-:S07]  /*1830*/  MOV R68, R64 ;  /* 0x0000004000447202 */ /* 0x000fce0000000f00 */
[----:B------:R-:W-:Y:S05]  /*1840*/  WARPSYNC.COLLECTIVE R45, `(.L_x_2847) ;  /* 0x000000002d087348 */ /* 0x000fea0003c00000 */
[----:B------:R0:W1:Y:S02]  /*1850*/  SHFL.BFLY P4, R66, R68, R47, R46 ;  /* 0x0c00002f44427389 */ /* 0x000064000008002e */
[----:B01----:R-:W-:Y:S05]  /*1860*/  ENDCOLLECTIVE ;  /* 0x000000000000791b */ /* 0x003fea0003800000 */
.L_x_2847:
[----:B------:R-:W-:Y:S01]  /*1870*/  MOV R67, R66 ;  /* 0x0000004200437202 */ /* 0x000fe20000000f00 */
[----:B------:R-:W-:Y:S06]  /*1880*/  BRA `(.L_x_2848) ;  /* 0xfffffff400887947 */ /* 0x000fec000383ffff */
.L_x_2849:
        /* <DEDUP_REMOVED lines=15> */
.L_x_5956:


//--------------------- .text._ZN10layer_norm31ln_parallel_residual_fwd_kernelINS_13Kernel_traitsIf6__halfS2_S2_fjLj256ELj1ELj4ELj1ELj16ENS_18Kernel_traits_baseILj256EfS2_S2_S2_fjLj128EEEEELb0ELb1ELb0EEEvNS_9FwdParamsE --------------------------
	.section	.text._ZN10layer_norm31ln_parallel_residual_fwd_kernelINS_13Kernel_traitsIf6__halfS2_S2_fjLj256ELj1ELj4ELj1ELj16ENS_18Kernel_traits_baseILj256EfS2_S2_S2_fjLj128EEEEELb0ELb1ELb0EEEvNS_9FwdParamsE,"ax",@progbits
	.align	128
        .global         _ZN10layer_norm31ln_parallel_residual_fwd_kernelINS_13Kernel_traitsIf6__halfS2_S2_fjLj256ELj1ELj4ELj1ELj16ENS_18Kernel_traits_baseILj256EfS2_S2_S2_fjLj128EEEEELb0ELb1ELb0EEEvNS_9FwdParamsE
        .type           _ZN10layer_norm31ln_parallel_residual_fwd_kernelINS_13Kernel_traitsIf6__halfS2_S2_fjLj256ELj1ELj4ELj1ELj16ENS_18Kernel_traits_baseILj256EfS2_S2_S2_fjLj128EEEEELb0ELb1ELb0EEEvNS_9FwdParamsE,@function
        .size           _ZN10layer_norm31ln_parallel_residual_fwd_kernelINS_13Kernel_traitsIf6__halfS2_S2_fjLj256ELj1ELj4ELj1ELj16ENS_18Kernel_traits_baseILj256EfS2_S2_S2_fjLj128EEEEELb0ELb1ELb0EEEvNS_9FwdParamsE,(.L_x_5957 - _ZN10layer_norm31ln_parallel_residual_fwd_kernelINS_13Kernel_traitsIf6__halfS2_S2_fjLj256ELj1ELj4ELj1ELj16ENS_18Kernel_traits_baseILj256EfS2_S2_S2_fjLj128EEEEELb0ELb1ELb0EEEvNS_9FwdParamsE)
        .other          _ZN10layer_norm31ln_parallel_residual_fwd_kernelINS_13Kernel_traitsIf6__halfS2_S2_fjLj256ELj1ELj4ELj1ELj16ENS_18Kernel_traits_baseILj256EfS2_S2_S2_fjLj128EEEEELb0ELb1ELb0EEEvNS_9FwdParamsE,@"STO_CUDA_ENTRY STV_DEFAULT"
_ZN10layer_norm31ln_parallel_residual_fwd_kernelINS_13Kernel_traitsIf6__halfS2_S2_fjLj256ELj1ELj4ELj1ELj16ENS_18Kernel_traits_baseILj256EfS2_S2_S2_fjLj128EEEEELb0ELb1ELb0EEEvNS_9FwdParamsE:
.text._ZN10layer_norm31ln_parallel_residual_fwd_kernelINS_13Kernel_traitsIf6__halfS2_S2_fjLj256ELj1ELj4ELj1ELj16ENS_18Kernel_traits_baseILj256EfS2_S2_S2_fjLj128EEEEELb0ELb1ELb0EEEvNS_9FwdParamsE:
        /* <DEDUP_REMOVED lines=31> */
.L_x_2851:
[----:B------:R-:W-:Y:S05]  /*01f0*/  BSYNC.RECONVERGENT B0 ;  /* 0x0000000000007941 */ /* 0x000fea0003800200 */
.L_x_2850:
        /* <DEDUP_REMOVED lines=13> */
.L_x_2861:
        /* <DEDUP_REMOVED lines=23> */
[----:B------:R-:W-:Y:S02]  /*0440*/  HADD2.F32 R7, -RZ, R36.H1_H1 ;  /* 0x30000024ff077230 */ /* 0x000fe40000004100 */
[--C-:B------:R-:W-:Y:S02]  /*0450*/  HADD2.F32 R33, -RZ, R37.reuse.H0_H0 ;  /* 0x20000025ff217230 */ /* 0x100fe40000004100 */
[----:B------:R-:W-:Y:S01]  /*0460*/  FADD.FTZ R5, R5, R32 ;  /* 0x0000002005057221 */ /* 0x000fe20000010000 */
[----:B------:R-:W-:Y:S02]  /*0470*/  HADD2.F32 R42, -RZ, R37.H1_H1 ;  /* 0x30000025ff2a7230 */ /* 0x000fe40000004100 */
[----:B------:R-:W-:-:S02]  /*0480*/  HADD2.F32 R36, -RZ, R38.H0_H0 ;  /* 0x20000026ff247230 */ /* 0x000fc40000004100 */
[----:B------:R-:W-:Y:S02]  /*0490*/  HADD2.F32 R37, -RZ, R26.H0_H0 ;  /* 0x2000001aff257230 */ /* 0x000fe40000004100 */
[----:B------:R-:W-:Y:S02]  /*04a0*/  HADD2.F32 R32, -RZ, R24.H1_H1 ;  /* 0x30000018ff207230 */ /* 0x000fe40000004100 */
[----:B------:R-:W-:Y:S02]  /*04b0*/  HADD2.F32 R34, -RZ, R25.H0_H0 ;  /* 0x20000019ff227230 */ /* 0x000fe40000004100 */
[----:B------:R-:W-:Y:S01]  /*04c0*/  FADD.FTZ R36, R36, R37 ;  /* 0x0000002524247221 */ /* 0x000fe20000010000 */
[----:B------:R-:W-:Y:S02]  /*04d0*/  HADD2.F32 R4, -RZ, R39.H0_H0 ;  /* 0x20000027ff047230 */ /* 0x000fe40000004100 */
[----:B------:R-:W-:Y:S01]  /*04e0*/  FADD.FTZ R7, R7, R32 ;  /* 0x0000002007077221 */ /* 0x000fe20000010000 */
[----:B------:R-:W-:-:S02]  /*04f0*/  HADD2.F32 R37, -RZ, R27.H0_H0 ;  /* 0x2000001bff257230 */ /* 0x000fc40000004100 */
[----:B------:R-:W-:Y:S01]  /*0500*/  FADD.FTZ R33, R33, R34 ;  /* 0x0000002221217221 */ /* 0x000fe20000010000 */
[----:B------:R-:W-:Y:S02]  /*0510*/  HADD2.F32 R32, -RZ, R28.H0_H0 ;  /* 0x2000001cff207230 */ /* 0x000fe40000004100 */
[----:B------:R-:W-:Y:S02]  /*0520*/  HADD2.F32 R35, -RZ, R25.H1_H1 ;  /* 0x30000019ff237230 */ /* 0x000fe40000004100 */
[----:B------:R-:W-:Y:S01]  /*0530*/  FADD.FTZ R37, R4, R37 ;  /* 0x0000002504257221 */ /* 0x000fe20000010000 */
[----:B------:R-:W-:Y:S02]  /*0540*/  HADD2.F32 R34, -RZ, R29.H0_H0 ;  /* 0x2000001dff227230 */ /* 0x000fe40000004100 */
[----:B------:R-:W-:Y:S01]  /*0550*/  FADD.FTZ R4, R5, R32 ;  /* 0x0000002005047221 */ /* 0x000fe20000010000 */
[----:B------:R-:W-:Y:S02]  /*0560*/  HADD2.F32 R38, -RZ, R38.H1_H1 ;  /* 0x30000026ff267230 */ /* 0x000fe40000004100 */
[----:B------:R-:W-:Y:S01]  /*0570*/  FADD.FTZ R42, R42, R35 ;  /* 0x000000232a2a7221 */ /* 0x000fe20000010000 */
[----:B------:R-:W-:-:S02]  /*0580*/  HADD2.F32 R39, -RZ, R39.H1_H1 ;  /* 0x30000027ff277230 */ /* 0x000fc40000004100 */
[----:B------:R-:W-:Y:S01]  /*0590*/  FADD.FTZ R5, R33, R34 ;  /* 0x0000002221057221 */ /* 0x000fe20000010000 */
[----:B------:R-:W-:Y:S02]  /*05a0*/  HADD2.F32 R41, -RZ, R26.H1_H1 ;  /* 0x3000001aff297230 */ /* 0x000fe40000004100 */
[----:B------:R-:W-:Y:S02]  /*05b0*/  HADD2.F32 R40, -RZ, R27.H1_H1 ;  /* 0x3000001bff287230 */ /* 0x000fe40000004100 */
        /* <DEDUP_REMOVED lines=19> */
.L_x_2855:
        /* <DEDUP_REMOVED lines=29> */
.L_x_2854:
        /* <DEDUP_REMOVED lines=30> */
.L_x_2857:
        /* <DEDUP_REMOVED lines=8> */
.L_x_2856:
[----:B------:R-:W0:Y:S02]  /*0b20*/  @P0 LDC.64 R36, c[0x0][0x3a8] ;  /* 0x0000ea00ff240b82 */ /* 0x000e240000000a00 */
[----:B0-----:R-:W-:-:S05]  /*0b30*/  @P0 IMAD.WIDE.U32 R36, R6, 0x10, R36 ;  /* 0x0000001006240825 */ /* 0x001fca00078e0024 */
[----:B------:R0:W-:Y:S02]  /*0b40*/  @P0 STG.E.128 desc[UR6][R36.64], R32 ;  /* 0x0000002024000986 */ /* 0x0001e4000c101d06 */
.L_x_2853:
[----:B------:R-:W-:Y:S05]  /*0b50*/  BSYNC.RECONVERGENT B0 ;  /* 0x0000000000007941 */ /* 0x000fea0003800200 */
.L_x_2852:
        /* <DEDUP_REMOVED lines=54> */
.L_x_2873:
        /* <DEDUP_REMOVED lines=22> */
[----:B0-----:R-:W-:Y:S01]  /*1020*/  FADD.FTZ R50, R46, -R47 ;  /* 0x8000002f2e327221 */ /* 0x001fe20000010000 */
        /* <DEDUP_REMOVED lines=9> */
[----:B------:R-:W0:Y:S01]  /*10c0*/  LDC.64 R44, c[0x0][0x428] ;  /* 0x00010a00ff2c7b82 */ /* 0x000e220000000a00 */
[----:B------:R-:W-:Y:S01]  /*10d0*/  FFMA.FTZ R39, R22, R49, R14 ;  /* 0x0000003116277223 */ /* 0x000fe2000001000e */
[----:B------:R-:W-:Y:S01]  /*10e0*/  FFMA.FTZ R49, R21, R52, R13 ;  /* 0x0000003415317223 */ /* 0x000fe2000001000d */
[----:B------:R-:W-:Y:S01]  /*10f0*/  FFMA.FTZ R50, R23, R50, R15 ;  /* 0x0000003217327223 */ /* 0x000fe2000001000f */
[----:B------:R-:W-:Y:S01]  /*1100*/  FFMA.FTZ R48, R19, R48, R11 ;  /* 0x0000003013307223 */ /* 0x000fe2000001000b */
[----:B------:R-:W-:-:S02]  /*1110*/  FFMA.FTZ R36, R17, R36, R9 ;  /* 0x0000002411247223 */ /* 0x000fc40000010009 */
[----:B------:R-:W-:Y:S01]  /*1120*/  F2FP.F16.F32.PACK_AB R38, R49, R38 ;  /* 0x000000263126723e */ /* 0x000fe200000000ff */
[----:B------:R-:W-:Y:S01]  /*1130*/  FFMA.FTZ R49, R18, R47, R10 ;  /* 0x0000002f12317223 */ /* 0x000fe2000001000a */
[----:B------:R-:W-:Y:S01]  /*1140*/  FFMA.FTZ R47, R16, R37, R8 ;  /* 0x00000025102f7223 */ /* 0x000fe20000010008 */
[----:B------:R-:W-:-:S03]  /*1150*/  F2FP.F16.F32.PACK_AB R39, R50, R39 ;  /* 0x000000273227723e */ /* 0x000fc600000000ff */
[----:B------:R-:W-:Y:S02]  /*1160*/  F2FP.F16.F32.PACK_AB R37, R48, R49 ;  /* 0x000000313025723e */ /* 0x000fe400000000ff */
[----:B------:R-:W-:Y:S01]  /*1170*/  F2FP.F16.F32.PACK_AB R36, R36, R47 ;  /* 0x0000002f2424723e */ /* 0x000fe200000000ff */
[----:B0-----:R-:W-:-:S05]  /*1180*/  IMAD.WIDE.U32 R44, R6, 0x10, R44 ;  /* 0x00000010062c7825 */ /* 0x001fca00078e002c */
[----:B------:R2:W-:Y:S02]  /*1190*/  STG.E.128 desc[UR6][R44.64], R36 ;  /* 0x000000242c007986 */ /* 0x0005e4000c101d06 */
.L_x_2860:
[----:B------:R-:W-:Y:S05]  /*11a0*/  BSYNC.RECONVERGENT B0 ;  /* 0x0000000000007941 */ /* 0x000fea0003800200 */
.L_x_2859:
[----:B-12---:R-:W1:Y:S02]  /*11b0*/  LDC.64 R36, c[0x0][0x380] ;  /* 0x0000e000ff247b82 */ /* 0x006e640000000a00 */
[----:B-1----:R-:W-:-:S04]  /*11c0*/  LEA R3, R36, R3, 0x2 ;  /* 0x0000000324037211 */ /* 0x002fc800078e10ff */
[----:B------:R-:W-:-:S13]  /*11d0*/  ISETP.GE.AND P2, PT, R3, R37, PT ;  /* 0x000000250300720c */ /* 0x000fda0003f46270 */
[----:B------:R-:W-:Y:S05]  /*11e0*/  @!P2 BRA `(.L_x_2861) ;  /* 0xfffffff00038a947 */ /* 0x000fea000383ffff */
[----:B------:R-:W-:Y:S05]  /*11f0*/  EXIT ;  /* 0x000000000000794d */ /* 0x000fea0003800000 */
.L_x_2858:
        /* <DEDUP_REMOVED lines=8> */
.L_x_2863:
[----:B------:R-:W-:Y:S05]  /*1280*/  BSYNC B0 ;  /* 0x0000000000007941 */ /* 0x000fea0003800000 */
.L_x_2862:
        /* <DEDUP_REMOVED lines=9> */
.L_x_2864:
[----:B------:R-:W-:Y:S01]  /*1320*/  HFMA2 R39, -RZ, RZ, 0, 2.384185791015625e-07 ;  /* 0x00000004ff277431 */ /* 0x000fe200000001ff */
[----:B------:R-:W-:-:S05]  /*1330*/  MOV R38, R51 ;  /* 0x0000003300267202 */ /* 0x000fca0000000f00 */
[----:B------:R-:W-:-:S05]  /*1340*/  FADD.FTZ R48, R45, R38 ;  /* 0x000000262d307221 */ /* 0x000fca0000010000 */
[----:B------:R-:W-:-:S07]  /*1350*/  MOV R52, R48 ;  /* 0x0000003000347202 */ /* 0x000fce0000000f00 */
[----:B------:R-:W-:Y:S05]  /*1360*/  WARPSYNC.COLLECTIVE R37, `(.L_x_2865) ;  /* 0x0000000025087348 */ /* 0x000fea0003c00000 */
[----:B------:R0:W1:Y:S02]  /*1370*/  SHFL.BFLY P5, R51, R52, R39, R44 ;  /* 0x0c00002734337389 */ /* 0x00006400000a002c */
[----:B01----:R-:W-:Y:S05]  /*1380*/  ENDCOLLECTIVE ;  /* 0x000000000000791b */ /* 0x003fea0003800000 */
.L_x_2865:
[----:B------:R-:W-:Y:S01]  /*1390*/  HFMA2 R39, -RZ, RZ, 0, 4.76837158203125e-07 ;  /* 0x00000008ff277431 */ /* 0x000fe200000001ff */
[----:B------:R-:W-:-:S05]  /*13a0*/  MOV R47, R51 ;  /* 0x00000033002f7202 */ /* 0x000fca0000000f00 */
[----:B------:R-:W-:-:S05]  /*13b0*/  FADD.FTZ R49, R48, R47 ;  /* 0x0000002f30317221 */ /* 0x000fca0000010000 */
[----:B------:R-:W-:-:S07]  /*13c0*/  MOV R52, R49 ;  /* 0x0000003100347202 */ /* 0x000fce0000000f00 */
[----:B------:R-:W-:Y:S05]  /*13d0*/  WARPSYNC.COLLECTIVE R37, `(.L_x_2866) ;  /* 0x0000000025087348 */ /* 0x000fea0003c00000 */
[----:B------:R0:W1:Y:S02]  /*13e0*/  SHFL.BFLY P5, R51, R52, R39, R44 ;  /* 0x0c00002734337389 */ /* 0x00006400000a002c */
[----:B01----:R-:W-:Y:S05]  /*13f0*/  ENDCOLLECTIVE ;  /* 0x000000000000791b */ /* 0x003fea0003800000 */
.L_x_2866:
        /* <DEDUP_REMOVED lines=8> */
.L_x_2867:
        /* <DEDUP_REMOVED lines=27> */
.L_x_2868:
[----:B------:R-:W-:Y:S01]  /*1630*/  HFMA2 R39, -RZ, RZ, 0, 1.1920928955078125e-07 ;  /* 0x00000002ff277431 */ /* 0x000fe200000001ff */
[----:B------:R-:W-:-:S05]  /*1640*/  MOV R45, R51 ;  /* 0x00000033002d7202 */ /* 0x000fca0000000f00 */
[----:B------:R-:W-:-:S05]  /*1650*/  FADD.FTZ R45, R36, R45 ;  /* 0x0000002d242d7221 */ /* 0x000fca0000010000 */
[----:B------:R-:W-:-:S07]  /*1660*/  MOV R52, R45 ;  /* 0x0000002d00347202 */ /* 0x000fce0000000f00 */
[----:B------:R-:W-:Y:S05]  /*1670*/  WARPSYNC.COLLECTIVE R37, `(.L_x_2869) ;  /* 0x0000000025087348 */ /* 0x000fea0003c00000 */
[----:B------:R0:W1:Y:S02]  /*1680*/  SHFL.BFLY P5, R51, R52, R39, R44 ;  /* 0x0c00002734337389 */ /* 0x00006400000a002c */
[----:B01----:R-:W-:Y:S05]  /*1690*/  ENDCOLLECTIVE ;  /* 0x000000000000791b */ /* 0x003fea0003800000 */
.L_x_2869:
[----:B------:R-:W-:Y:S01]  /*16a0*/  HFMA2 R39, -RZ, RZ, 0, 2.384185791015625e-07 ;  /* 0x00000004ff277431 */ /* 0x000fe200000001ff */
[----:B------:R-:W-:-:S05]  /*16b0*/  MOV R48, R51 ;  /* 0x0000003300307202 */ /* 0x000fca0000000f00 */
[----:B------:R-:W-:-:S05]  /*16c0*/  FADD.FTZ R48, R45, R48 ;  /* 0x000000302d307221 */ /* 0x000fca0000010000 */
[----:B------:R-:W-:-:S07]  /*16d0*/  MOV R52, R48 ;  /* 0x0000003000347202 */ /* 0x000fce0000000f00 */
[----:B------:R-:W-:Y:S05]  /*16e0*/  WARPSYNC.COLLECTIVE R37, `(.L_x_2870) ;  /* 0x0000000025087348 */ /* 0x000fea0003c00000 */
[----:B------:R0:W1:Y:S02]  /*16f0*/  SHFL.BFLY P5, R51, R52, R39, R44 ;  /* 0x0c00002734337389 */ /* 0x00006400000a002c */
[----:B01----:R-:W-:Y:S05]  /*1700*/  ENDCOLLECTIVE ;  /* 0x000000000000791b */ /* 0x003fea0003800000 */
.L_x_2870:
[----:B------:R-:W-:Y:S01]  /*1710*/  HFMA2 R39, -RZ, RZ, 0, 4.76837158203125e-07 ;  /* 0x00000008ff277431 */ /* 0x000fe200000001ff */
[----:B------:R-:W-:-:S05]  /*1720*/  MOV R49, R51 ;  /* 0x0000003300317202 */ /* 0x000fca0000000f00 */
[----:B------:R-:W-:-:S05]  /*1730*/  FADD.FTZ R49, R48, R49 ;  /* 0x0000003130317221 */ /* 0x000fca0000010000 */
[----:B------:R-:W-:-:S07]  /*1740*/  MOV R52, R49 ;  /* 0x0000003100347202 */ /* 0x000fce0000000f00 */
[----:B------:R-:W-:Y:S05]  /*1750*/  WARPSYNC.COLLECTIVE R37, `(.L_x_2871) ;  /* 0x0000000025087348 */ /* 0x000fea0003c00000 */
[----:B------:R0:W1:Y:S02]  /*1760*/  SHFL.BFLY P5, R51, R52, R39, R44 ;  /* 0x0c00002734337389 */ /* 0x00006400000a002c */
[----:B01----:R-:W-:Y:S05]  /*1770*/  ENDCOLLECTIVE ;  /* 0x000000000000791b */ /* 0x003fea0003800000 */
.L_x_2871:
[----:B------:R-:W-:Y:S01]  /*1780*/  HFMA2 R39, -RZ, RZ, 0, 9.5367431640625e-07 ;  /* 0x00000010ff277431 */ /* 0x000fe200000001ff */
[----:B------:R-:W-:-:S05]  /*1790*/  MOV R50, R51 ;  /* 0x0000003300327202 */ /* 0x000fca0000000f00 */
[----:B------:R-:W-:-:S05]  /*17a0*/  FADD.FTZ R50, R49, R50 ;  /* 0x0000003231327221 */ /* 0x000fca0000010000 */
[----:B------:R-:W-:-:S07]  /*17b0*/  MOV R52, R50 ;  /* 0x0000003200347202 */ /* 0x000fce0000000f00 */
[----:B------:R-:W-:Y:S05]  /*17c0*/  WARPSYNC.COLLECTIVE R37, `(.L_x_2872) ;  /* 0x0000000025087348 */ /* 0x000fea0003c00000 */
[----:B------:R0:W1:Y:S02]  /*17d0*/  SHFL.BFLY P5, R51, R52, R39, R44 ;  /* 0x0c00002734337389 */ /* 0x00006400000a002c */
[----:B01----:R-:W-:Y:S05]  /*17e0*/  ENDCOLLECTIVE ;  /* 0x000000000000791b */ /* 0x003fea0003800000 */
.L_x_2872:
[----:B------:R-:W-:Y:S05]  /*17f0*/  BRA `(.L_x_2873) ;  /* 0xfffffff400b07947 */ /* 0x000fea000383ffff */
.L_x_2874:
        /* <DEDUP_REMOVED lines=16> */
.L_x_5957:


//--------------------- .text._ZN10layer_norm31ln_parallel_residual_fwd_kernelINS_13Kernel_traitsIf6__halfS2_S2_fjLj256ELj1ELj4ELj1ELj16ENS_18Kernel_traits_baseILj256EfS2_S2_S2_fjLj128EEEEELb0ELb1ELb1EEEvNS_9FwdParamsE --------------------------
	.section	.text._ZN10layer_norm31ln_parallel_residual_fwd_kernelINS_13Kernel_traitsIf6__halfS2_S2_fjLj256ELj1ELj4ELj1ELj16ENS_18Kernel_traits_baseILj256EfS2_S2_S2_fjLj128EEEEELb0ELb1ELb1EEEvNS_9FwdParamsE,"ax",@progbits
	.align	128
        .global         _ZN10layer_norm31ln_parallel_residual_fwd_kernelINS_13Kernel_traitsIf6__halfS2_S2_fjLj256ELj1ELj4ELj1ELj16ENS_18Kernel_traits_baseILj256EfS2_S2_S2_fjLj128EEEEELb0ELb1ELb1EEEvNS_9FwdParamsE
        .type           _ZN10layer_norm31ln_parallel_residual_fwd_kernelINS_13Kernel_traitsIf6__halfS2_S2_fjLj256ELj1ELj4ELj1ELj16ENS_18Kernel_traits_baseILj256EfS2_S2_S2_fjLj128EEEEELb0ELb1ELb1EEEvNS_9FwdParamsE,@function
        .size           _ZN10layer_norm31ln_parallel_residual_fwd_kernelINS_13Kernel_traitsIf6__halfS2_S2_fjLj256ELj1ELj4ELj1ELj16ENS_18Kernel_traits_baseILj256EfS2_S2_S2_fjLj128EEEEELb0ELb1ELb1EEEvNS_9FwdParamsE,(.L_x_5958 - _ZN10layer_norm31ln_parallel_residual_fwd_kernelINS_13Kernel_traitsIf6__halfS2_S2_fjLj256ELj1ELj4ELj1ELj16ENS_18Kernel_traits_baseILj256EfS2_S2_S2_fjLj128EEEEELb0ELb1ELb1EEEvNS_9FwdParamsE)
        .other          _ZN10layer_norm31ln_parallel_residual_fwd_kernelINS_13Kernel_traitsIf6__halfS2_S2_fjLj256ELj1ELj4ELj1ELj16ENS_18Kernel_traits_baseILj256EfS2_S2_S2_fjLj128EEEEELb0ELb1ELb1EEEvNS_9FwdParamsE,@"STO_CUDA_ENTRY STV_DEFAULT"
_ZN10layer_norm31ln_parallel_residual_fwd_kernelINS_13Kernel_traitsIf6__halfS2_S2_fjLj256ELj1ELj4ELj1ELj16ENS_18Kernel_traits_baseILj256EfS2_S2_S2_fjLj128EEEEELb0ELb1ELb1EEEvNS_9FwdParamsE:
.text._ZN10layer_norm31ln_parallel_residual_fwd_kernelINS_13Kernel_traitsIf6__halfS2_S2_fjLj256ELj1ELj4ELj1ELj16ENS_18Kernel_traits_baseILj256EfS2_S2_S2_fjLj128EEEEELb0ELb1ELb1EEEvNS_9FwdParamsE:
        /* <DEDUP_REMOVED lines=40> */
.L_x_2880:
        /* <DEDUP_REMOVED lines=22> */
[----:B------:R-:W-:Y:S02]  /*03e0*/  HADD2.F32 R3, -RZ, R32.H1_H1 ;  /* 0x30000020ff037230 */ /* 0x000fe40000004100 */
[----:B------:R-:W-:-:S02]  /*03f0*/  HADD2.F32 R25, -RZ, R33.H0_H0 ;  /* 0x20000021ff197230 */ /* 0x000fc40000004100 */
[----:B------:R-:W-:Y:S02]  /*0400*/  HADD2.F32 R42, -RZ, R29.H1_H1 ;  /* 0x3000001dff2a7230 */ /* 0x000fe40000004100 */
[----:B------:R-:W-:Y:S01]  /*0410*/  FADD.FTZ R44, R44, R3 ;  /* 0x000000032c2c7221 */ /* 0x000fe20000010000 */
[--C-:B------:R-:W-:Y:S02]  /*0420*/  HADD2.F32 R26, -RZ, R31.reuse.H0_H0 ;  /* 0x2000001fff1a7230 */ /* 0x100fe40000004100 */
[----:B------:R-:W-:Y:S01]  /*0430*/  FADD.FTZ R2, R2, R25 ;  /* 0x0000001902027221 */ /* 0x000fe20000010000 */
[----:B------:R-:W-:Y:S02]  /*0440*/  HADD2.F32 R28, -RZ, R31.H1_H1 ;  /* 0x3000001fff1c7230 */ /* 0x000fe40000004100 */
[----:B------:R-:W-:Y:S02]  /*0450*/  HADD2.F32 R27, -RZ, R33.H1_H1 ;  /* 0x30000021ff1b7230 */ /* 0x000fe40000004100 */
[----:B------:R-:W-:-:S02]  /*0460*/  HADD2.F32 R3, -RZ, R35.H0_H0 ;  /* 0x20000023ff037230 */ /* 0x000fc40000004100 */
[----:B------:R-:W-:Y:S02]  /*0470*/  HADD2.F32 R25, -RZ, R35.H1_H1 ;  /* 0x30000023ff197230 */ /* 0x000fe40000004100 */
[----:B------:R-:W-:Y:S01]  /*0480*/  FADD.FTZ R42, R42, R27 ;  /* 0x0000001b2a2a7221 */ /* 0x000fe20000010000 */
[--C-:B------:R-:W-:Y:S02]  /*0490*/  HADD2.F32 R24, -RZ, R30.reuse.H0_H0 ;  /* 0x2000001eff187230 */ /* 0x100fe40000004100 */
[----:B------:R-:W-:Y:S01]  /*04a0*/  FADD.FTZ R26, R26, R3 ;  /* 0x000000031a1a7221 */ /* 0x000fe20000010000 */
[----:B------:R-:W-:Y:S02]  /*04b0*/  HADD2.F32 R30, -RZ, R30.H1_H1 ;  /* 0x3000001eff1e7230 */ /* 0x000fe40000004100 */
[----:B------:R-:W-:Y:S01]  /*04c0*/  FADD.FTZ R28, R28, R25 ;  /* 0x000000191c1c7221 */ /* 0x000fe20000010000 */
[--C-:B------:R-:W-:Y:S02]  /*04d0*/  HADD2.F32 R29, -RZ, R34.reuse.H0_H0 ;  /* 0x20000022ff1d7230 */ /* 0x100fe40000004100 */
[----:B------:R-:W-:-:S02]  /*04e0*/  HADD2.F32 R31, -RZ, R34.H1_H1 ;  /* 0x30000022ff1f7230 */ /* 0x000fc40000004100 */
[----:B------:R-:W-:Y:S02]  /*04f0*/  HADD2.F32 R39, -RZ, R20.H0_H0 ;  /* 0x20000014ff277230 */ /* 0x000fe40000004100 */
[----:B------:R-:W-:Y:S01]  /*0500*/  FADD.FTZ R24, R24, R29 ;  /* 0x0000001d18187221 */ /* 0x000fe20000010000 */
        /* <DEDUP_REMOVED lines=21> */
.L_x_2876:
[----:B0----5:R-:W-:Y:S02]  /*0660*/  HADD2.F32 R39, -RZ, R28.H0_H0 ;  /* 0x2000001cff277230 */ /* 0x021fe40000004100 */
[----:B------:R-:W-:Y:S02]  /*0670*/  HADD2.F32 R0, -RZ, R32.H0_H0 ;  /* 0x20000020ff007230 */ /* 0x000fe40000004100 */
[----:B------:R-:W-:Y:S02]  /*0680*/  HADD2.F32 R43, -RZ, R29.H0_H0 ;  /* 0x2000001dff2b7230 */ /* 0x000fe40000004100 */
[--C-:B------:R-:W-:Y:S02]  /*0690*/  HADD2.F32 R45, -RZ, R30.reuse.H0_H0 ;  /* 0x2000001eff2d7230 */ /* 0x100fe40000004100 */
[----:B------:R-:W-:Y:S01]  /*06a0*/  FADD.FTZ R39, R39, R0 ;  /* 0x0000000027277221 */ /* 0x000fe20000010000 */
[----:B------:R-:W-:Y:S02]  /*06b0*/  HADD2.F32 R38, -RZ, R30.H1_H1 ;  /* 0x3000001eff267230 */ /* 0x000fe40000004100 */
[----:B------:R-:W-:-:S02]  /*06c0*/  HADD2.F32 R28, -RZ, R28.H1_H1 ;  /* 0x3000001cff1c7230 */ /* 0x000fc40000004100 */
[----:B------:R-:W-:Y:S02]  /*06d0*/  HADD2.F32 R29, -RZ, R29.H1_H1 ;  /* 0x3000001dff1d7230 */ /* 0x000fe40000004100 */
[----:B------:R-:W-:Y:S02]  /*06e0*/  HADD2.F32 R2, -RZ, R33.H0_H0 ;  /* 0x20000021ff027230 */ /* 0x000fe40000004100 */
[----:B------:R-:W-:Y:S02]  /*06f0*/  HADD2.F32 R24, -RZ, R34.H0_H0 ;  /* 0x20000022ff187230 */ /* 0x000fe40000004100 */
[--C-:B------:R-:W-:Y:S02]  /*0700*/  HADD2.F32 R47, -RZ, R31.reuse.H0_H0 ;  /* 0x2000001fff2f7230 */ /* 0x100fe40000004100 */
[----:B------:R-:W-:Y:S01]  /*0710*/  FADD.FTZ R43, R43, R2 ;  /* 0x000000022b2b7221 */ /* 0x000fe20000010000 */
[----:B------:R-:W-:Y:S02]  /*0720*/  HADD2.F32 R30, -RZ, R31.H1_H1 ;  /* 0x3000001fff1e7230 */ /* 0x000fe40000004100 */
[----:B------:R-:W-:Y:S01]  /*0730*/  FADD.FTZ R45, R45, R24 ;  /* 0x000000182d2d7221 */ /* 0x000fe20000010000 */
[----:B------:R-:W-:-:S02]  /*0740*/  HADD2.F32 R0, -RZ, R35.H0_H0 ;  /* 0x20000023ff007230 */ /* 0x000fc40000004100 */
        /* <DEDUP_REMOVED lines=14> */
.L_x_2875:
[----:B------:R-:W-:Y:S05]  /*0830*/  @!P2 BRA `(.L_x_2878) ;  /* 0x000000000074a947 */ /* 0x000fea0003800000 */
        /* <DEDUP_REMOVED lines=29> */
.L_x_2878:
[--C-:B-----5:R-:W-:Y:S02]  /*0a10*/  HADD2.F32 R45, -RZ, R30.reuse.H0_H0 ;  /* 0x2000001eff2d7230 */ /* 0x120fe40000004100 */
[----:B0-----:R-:W-:Y:S02]  /*0a20*/  HADD2.F32 R38, -RZ, R30.H1_H1 ;  /* 0x3000001eff267230 */ /* 0x001fe40000004100 */
[--C-:B------:R-:W-:Y:S02]  /*0a30*/  HADD2.F32 R39, -RZ, R28.reuse.H0_H0 ;  /* 0x2000001cff277230 */ /* 0x100fe40000004100 */
[----:B------:R-:W-:Y:S02]  /*0a40*/  HADD2.F32 R44, -RZ, R28.H1_H1 ;  /* 0x3000001cff2c7230 */ /* 0x000fe40000004100 */
[--C-:B------:R-:W-:Y:S02]  /*0a50*/  HADD2.F32 R43, -RZ, R29.reuse.H0_H0 ;  /* 0x2000001dff2b7230 */ /* 0x100fe40000004100 */
[----:B------:R-:W-:-:S02]  /*0a60*/  HADD2.F32 R42, -RZ, R29.H1_H1 ;  /* 0x3000001dff2a7230 */ /* 0x000fc40000004100 */
[--C-:B------:R-:W-:Y:S02]  /*0a70*/  HADD2.F32 R47, -RZ, R31.reuse.H0_H0 ;  /* 0x2000001fff2f7230 */ /* 0x100fe40000004100 */
[----:B------:R-:W-:-:S07]  /*0a80*/  HADD2.F32 R30, -RZ, R31.H1_H1 ;  /* 0x3000001fff1e7230 */ /* 0x000fce0000004100 */
.L_x_2877:
        /* <DEDUP_REMOVED lines=51> */
.L_x_2892:
        /* <DEDUP_REMOVED lines=8> */
[C---:B------:R-:W-:Y:S01]  /*0e40*/  FADD.FTZ R45, -R31.reuse, R45 ;  /* 0x0000002d1f2d7221 */ /* 0x040fe20000010100 */
[----:B------:R-:W-:Y:S01]  /*0e50*/  FADD.FTZ R0, R2, R3 ;  /* 0x0000000302007221 */ /* 0x000fe20000010000 */
[C---:B------:R-:W-:Y:S01]  /*0e60*/  FADD.FTZ R39, -R31.reuse, R38 ;  /* 0x000000261f277221 */ /* 0x040fe20000010100 */
[----:B------:R-:W2:Y:S01]  /*0e70*/  @!P2 LDC.64 R2, c[0x0][0x3c0] ;  /* 0x0000f000ff02ab82 */ /* 0x000ea20000000a00 */
[C---:B------:R-:W-:Y:S01]  /*0e80*/  FADD.FTZ R51, -R31.reuse, R30 ;  /* 0x0000001e1f337221 */ /* 0x040fe20000010100 */
[----:B------:R-:W-:-:S02]  /*0e90*/  FADD.FTZ R43, -R31, R43 ;  /* 0x0000002b1f2b7221 */ /* 0x000fc40000010100 */
[----:B------:R-:W3:Y:S02]  /*0ea0*/  MUFU.RSQ R0, R0 ;  /* 0x0000000000007308 */ /* 0x000ee40000001400 */
[C---:B---3--:R-:W-:Y:S01]  /*0eb0*/  FMUL.FTZ R47, R0.reuse, R47 ;  /* 0x0000002f002f7220 */ /* 0x048fe20000410000 */
[C---:B------:R-:W-:Y:S01]  /*0ec0*/  FMUL.FTZ R45, R0.reuse, R45 ;  /* 0x0000002d002d7220 */ /* 0x040fe20000410000 */
[C---:B------:R-:W-:Y:S01]  /*0ed0*/  FMUL.FTZ R46, R0.reuse, R39 ;  /* 0x00000027002e7220 */ /* 0x040fe20000410000 */
[----:B------:R-:W-:Y:S01]  /*0ee0*/  FMUL.FTZ R50, R0, R51 ;  /* 0x0000003300327220 */ /* 0x000fe20000410000 */
[----:B0-----:R-:W-:Y:S01]  /*0ef0*/  FFMA.FTZ R48, R18, R47, R10 ;  /* 0x0000002f12307223 */ /* 0x001fe2000001000a */
[----:B------:R-:W-:Y:S01]  /*0f00*/  FFMA.FTZ R30, R16, R45, R8 ;  /* 0x0000002d101e7223 */ /* 0x000fe20000010008 */
[----:B------:R-:W0:Y:S01]  /*0f10*/  @!P2 LDC.64 R38, c[0x0][0x3c8] ;  /* 0x0000f200ff26ab82 */ /* 0x000e220000000a00 */
[----:B------:R-:W-:Y:S01]  /*0f20*/  FFMA.FTZ R47, R17, R46, R9 ;  /* 0x0000002e112f7223 */ /* 0x000fe20000010009 */
[C---:B------:R-:W-:Y:S01]  /*0f30*/  FADD.FTZ R51, -R31.reuse, R42 ;  /* 0x0000002a1f337221 */ /* 0x040fe20000010100 */
[----:B------:R-:W-:Y:S01]  /*0f40*/  FADD.FTZ R45, -R31, R44 ;  /* 0x0000002c1f2d7221 */ /* 0x000fe20000010100 */
[----:B------:R-:W-:Y:S01]  /*0f50*/  FFMA.FTZ R53, R19, R50, R11 ;  /* 0x0000003213357223 */ /* 0x000fe2000001000b */
[C---:B------:R-:W-:Y:S01]  /*0f60*/  FMUL.FTZ R49, R0.reuse, R49 ;  /* 0x0000003100317220 */ /* 0x040fe20000410000 */
[----:B------:R-:W-:Y:S01]  /*0f70*/  F2FP.F16.F32.PACK_AB R30, R47, R30 ;  /* 0x0000001e2f1e723e */ /* 0x000fe200000000ff */
[C---:B------:R-:W-:Y:S01]  /*0f80*/  FMUL.FTZ R47, R0.reuse, R43 ;  /* 0x0000002b002f7220 */ /* 0x040fe20000410000 */
[C---:B------:R-:W-:Y:S01]  /*0f90*/  FMUL.FTZ R46, R0.reuse, R51 ;  /* 0x00000033002e7220 */ /* 0x040fe20000410000 */
[----:B------:R-:W3:Y:S01]  /*0fa0*/  LDC.64 R42, c[0x0][0x380] ;  /* 0x0000e000ff2a7b82 */ /* 0x000ee20000000a00 */
[----:B------:R-:W-:Y:S01]  /*0fb0*/  FMUL.FTZ R44, R0, R45 ;  /* 0x0000002d002c7220 */ /* 0x000fe20000410000 */
[----:B------:R-:W-:Y:S01]  /*0fc0*/  F2FP.F16.F32.PACK_AB R31, R53, R48 ;  /* 0x00000030351f723e */ /* 0x000fe200000000ff */
[----:B------:R-:W-:Y:S01]  /*0fd0*/  FFMA.FTZ R48, R14, R47, R6 ;  /* 0x0000002f0e307223 */ /* 0x000fe20000010006 */
[----:B------:R-:W-:Y:S01]  /*0fe0*/  FFMA.FTZ R51, R15, R46, R7 ;  /* 0x0000002e0f337223 */ /* 0x000fe20000010007 */
[----:B------:R-:W-:Y:S01]  /*0ff0*/  FFMA.FTZ R46, R12, R49, R4 ;  /* 0x000000310c2e7223 */ /* 0x000fe20000010004 */
[----:B------:R-:W-:Y:S01]  /*1000*/  FFMA.FTZ R47, R13, R44, R5 ;  /* 0x0000002c0d2f7223 */ /* 0x000fe20000010005 */
[----:B--2---:R-:W-:-:S04]  /*1010*/  @!P2 IMAD.WIDE R2, R37, 0x4, R2 ;  /* 0x000000042502a825 */ /* 0x004fc800078e0202 */
[----:B-1----:R-:W-:Y:S01]  /*1020*/  IMAD.WIDE.U32 R44, R41, 0x10, R28 ;  /* 0x00000010292c7825 */ /* 0x002fe200078e001c */
[----:B------:R-:W-:Y:S01]  /*1030*/  F2FP.F16.F32.PACK_AB R29, R51, R48 ;  /* 0x00000030331d723e */ /* 0x000fe200000000ff */
[----:B------:R1:W-:Y:S01]  /*1040*/  @!P2 STG.E desc[UR6][R2.64], R40 ;  /* 0x000000280200a986 */ /* 0x0003e2000c101906 */
[----:B------:R-:W-:Y:S01]  /*1050*/  F2FP.F16.F32.PACK_AB R28, R47, R46 ;  /* 0x0000002e2f1c723e */ /* 0x000fe200000000ff */
[----:B0-----:R-:W-:-:S05]  /*1060*/  @!P2 IMAD.WIDE R38, R37, 0x4, R38 ;  /* 0x000000042526a825 */ /* 0x001fca00078e0226 */
[----:B------:R1:W-:Y:S04]  /*1070*/  @!P2 STG.E desc[UR6][R38.64], R0 ;  /* 0x000000002600a986 */ /* 0x0003e8000c101906 */
[----:B------:R1:W-:Y:S01]  /*1080*/  STG.E.128 desc[UR6][R44.64], R28 ;  /* 0x0000001c2c007986 */ /* 0x0003e2000c101d06 */
[----:B---3--:R-:W-:-:S04]  /*1090*/  LEA R37, R42, R37, 0x2 ;  /* 0x000000252a257211 */ /* 0x008fc800078e10ff */
[----:B------:R-:W-:-:S13]  /*10a0*/  ISETP.GE.AND P2, PT, R37, R43, PT ;  /* 0x0000002b2500720c */ /* 0x000fda0003f46270 */
[----:B-1----:R-:W-:Y:S05]  /*10b0*/  @!P2 BRA `(.L_x_2880) ;  /* 0xfffffff00070a947 */ /* 0x002fea000383ffff */
[----:B------:R-:W-:Y:S05]  /*10c0*/  EXIT ;  /* 0x000000000000794d */ /* 0x000fea0003800000 */
.L_x_2879:
        /* <DEDUP_REMOVED lines=8> */
.L_x_2882:
[----:B------:R-:W-:Y:S05]  /*1150*/  BSYNC B0 ;  /* 0x0000000000007941 */ /* 0x000fea0003800000 */
.L_x_2881:
        /* <DEDUP_REMOVED lines=9> */
.L_x_2883:
[----:B------:R-:W-:Y:S01]  /*11f0*/  HFMA2 R29, -RZ, RZ, 0, 2.384185791015625e-07 ;  /* 0x00000004ff1d7431 */ /* 0x000fe200000001ff */
[----:B------:R-:W-:-:S05]  /*1200*/  MOV R2, R51 ;  /* 0x0000003300027202 */ /* 0x000fca0000000f00 */
[----:B------:R-:W-:-:S05]  /*1210*/  FADD.FTZ R46, R31, R2 ;  /* 0x000000021f2e7221 */ /* 0x000fca0000010000 */
[----:B------:R-:W-:-:S07]  /*1220*/  MOV R50, R46 ;  /* 0x0000002e00327202 */ /* 0x000fce0000000f00 */
[----:B------:R-:W-:Y:S05]  /*1230*/  WARPSYNC.COLLECTIVE R3, `(.L_x_2884) ;  /* 0x0000000003087348 */ /* 0x000fea0003c00000 */
[----:B------:R0:W1:Y:S02]  /*1240*/  SHFL.BFLY P4, R51, R50, R29, R28 ;  /* 0x0c00001d32337389 */ /* 0x000064000008001c */
[----:B01----:R-:W-:Y:S05]  /*1250*/  ENDCOLLECTIVE ;  /* 0x000000000000791b */ /* 0x003fea0003800000 */
.L_x_2884:
[----:B------:R-:W-:Y:S01]  /*1260*/  HFMA2 R29, -RZ, RZ, 0, 4.76837158203125e-07 ;  /* 0x00000008ff1d7431 */ /* 0x000fe200000001ff */
[----:B------:R-:W-:-:S05]  /*1270*/  MOV R49, R51 ;  /* 0x0000003300317202 */ /* 0x000fca0000000f00 */
[----:B------:R-:W-:-:S05]  /*1280*/  FADD.FTZ R49, R46, R49 ;  /* 0x000000312e317221 */ /* 0x000fca0000010000 */
[----:B------:R-:W-:-:S07]  /*1290*/  MOV R50, R49 ;  /* 0x0000003100327202 */ /* 0x000fce0000000f00 */
[----:B------:R-:W-:Y:S05]  /*12a0*/  WARPSYNC.COLLECTIVE R3, `(.L_x_2885) ;  /* 0x0000000003087348 */ /* 0x000fea0003c00000 */
[----:B------:R0:W1:Y:S02]  /*12b0*/  SHFL.BFLY P4, R51, R50, R29, R28 ;  /* 0x0c00001d32337389 */ /* 0x000064000008001c */
[----:B01----:R-:W-:Y:S05]  /*12c0*/  ENDCOLLECTIVE ;  /* 0x000000000000791b */ /* 0x003fea0003800000 */
.L_x_2885:
        /* <DEDUP_REMOVED lines=8> */
.L_x_2886:
        /* <DEDUP_REMOVED lines=24> */
.L_x_2887:
[----:B------:R-:W-:Y:S01]  /*14d0*/  HFMA2 R29, -RZ, RZ, 0, 1.1920928955078125e-07 ;  /* 0x00000002ff1d7431 */ /* 0x000fe200000001ff */
[----:B------:R-:W-:-:S05]  /*14e0*/  MOV R31, R51 ;  /* 0x00000033001f7202 */ /* 0x000fca0000000f00 */
[----:B------:R-:W-:-:S05]  /*14f0*/  FADD.FTZ R31, R0, R31 ;  /* 0x0000001f001f7221 */ /* 0x000fca0000010000 */
[----:B------:R-:W-:-:S07]  /*1500*/  MOV R50, R31 ;  /* 0x0000001f00327202 */ /* 0x000fce0000000f00 */
[----:B------:R-:W-:Y:S05]  /*1510*/  WARPSYNC.COLLECTIVE R3, `(.L_x_2888) ;  /* 0x0000000003087348 */ /* 0x000fea0003c00000 */
[----:B------:R0:W1:Y:S02]  /*1520*/  SHFL.BFLY P4, R51, R50, R29, R28 ;  /* 0x0c00001d32337389 */ /* 0x000064000008001c */
[----:B01----:R-:W-:Y:S05]  /*1530*/  ENDCOLLECTIVE ;  /* 0x000000000000791b */ /* 0x003fea0003800000 */
.L_x_2888:
[----:B------:R-:W-:Y:S01]  /*1540*/  HFMA2 R29, -RZ, RZ, 0, 2.384185791015625e-07 ;  /* 0x00000004ff1d7431 */ /* 0x000fe200000001ff */
[----:B------:R-:W-:-:S05]  /*1550*/  MOV R46, R51 ;  /* 0x00000033002e7202 */ /* 0x000fca0000000f00 */
[----:B------:R-:W-:-:S05]  /*1560*/  FADD.FTZ R46, R31, R46 ;  /* 0x0000002e1f2e7221 */ /* 0x000fca0000010000 */
[----:B------:R-:W-:-:S07]  /*1570*/  MOV R50, R46 ;  /* 0x0000002e00327202 */ /* 0x000fce0000000f00 */
[----:B------:R-:W-:Y:S05]  /*1580*/  WARPSYNC.COLLECTIVE R3, `(.L_x_2889) ;  /* 0x0000000003087348 */ /* 0x000fea0003c00000 */
[----:B------:R0:W1:Y:S02]  /*1590*/  SHFL.BFLY P4, R51, R50, R29, R28 ;  /* 0x0c00001d32337389 */ /* 0x000064000008001c */
[----:B01----:R-:W-:Y:S05]  /*15a0*/  ENDCOLLECTIVE ;  /* 0x000000000000791b */ /* 0x003fea0003800000 */
.L_x_2889:
[----:B------:R-:W-:Y:S01]  /*15b0*/  HFMA2 R29, -RZ, RZ, 0, 4.76837158203125e-07 ;  /* 0x00000008ff1d7431 */ /* 0x000fe200000001ff */
[----:B------:R-:W-:-:S05]  /*15c0*/  MOV R49, R51 ;  /* 0x0000003300317202 */ /* 0x000fca0000000f00 */
[----:B------:R-:W-:-:S05]  /*15d0*/  FADD.FTZ R49, R46, R49 ;  /* 0x000000312e317221 */ /* 0x000fca0000010000 */
[----:B------:R-:W-:-:S07]  /*15e0*/  MOV R50, R49 ;  /* 0x0000003100327202 */ /* 0x000fce0000000f00 */
[----:B------:R-:W-:Y:S05]  /*15f0*/  WARPSYNC.COLLECTIVE R3, `(.L_x_2890) ;  /* 0x0000000003087348 */ /* 0x000fea0003c00000 */
[----:B------:R0:W1:Y:S02]  /*1600*/  SHFL.BFLY P4, R51, R50, R29, R28 ;  /* 0x0c00001d32337389 */ /* 0x000064000008001c */
[----:B01----:R-:W-:Y:S05]  /*1610*/  ENDCOLLECTIVE ;  /* 0x000000000000791b */ /* 0x003fea0003800000 */
.L_x_2890:
[----:B------:R-:W-:Y:S01]  /*1620*/  HFMA2 R29, -RZ, RZ, 0, 9.5367431640625e-07 ;  /* 0x00000010ff1d7431 */ /* 0x000fe200000001ff */
[----:B------:R-:W-:-:S05]  /*1630*/  MOV R48, R51 ;  /* 0x0000003300307202 */ /* 0x000fca0000000f00 */
[----:B------:R-:W-:-:S05]  /*1640*/  FADD.FTZ R48, R49, R48 ;  /* 0x0000003031307221 */ /* 0x000fca0000010000 */
[----:B------:R-:W-:-:S07]  /*1650*/  MOV R50, R48 ;  /* 0x0000003000327202 */ /* 0x000fce0000000f00 */
[----:B------:R-:W-:Y:S05]  /*1660*/  WARPSYNC.COLLECTIVE R3, `(.L_x_2891) ;  /* 0x0000000003087348 */ /* 0x000fea0003c00000 */
[----:B------:R0:W1:Y:S02]  /*1670*/  SHFL.BFLY P4, R51, R50, R29, R28 ;  /* 0x0c00001d32337389 */ /* 0x000064000008001c */
[----:B01----:R-:W-:Y:S05]  /*1680*/  ENDCOLLECTIVE ;  /* 0x000000000000791b */ /* 0x003fea0003800000 */
.L_x_2891:
[----:B------:R-:W-:Y:S05]  /*1690*/  BRA `(.L_x_2892) ;  /* 0xfffffff400c87947 */ /* 0x000fea000383ffff */
.L_x_2893:
        /* <DEDUP_REMOVED lines=14> */
.L_x_5958:


//--------------------- .text._ZN10layer_norm31ln_parallel_residual_fwd_kernelINS_13Kernel_traitsIf6__halfS2_S2_fjLj256ELj1ELj4ELj1ELj16ENS_18Kernel_traits_baseILj256EfS2_S2_S2_fjLj128EEEEELb1ELb0ELb0EEEvNS_9FwdParamsE --------------------------
	.section	.text._ZN10layer_norm31ln_parallel_residual_fwd_kernelINS_13Kernel_traitsIf6__halfS2_S2_fjLj256ELj1ELj4ELj1ELj16ENS_18Kernel_traits_baseILj256EfS2_S2_S2_fjLj128EEEEELb1ELb0ELb0EEEvNS_9FwdParamsE,"ax",@progbits
	.align	128
        .global         _ZN10layer_norm31ln_parallel_residual_fwd_kernelINS_13Kernel_traitsIf6__halfS2_S2_fjLj256ELj1ELj4ELj1ELj16ENS_18Kernel_traits_baseILj256EfS2_S2_S2_fjLj128EEEEELb1ELb0ELb0EEEvNS_9FwdParamsE
        .type           _ZN10layer_norm31ln_parallel_residual_fwd_kernelINS_13Kernel_traitsIf6__halfS2_S2_fjLj256ELj1ELj4ELj1ELj16ENS_18Kernel_traits_baseILj256EfS2_S2_S2_fjLj128EEEEELb1ELb0ELb0EEEvNS_9FwdParamsE,@function
        .size           _ZN10layer_norm31ln_parallel_residual_fwd_kernelINS_13Kernel_traitsIf6__halfS2_S2_fjLj256ELj1ELj4ELj1ELj16ENS_18Kernel_traits_baseILj256EfS2_S2_S2_fjLj128EEEEELb1ELb0ELb0EEEvNS_9FwdParamsE,(.L_x_5959 - _ZN10layer_norm31ln_parallel_residual_fwd_kernelINS_13Kernel_traitsIf6__halfS2_S2_fjLj256ELj1ELj4ELj1ELj16ENS_18Kernel_traits_baseILj256EfS2_S2_S2_fjLj128EEEEELb1ELb0ELb0EEEvNS_9FwdParamsE)
        .other          _ZN10layer_norm31ln_parallel_residual_fwd_kernelINS_13Kernel_traitsIf6__halfS2_S2_fjLj256ELj1ELj4ELj1ELj16ENS_18Kernel_traits_baseILj256EfS2_S2_S2_fjLj128EEEEELb1ELb0ELb0EEEvNS_9FwdParamsE,@"STO_CUDA_ENTRY STV_DEFAULT"
_ZN10layer_norm31ln_parallel_residual_fwd_kernelINS_13Kernel_traitsIf6__halfS2_S2_fjLj256ELj1ELj4ELj1ELj16ENS_18Kernel_traits_baseILj256EfS2_S2_S2_fjLj128EEEEELb1ELb0ELb0EEEvNS_9FwdParamsE:
.text._ZN10layer_norm31ln_parallel_residual_fwd_kernelINS_13Kernel_traitsIf6__halfS2_S2_fjLj256ELj1ELj4ELj1ELj16ENS_18Kernel_traits_baseILj256EfS2_S2_S2_fjLj128EEEEELb1ELb0ELb0EEEvNS_9FwdParamsE:
[----:B------:R-:W-:Y:S01]  /*0000*/  LDC R1, c[0x0][0x37c] ;  /* 0x0000df00ff017b82 */ /* 0x000fe20000000800 */
[----:B------:R-:W0:Y:S01]  /*0010*/  LDCU.U8 UR4, c[0x0][0x464] ;  /* 0x00008c80ff0477ac */ /* 0x000e220008000000 */
[----:B------:R-:W1:Y:S01]  /*0020*/  LDCU.64 UR6, c[0x0][0x450] ;  /* 0x00008a00ff0677ac */ /* 0x000e620008000a00 */
[----:B------:R-:W2:Y:S01]  /*0030*/  LDCU.64 UR8, c[0x0][0x358] ;  /* 0x00006b00ff0877ac */ /* 0x000ea20008000a00 */
[----:B------:R-:W3:Y:S04]  /*0040*/  S2R R9, SR_TID.X ;  /* 0x0000000000097919 */ /* 0x000ee80000002100 */
[----:B------:R-:W4:Y:S01]  /*0050*/  LDC R7, c[0x0][0x388] ;  /* 0x0000e200ff077b82 */ /* 0x000f220000000800 */
[----:B0-----:R-:W-:Y:S01]  /*0060*/  ISETP.NE.AND P3, PT, RZ, UR4, PT ;  /* 0x00000004ff007c0c */ /* 0x001fe2000bf65270 */
[----:B-1----:R-:W-:-:S02]  /*0070*/  IMAD.U32 R2, RZ, RZ, UR6 ;  /* 0x00000006ff027e24 */ /* 0x002fc4000f8e00ff */
[----:B------:R-:W-:-:S10]  /*0080*/  IMAD.U32 R3, RZ, RZ, UR7 ;  /* 0x00000007ff037e24 */ /* 0x000fd4000f8e00ff */
[----:B--2---:R-:W2:Y:S01]  /*0090*/  @P3 LDG.E.64 R2, desc[UR8][R2.64] ;  /* 0x0000000802023981 */ /* 0x004ea2000c1e1b00 */
[----:B------:R-:W0:Y:S08]  /*00a0*/  LDC R0, c[0x0][0x458] ;  /* 0x00011600ff007b82 */ /* 0x000e300000000800 */
[----:B------:R-:W1:Y:S01]  /*00b0*/  LDC R19, c[0x0][0x45c] ;  /* 0x00011700ff137b82 */ /* 0x000e620000000800 */
[----:B----4-:R-:W-:-:S07]  /*00c0*/  SHF.R.S32.HI R6, RZ, 0x1f, R7 ;  /* 0x0000001fff067819 */ /* 0x010fce0000011407 */
[----:B------:R-:W4:Y:S01]  /*00d0*/  S2UR UR5, SR_CTAID.X ;  /* 0x00000000000579c3 */ /* 0x000f220000002500 */
[----:B---3--:R-:W-:Y:S02]  /*00e0*/  LOP3.LUT R8, R9, 0x1f, RZ, 0xc0, !PT ;  /* 0x0000001f09087812 */ /* 0x008fe400078ec0ff */
[----:B------:R-:W-:-:S05]  /*00f0*/  LEA.HI R6, R6, R7, RZ, 0x3 ;  /* 0x0000000706067211 */ /* 0x000fca00078f18ff */
[----:B------:R-:W3:Y:S01]  /*0100*/  LDC R12, c[0x0][0x360] ;  /* 0x0000d800ff0c7b82 */ /* 0x000ee20000000800 */
[----:B------:R-:W-:Y:S02]  /*0110*/  LOP3.LUT R7, RZ, R8, RZ, 0x33, !PT ;  /* 0x00000008ff077212 */ /* 0x000fe400078e33ff */
[----:B0-----:R-:W-:Y:S02]  /*0120*/  @P3 MOV R4, R0 ;  /* 0x0000000000043202 */ /* 0x001fe40000000f00 */
[----:B------:R-:W-:-:S03]  /*0130*/  LEA.HI.SX32 R7, R6, R7, 0x1d ;  /* 0x0000000706077211 */ /* 0x000fc600078feaff */
[----:B------:R-:W0:Y:S01]  /*0140*/  @P3 LDC R53, c[0x0][0x460] ;  /* 0x00011800ff353b82 */ /* 0x000e220000000800 */
[----:B------:R-:W-:Y:S01]  /*0150*/  ISETP.GT.U32.AND P2, PT, R7, -0x21, PT ;  /* 0xffffffdf0700780c */ /* 0x000fe20003f44070 */
[----:B-1----:R-:W-:-:S05]  /*0160*/  @P3 IMAD.MOV.U32 R5, RZ, RZ, R19 ;  /* 0x000000ffff053224 */ /* 0x002fca00078e0013 */
[----:B------:R1:W5:Y:S01]  /*0170*/  @P3 LDG.E.64 R10, desc[UR8][R4.64] ;  /* 0x00000008040a3981 */ /* 0x000362000c1e1b00 */
[----:B----4-:R-:W-:Y:S01]  /*0180*/  USHF.L.U32 UR4, UR5, 0x2, URZ ;  /* 0x0000000205047899 */ /* 0x010fe200080006ff */
[----:B------:R-:W-:Y:S01]  /*0190*/  BSSY.RECONVERGENT B0, `(.L_x_2894) ;  /* 0x000002c000007945 */ /* 0x000fe20003800200 */
[--C-:B---3--:R-:W-:Y:S01]  /*01a0*/  IMAD R6, R12, UR5, R9.reuse ;  /* 0x000000050c067c24 */ /* 0x108fe2000f8e0209 */
[----:B-1----:R-:W-:-:S04]  /*01b0*/  SHF.R.U32.HI R5, RZ, 0x5, R9 ;  /* 0x00000005ff057819 */ /* 0x002fc80000011609 */
[----:B------:R-:W-:Y:S02]  /*01c0*/  LOP3.LUT R5, R5, UR4, RZ, 0xfc, !PT ;  /* 0x0000000405057c12 */ /* 0x000fe4000f8efcff */
        /* <DEDUP_REMOVED lines=40> */
.L_x_2895:
[----:B------:R-:W-:Y:S05]  /*0450*/  BSYNC.RECONVERGENT B0 ;  /* 0x0000000000007941 */ /* 0x000fea0003800200 */
.L_x_2894:
        /* <DEDUP_REMOVED lines=9> */
[----:B0-----:R-:W-:Y:S01]  /*04f0*/  SHF.R.U32.HI R3, RZ, 0x2, R19 ;  /* 0x00000002ff037819 */ /* 0x001fe20000011613 */
        /* <DEDUP_REMOVED lines=73> */
[----:B------:R-:W-:Y:S02]  /*0990*/  HFMA2 R2, -RZ, RZ, 0, 0 ;  /* 0x00000000ff027431 */ /* 0x000fe400000001ff */
[----:B------:R-:W-:Y:S01]  /*09a0*/  IMAD R0, R13, -0x2daee0ad, RZ ;  /* 0xd2511f530d007824 */ /* 0x000fe200078e02ff */
[----:B------:R-:W-:Y:S01]  /*09b0*/  LOP3.LUT R70, R11, UR30, R70, 0x96, !PT ;  /* 0x0000001e0b467c12 */ /* 0x000fe2000f8e9646 */
[----:B-1234-:R-:W-:-:S07]  /*09c0*/  IMAD R76, R10, -0x326172a9, RZ ;  /* 0xcd9e8d570a4c7824 */ /* 0x01efce00078e02ff */
.L_x_2998:
        /* <DEDUP_REMOVED lines=32> */
.L_x_2901:
        /* <DEDUP_REMOVED lines=13> */
.L_x_2903:
[----:B------:R-:W-:Y:S05]  /*0ca0*/  BSYNC.RECONVERGENT B3 ;  /* 0x0000000000037941 */ /* 0x000fea0003800200 */
.L_x_2902:
        /* <DEDUP_REMOVED lines=42> */
.L_x_2900:
[----:B------:R-:W-:Y:S05]  /*0f50*/  BSYNC.RECONVERGENT B2 ;  /* 0x0000000000027941 */ /* 0x000fea0003800200 */
.L_x_2899:
[----:B------:R-:W0:Y:S01]  /*0f60*/  LDC R78, c[0x0][0x408] ;  /* 0x00010200ff4e7b82 */ /* 0x000e220000000800 */
[----:B------:R-:W-:Y:S01]  /*0f70*/  I2FP.F32.U32 R56, R9 ;  /* 0x0000000900387245 */ /* 0x000fe20000201000 */
[----:B------:R-:W-:Y:S02]  /*0f80*/  IMAD.MOV.U32 R77, RZ, RZ, 0x2f800000 ;  /* 0x2f800000ff4d7424 */ /* 0x000fe400078e00ff */
        /* <DEDUP_REMOVED lines=24> */
.L_x_2907:
        /* <DEDUP_REMOVED lines=13> */
.L_x_2909:
[----:B------:R-:W-:Y:S05]  /*11e0*/  BSYNC.RECONVERGENT B3 ;  /* 0x0000000000037941 */ /* 0x000fea0003800200 */
.L_x_2908:
        /* <DEDUP_REMOVED lines=43> */
.L_x_2906:
[----:B------:R-:W-:Y:S05]  /*14a0*/  BSYNC.RECONVERGENT B2 ;  /* 0x0000000000027941 */ /* 0x000fea0003800200 */
.L_x_2905:
        /* <DEDUP_REMOVED lines=16> */
.L_x_2904:
[----:B------:R-:W-:-:S05]  /*15b0*/  @P1 HADD2.F32 R56, -RZ, R12.H0_H0 ;  /* 0x2000000cff381230 */ /* 0x000fca0000004100 */
[----:B------:R-:W-:-:S07]  /*15c0*/  @P1 FADD.FTZ R9, R56, R9 ;  /* 0x0000000938091221 */ /* 0x000fce0000010000 */
.L_x_2910:
        /* <DEDUP_REMOVED lines=13> */
.L_x_2913:
        /* <DEDUP_REMOVED lines=13> */
.L_x_2915:
[----:B------:R-:W-:Y:S05]  /*1770*/  BSYNC.RECONVERGENT B3 ;  /* 0x0000000000037941 */ /* 0x000fea0003800200 */
.L_x_2914:
        /* <DEDUP_REMOVED lines=43> */
.L_x_2912:
[----:B------:R-:W-:Y:S05]  /*1a30*/  BSYNC.RECONVERGENT B2 ;  /* 0x0000000000027941 */ /* 0x000fea0003800200 */
.L_x_2911:
        /* <DEDUP_REMOVED lines=24> */
.L_x_2919:
        /* <DEDUP_REMOVED lines=13> */
.L_x_2921:
[----:B------:R-:W-:Y:S05]  /*1c90*/  BSYNC.RECONVERGENT B3 ;  /* 0x0000000000037941 */ /* 0x000fea0003800200 */
.L_x_2920:
        /* <DEDUP_REMOVED lines=43> */
.L_x_2918:
[----:B------:R-:W-:Y:S05]  /*1f50*/  BSYNC.RECONVERGENT B2 ;  /* 0x0000000000027941 */ /* 0x000fea0003800200 */
.L_x_2917:
        /* <DEDUP_REMOVED lines=16> */
.L_x_2916:
[----:B------:R-:W-:-:S05]  /*2060*/  @P1 HADD2.F32 R57, -RZ, R12.H1_H1 ;  /* 0x3000000cff391230 */ /* 0x000fca0000004100 */
[----:B------:R-:W-:-:S07]  /*2070*/  @P1 FADD.FTZ R68, R57, R68 ;  /* 0x0000004439441221 */ /* 0x000fce0000010000 */
.L_x_2922:
        /* <DEDUP_REMOVED lines=13> */
.L_x_2925:
        /* <DEDUP_REMOVED lines=13> */
.L_x_2927:
[----:B------:R-:W-:Y:S05]  /*2220*/  BSYNC.RECONVERGENT B3 ;  /* 0x0000000000037941 */ /* 0x000fea0003800200 */
.L_x_2926:
        /* <DEDUP_REMOVED lines=43> */
.L_x_2924:
[----:B------:R-:W-:Y:S05]  /*24e0*/  BSYNC.RECONVERGENT B2 ;  /* 0x0000000000027941 */ /* 0x000fea0003800200 */
.L_x_2923:
        /* <DEDUP_REMOVED lines=24> */
.L_x_2931:
        /* <DEDUP_REMOVED lines=13> */
.L_x_2933:
[----:B------:R-:W-:Y:S05]  /*2740*/  BSYNC.RECONVERGENT B3 ;  /* 0x0000000000037941 */ /* 0x000fea0003800200 */
.L_x_2932:
        /* <DEDUP_REMOVED lines=43> */
.L_x_2930:
[----:B------:R-:W-:Y:S05]  /*2a00*/  BSYNC.RECONVERGENT B2 ;  /* 0x0000000000027941 */ /* 0x000fea0003800200 */
.L_x_2929:
[----:B------:R-:W-:Y:S01]  /*2a10*/  I2FP.F32.U32 R0, R57 ;  /* 0x0000003900007245 */ /* 0x000fe20000201000 */
[----:B------:R-:W-:Y:S01]  /*2a20*/  HADD2.F32 R57, -RZ, R17.H0_H0 ;  /* 0x20000011ff397230 */ /* 0x000fe20000004100 */
[-C--:B------:R-:W-:Y:S01]  /*2a30*/  @P1 MOV R52, R56.reuse ;  /* 0x0000003800341202 */ /* 0x080fe20000000f00 */
[----:B------:R-:W-:Y:S01]  /*2a40*/  @P1 HADD2.F32 R60, -RZ, R13.H0_H0 ;  /* 0x2000000dff3c1230 */ /* 0x000fe20000004100 */
[----:B------:R-:W-:Y:S01]  /*2a50*/  @!P1 MOV R52, R56 ;  /* 0x0000003800349202 */ /* 0x000fe20000000f00 */
[----:B------:R-:W-:Y:S01]  /*2a60*/  FFMA.FTZ R0, R0, R77, 1.1641532182693481445e-10 ;  /* 0x2f00000000007423 */ /* 0x000fe2000001004d */
[----:B------:R-:W-:-:S04]  /*2a70*/  FMUL.FTZ R57, R57, R78 ;  /* 0x0000004e39397220 */ /* 0x000fc80000410000 */
[----:B------:R-:W-:Y:S01]  /*2a80*/  FSETP.GTU.FTZ.AND P2, PT, R0, R79, PT ;  /* 0x0000004f0000720b */ /* 0x000fe20003f5c000 */
[--C-:B------:R-:W-:Y:S02]  /*2a90*/  @P1 IMAD.MOV.U32 R0, RZ, RZ, R58.reuse ;  /* 0x000000ffff001224 */ /* 0x100fe400078e003a */
[----:B------:R-:W-:Y:S01]  /*2aa0*/  @!P1 IMAD.MOV.U32 R0, RZ, RZ, R58 ;  /* 0x000000ffff009224 */ /* 0x000fe200078e003a */
[----:B------:R-:W-:-:S05]  /*2ab0*/  FSEL R59, R57, RZ, !P2 ;  /* 0x000000ff393b7208 */ /* 0x000fca0005000000 */
[----:B------:R-:W-:-:S04]  /*2ac0*/  @P1 FADD.FTZ R57, R59, R66 ;  /* 0x000000423b391221 */ /* 0x000fc80000010000 */
[----:B------:R-:W-:Y:S01]  /*2ad0*/  @P1 FADD.FTZ R66, R57, R60 ;  /* 0x0000003c39421221 */ /* 0x000fe20000010000 */
[----:B------:R-:W-:-:S03]  /*2ae0*/  SEL R60, RZ, 0x1, P2 ;  /* 0x00000001ff3c7807 */ /* 0x000fc60001000000 */
[----:B------:R-:W-:Y:S01]  /*2af0*/  @!P1 FADD.FTZ R66, R59, R66 ;  /* 0x000000423b429221 */ /* 0x000fe20000010000 */
[----:B------:R-:W-:Y:S06]  /*2b00*/  BRA `(.L_x_2934) ;  /* 0x0000000000087947 */ /* 0x000fec0003800000 */
.L_x_2928:
[----:B------:R-:W-:-:S05]  /*2b10*/  @P1 HADD2.F32 R57, -RZ, R13.H0_H0 ;  /* 0x2000000dff391230 */ /* 0x000fca0000004100 */
[----:B------:R-:W-:-:S07]  /*2b20*/  @P1 FADD.FTZ R66, R57, R66 ;  /* 0x0000004239421221 */ /* 0x000fce0000010000 */
.L_x_2934:
        /* <DEDUP_REMOVED lines=13> */
.L_x_2937:
        /* <DEDUP_REMOVED lines=13> */
.L_x_2939:
[----:B------:R-:W-:Y:S05]  /*2cd0*/  BSYNC.RECONVERGENT B3 ;  /* 0x0000000000037941 */ /* 0x000fea0003800200 */
.L_x_2938:
        /* <DEDUP_REMOVED lines=43> */
.L_x_2936:
[----:B------:R-:W-:Y:S05]  /*2f90*/  BSYNC.RECONVERGENT B2 ;  /* 0x0000000000027941 */ /* 0x000fea0003800200 */
.L_x_2935:
        /* <DEDUP_REMOVED lines=24> */
.L_x_2943:
        /* <DEDUP_REMOVED lines=13> */
.L_x_2945:
[----:B------:R-:W-:Y:S05]  /*31f0*/  BSYNC.RECONVERGENT B3 ;  /* 0x0000000000037941 */ /* 0x000fea0003800200 */
.L_x_2944:
        /* <DEDUP_REMOVED lines=43> */
.L_x_2942:
[----:B------:R-:W-:Y:S05]  /*34b0*/  BSYNC.RECONVERGENT B2 ;  /* 0x0000000000027941 */ /* 0x000fea0003800200 */
.L_x_2941:
        /* <DEDUP_REMOVED lines=16> */
.L_x_2940:
[----:B------:R-:W-:-:S05]  /*35c0*/  @P1 HADD2.F32 R52, -RZ, R13.H1_H1 ;  /* 0x3000000dff341230 */ /* 0x000fca0000004100 */
[----:B------:R-:W-:-:S07]  /*35d0*/  @P1 FADD.FTZ R69, R52, R69 ;  /* 0x0000004534451221 */ /* 0x000fce0000010000 */
.L_x_2946:
        /* <DEDUP_REMOVED lines=13> */
.L_x_2949:
        /* <DEDUP_REMOVED lines=13> */
.L_x_2951:
[----:B------:R-:W-:Y:S05]  /*3780*/  BSYNC.RECONVERGENT B3 ;  /* 0x0000000000037941 */ /* 0x000fea0003800200 */
.L_x_2950:
        /* <DEDUP_REMOVED lines=43> */
.L_x_2948:
[----:B------:R-:W-:Y:S05]  /*3a40*/  BSYNC.RECONVERGENT B2 ;  /* 0x0000000000027941 */ /* 0x000fea0003800200 */
.L_x_2947:
        /* <DEDUP_REMOVED lines=23> */
.L_x_2955:
        /* <DEDUP_REMOVED lines=13> */
.L_x_2957:
[----:B------:R-:W-:Y:S05]  /*3c90*/  BSYNC.RECONVERGENT B3 ;  /* 0x0000000000037941 */ /* 0x000fea0003800200 */
.L_x_2956:
        /* <DEDUP_REMOVED lines=43> */
.L_x_2954:
[----:B------:R-:W-:Y:S05]  /*3f50*/  BSYNC.RECONVERGENT B2 ;  /* 0x0000000000027941 */ /* 0x000fea0003800200 */
.L_x_2953:
        /* <DEDUP_REMOVED lines=16> */
.L_x_2952:
[----:B------:R-:W-:-:S05]  /*4060*/  @P1 HADD2.F32 R56, -RZ, R14.H0_H0 ;  /* 0x2000000eff381230 */ /* 0x000fca0000004100 */
[----:B------:R-:W-:-:S07]  /*4070*/  @P1 FADD.FTZ R67, R56, R67 ;  /* 0x0000004338431221 */ /* 0x000fce0000010000 */
.L_x_2958:
        /* <DEDUP_REMOVED lines=13> */
.L_x_2961:
        /* <DEDUP_REMOVED lines=13> */
.L_x_2963:
[----:B------:R-:W-:Y:S05]  /*4220*/  BSYNC.RECONVERGENT B3 ;  /* 0x0000000000037941 */ /* 0x000fea0003800200 */
.L_x_2962:
        /* <DEDUP_REMOVED lines=43> */
.L_x_2960:
[----:B------:R-:W-:Y:S05]  /*44e0*/  BSYNC.RECONVERGENT B2 ;  /* 0x0000000000027941 */ /* 0x000fea0003800200 */
.L_x_2959:
        /* <DEDUP_REMOVED lines=23> */
.L_x_2967:
        /* <DEDUP_REMOVED lines=13> */
.L_x_2969:
[----:B------:R-:W-:Y:S05]  /*4730*/  BSYNC.RECONVERGENT B3 ;  /* 0x0000000000037941 */ /* 0x000fea0003800200 */
.L_x_2968:
        /* <DEDUP_REMOVED lines=43> */
.L_x_2966:
[----:B------:R-:W-:Y:S05]  /*49f0*/  BSYNC.RECONVERGENT B2 ;  /* 0x0000000000027941 */ /* 0x000fea0003800200 */
.L_x_2965:
        /* <DEDUP_REMOVED lines=16> */
.L_x_2964:
[----:B------:R-:W-:-:S05]  /*4b00*/  @P1 HADD2.F32 R57, -RZ, R14.H1_H1 ;  /* 0x3000000eff391230 */ /* 0x000fca0000004100 */
[----:B------:R-:W-:-:S07]  /*4b10*/  @P1 FADD.FTZ R74, R57, R74 ;  /* 0x0000004a394a1221 */ /* 0x000fce0000010000 */
.L_x_2970:
        /* <DEDUP_REMOVED lines=13> */
.L_x_2973:
        /* <DEDUP_REMOVED lines=13> */
.L_x_2975:
[----:B------:R-:W-:Y:S05]  /*4cc0*/  BSYNC.RECONVERGENT B3 ;  /* 0x0000000000037941 */ /* 0x000fea0003800200 */
.L_x_2974:
        /* <DEDUP_REMOVED lines=43> */
.L_x_2972:
[----:B------:R-:W-:Y:S05]  /*4f80*/  BSYNC.RECONVERGENT B2 ;  /* 0x0000000000027941 */ /* 0x000fea0003800200 */
.L_x_2971:
        /* <DEDUP_REMOVED lines=23> */
.L_x_2979:
        /* <DEDUP_REMOVED lines=13> */
.L_x_2981:
[----:B------:R-:W-:Y:S05]  /*51d0*/  BSYNC.RECONVERGENT B3 ;  /* 0x0000000000037941 */ /* 0x000fea0003800200 */
.L_x_2980:
        /* <DEDUP_REMOVED lines=43> */
.L_x_2978:
[----:B------:R-:W-:Y:S05]  /*5490*/  BSYNC.RECONVERGENT B2 ;  /* 0x0000000000027941 */ /* 0x000fea0003800200 */
.L_x_2977:
        /* <DEDUP_REMOVED lines=16> */
.L_x_2976:
[----:B------:R-:W-:-:S05]  /*55a0*/  @P1 HADD2.F32 R54, -RZ, R15.H0_H0 ;  /* 0x2000000fff361230 */ /* 0x000fca0000004100 */
[----:B------:R-:W-:-:S07]  /*55b0*/  @P1 FADD.FTZ R73, R54, R73 ;  /* 0x0000004936491221 */ /* 0x000fce0000010000 */
.L_x_2982:
        /* <DEDUP_REMOVED lines=13> */
.L_x_2985:
        /* <DEDUP_REMOVED lines=13> */
.L_x_2987:
[----:B------:R-:W-:Y:S05]  /*5760*/  BSYNC.RECONVERGENT B3 ;  /* 0x0000000000037941 */ /* 0x000fea0003800200 */
.L_x_2986:
        /* <DEDUP_REMOVED lines=43> */
.L_x_2984:
[----:B------:R-:W-:Y:S05]  /*5a20*/  BSYNC.RECONVERGENT B2 ;  /* 0x0000000000027941 */ /* 0x000fea0003800200 */
.L_x_2983:
        /* <DEDUP_REMOVED lines=23> */
.L_x_2991:
        /* <DEDUP_REMOVED lines=15> */
.L_x_2993:
[----:B------:R-:W-:Y:S05]  /*5c90*/  BSYNC.RECONVERGENT B3 ;  /* 0x0000000000037941 */ /* 0x000fea0003800200 */
.L_x_2992:
        /* <DEDUP_REMOVED lines=43> */
.L_x_2990:
[----:B------:R-:W-:Y:S05]  /*5f50*/  BSYNC.RECONVERGENT B2 ;  /* 0x0000000000027941 */ /* 0x000fea0003800200 */
.L_x_2989:
        /* <DEDUP_REMOVED lines=16> */
.L_x_2988:
[----:B------:R-:W-:-:S05]  /*6060*/  @P1 HADD2.F32 R53, -RZ, R15.H1_H1 ;  /* 0x3000000fff351230 */ /* 0x000fca0000004100 */
[----:B------:R-:W-:-:S07]  /*6070*/  @P1 FADD.FTZ R84, R53, R84 ;  /* 0x0000005435541221 */ /* 0x000fce0000010000 */
.L_x_2994:
        /* <DEDUP_REMOVED lines=43> */
.L_x_2898:
[----:B------:R-:W-:Y:S05]  /*6330*/  BSYNC.RECONVERGENT B0 ;  /* 0x0000000000007941 */ /* 0x000fea0003800200 */
.L_x_2897:
        /* <DEDUP_REMOVED lines=54> */
.L_x_3010:
        /* <DEDUP_REMOVED lines=47> */
[-C--:B------:R-:W-:Y:S01]  /*6990*/  FFMA.FTZ R86, R29, R82.reuse, R45 ;  /* 0x000000521d567223 */ /* 0x080fe2000001002d */
[----:B------:R-:W-:Y:S01]  /*69a0*/  FFMA.FTZ R88, R21, R82, R37 ;  /* 0x0000005215587223 */ /* 0x000fe20000010025 */
[----:B------:R-:W-:Y:S01]  /*69b0*/  FFMA.FTZ R75, R24, R75, R40 ;  /* 0x0000004b184b7223 */ /* 0x000fe20000010028 */
[----:B------:R-:W-:Y:S01]  /*69c0*/  F2FP.F16.F32.PACK_AB R53, R54, R53 ;  /* 0x000000353635723e */ /* 0x000fe200000000ff */
[----:B------:R-:W-:Y:S01]  /*69d0*/  FFMA.FTZ R77, R26, R77, R42 ;  /* 0x0000004d1a4d7223 */ /* 0x000fe2000001002a */
[----:B------:R-:W-:Y:S01]  /*69e0*/  F2FP.F16.F32.PACK_AB R54, R86, R85 ;  /* 0x000000555636723e */ /* 0x000fe200000000ff */
[----:B------:R-:W-:Y:S01]  /*69f0*/  FFMA.FTZ R85, R20, R81, R36 ;  /* 0x0000005114557223 */ /* 0x000fe20000010024 */
[----:B------:R-:W-:Y:S01]  /*6a00*/  FFMA.FTZ R86, R27, R80, R43 ;  /* 0x000000501b567223 */ /* 0x000fe2000001002b */
[----:B------:R-:W-:Y:S01]  /*6a10*/  FFMA.FTZ R82, R25, R58, R41 ;  /* 0x0000003a19527223 */ /* 0x000fe20000010029 */
[----:B0-----:R-:W-:-:S02]  /*6a20*/  IMAD.WIDE.U32 R80, R72, 0x10, R56 ;  /* 0x0000001048507825 */ /* 0x001fc400078e0038 */
[----:B------:R-:W-:Y:S02]  /*6a30*/  F2FP.F16.F32.PACK_AB R58, R88, R85 ;  /* 0x00000055583a723e */ /* 0x000fe400000000ff */
[----:B-1----:R-:W-:Y:S01]  /*6a40*/  IMAD.WIDE.U32 R78, R72, 0x10, R78 ;  /* 0x00000010484e7825 */ /* 0x002fe200078e004e */
[----:B------:R-:W-:Y:S02]  /*6a50*/  F2FP.F16.F32.PACK_AB R57, R86, R77 ;  /* 0x0000004d5639723e */ /* 0x000fe400000000ff */
[----:B------:R-:W-:Y:S02]  /*6a60*/  F2FP.F16.F32.PACK_AB R56, R82, R75 ;  /* 0x0000004b5238723e */ /* 0x000fe400000000ff */
[----:B------:R1:W-:Y:S04]  /*6a70*/  STG.E.128 desc[UR8][R78.64], R52 ;  /* 0x000000344e007986 */ /* 0x0003e8000c101d08 */
[----:B------:R1:W-:Y:S02]  /*6a80*/  STG.E.128 desc[UR8][R80.64], R56 ;  /* 0x0000003850007986 */ /* 0x0003e4000c101d08 */
.L_x_2997:
[----:B------:R-:W-:Y:S05]  /*6a90*/  BSYNC.RECONVERGENT B0 ;  /* 0x0000000000007941 */ /* 0x000fea0003800200 */
.L_x_2996:
[----:B01----:R-:W0:Y:S02]  /*6aa0*/  LDC.64 R52, c[0x0][0x380] ;  /* 0x0000e000ff347b82 */ /* 0x003e240000000a00 */
[----:B0-----:R-:W-:-:S04]  /*6ab0*/  LEA R5, R52, R5, 0x2 ;  /* 0x0000000534057211 */ /* 0x001fc800078e10ff */
[----:B------:R-:W-:-:S13]  /*6ac0*/  ISETP.GE.AND P0, PT, R5, R53, PT ;  /* 0x000000350500720c */ /* 0x000fda0003f06270 */
[----:B------:R-:W-:Y:S05]  /*6ad0*/  @!P0 BRA `(.L_x_2998) ;  /* 0xffffff9c00bc8947 */ /* 0x000fea000383ffff */
[----:B------:R-:W-:Y:S05]  /*6ae0*/  BSYNC B1 ;  /* 0x0000000000017941 */ /* 0x000fea0003800000 */
.L_x_2896:
[----:B------:R-:W-:Y:S05]  /*6af0*/  EXIT ;  /* 0x000000000000794d */ /* 0x000fea0003800000 */
.L_x_2995:
        /* <DEDUP_REMOVED lines=8> */
.L_x_3000:
[----:B------:R-:W-:Y:S05]  /*6b80*/  BSYNC B0 ;  /* 0x0000000000007941 */ /* 0x000fea0003800000 */
.L_x_2999:
        /* <DEDUP_REMOVED lines=10> */
.L_x_3001:
[----:B------:R-:W-:Y:S01]  /*6c30*/  HFMA2 R79, -RZ, RZ, 0, 2.384185791015625e-07 ;  /* 0x00000004ff4f7431 */ /* 0x000fe200000001ff */
[----:B------:R-:W-:-:S05]  /*6c40*/  MOV R55, R77 ;  /* 0x0000004d00377202 */ /* 0x000fca0000000f00 */
[----:B------:R-:W-:-:S04]  /*6c50*/  FADD.FTZ R55, R54, R55 ;  /* 0x0000003736377221 */ /* 0x000fc80000010000 */
[----:B------:R-:W-:-:S07]  /*6c60*/  IMAD.MOV.U32 R78, RZ, RZ, R55 ;  /* 0x000000ffff4e7224 */ /* 0x000fce00078e0037 */
[----:B------:R-:W-:Y:S05]  /*6c70*/  WARPSYNC.COLLECTIVE R75, `(.L_x_3002) ;  /* 0x000000004b087348 */ /* 0x000fea0003c00000 */
[----:B------:R0:W1:Y:S02]  /*6c80*/  SHFL.BFLY P3, R77, R78, R79, R80 ;  /* 0x0c00004f4e4d7389 */ /* 0x0000640000060050 */
[----:B01----:R-:W-:Y:S05]  /*6c90*/  ENDCOLLECTIVE ;  /* 0x000000000000791b */ /* 0x003fea0003800000 */
.L_x_3002:
[----:B------:R-:W-:Y:S02]  /*6ca0*/  IMAD.MOV.U32 R79, RZ, RZ, 0x8 ;  /* 0x00000008ff4f7424 */ /* 0x000fe400078e00ff */
[----:B------:R-:W-:-:S04]  /*6cb0*/  IMAD.MOV.U32 R52, RZ, RZ, R77 ;  /* 0x000000ffff347224 */ /* 0x000fc800078e004d */
[----:B------:R-:W-:-:S05]  /*6cc0*/  FADD.FTZ R58, R55, R52 ;  /* 0x00000034373a7221 */ /* 0x000fca0000010000 */
[----:B------:R-:W-:-:S07]  /*6cd0*/  MOV R78, R58 ;  /* 0x0000003a004e7202 */ /* 0x000fce0000000f00 */
[----:B------:R-:W-:Y:S05]  /*6ce0*/  WARPSYNC.COLLECTIVE R75, `(.L_x_3003) ;  /* 0x000000004b087348 */ /* 0x000fea0003c00000 */
[----:B------:R0:W1:Y:S02]  /*6cf0*/  SHFL.BFLY P3, R77, R78, R79, R80 ;  /* 0x0c00004f4e4d7389 */ /* 0x0000640000060050 */
[----:B01----:R-:W-:Y:S05]  /*6d00*/  ENDCOLLECTIVE ;  /* 0x000000000000791b */ /* 0x003fea0003800000 */
.L_x_3003:
[----:B------:R-:W-:Y:S01]  /*6d10*/  HFMA2 R79, -RZ, RZ, 0, 9.5367431640625e-07 ;  /* 0x00000010ff4f7431 */ /* 0x000fe200000001ff */
[----:B------:R-:W-:-:S05]  /*6d20*/  MOV R57, R77 ;  /* 0x0000004d00397202 */ /* 0x000fca0000000f00 */
[----:B------:R-:W-:-:S04]  /*6d30*/  FADD.FTZ R59, R58, R57 ;  /* 0x000000393a3b7221 */ /* 0x000fc80000010000 */
[----:B------:R-:W-:-:S07]  /*6d40*/  IMAD.MOV.U32 R78, RZ, RZ, R59 ;  /* 0x000000ffff4e7224 */ /* 0x000fce00078e003b */
[----:B------:R-:W-:Y:S05]  /*6d50*/  WARPSYNC.COLLECTIVE R75, `(.L_x_3004) ;  /* 0x000000004b087348 */ /* 0x000fea0003c00000 */
[----:B------:R0:W1:Y:S02]  /*6d60*/  SHFL.BFLY P3, R77, R78, R79, R80 ;  /* 0x0c00004f4e4d7389 */ /* 0x0000640000060050 */
[----:B01----:R-:W-:Y:S05]  /*6d70*/  ENDCOLLECTIVE ;  /* 0x000000000000791b */ /* 0x003fea0003800000 */
.L_x_3004:
        /* <DEDUP_REMOVED lines=26> */
.L_x_3005:
[----:B------:R-:W-:Y:S01]  /*6f20*/  HFMA2 R79, -RZ, RZ, 0, 1.1920928955078125e-07 ;  /* 0x00000002ff4f7431 */ /* 0x000fe200000001ff */
[----:B------:R-:W-:-:S05]  /*6f30*/  MOV R53, R77 ;  /* 0x0000004d00357202 */ /* 0x000fca0000000f00 */
[----:B------:R-:W-:-:S04]  /*6f40*/  FADD.FTZ R53, R52, R53 ;  /* 0x0000003534357221 */ /* 0x000fc80000010000 */
[----:B------:R-:W-:-:S07]  /*6f50*/  IMAD.MOV.U32 R78, RZ, RZ, R53 ;  /* 0x000000ffff4e7224 */ /* 0x000fce00078e0035 */
[----:B------:R-:W-:Y:S05]  /*6f60*/  WARPSYNC.COLLECTIVE R75, `(.L_x_3006) ;  /* 0x000000004b087348 */ /* 0x000fea0003c00000 */
[----:B------:R0:W1:Y:S02]  /*6f70*/  SHFL.BFLY P3, R77, R78, R79, R80 ;  /* 0x0c00004f4e4d7389 */ /* 0x0000640000060050 */
[----:B01----:R-:W-:Y:S05]  /*6f80*/  ENDCOLLECTIVE ;  /* 0x000000000000791b */ /* 0x003fea0003800000 */
.L_x_3006:
[----:B------:R-:W-:Y:S02]  /*6f90*/  IMAD.MOV.U32 R79, RZ, RZ, 0x4 ;  /* 0x00000004ff4f7424 */ /* 0x000fe400078e00ff */
[----:B------:R-:W-:-:S04]  /*6fa0*/  IMAD.MOV.U32 R54, RZ, RZ, R77 ;  /* 0x000000ffff367224 */ /* 0x000fc800078e004d */
[----:B------:R-:W-:-:S05]  /*6fb0*/  FADD.FTZ R54, R53, R54 ;  /* 0x0000003635367221 */ /* 0x000fca0000010000 */
[----:B------:R-:W-:-:S07]  /*6fc0*/  MOV R78, R54 ;  /* 0x00000036004e7202 */ /* 0x000fce0000000f00 */
[----:B------:R-:W-:Y:S05]  /*6fd0*/  WARPSYNC.COLLECTIVE R75, `(.L_x_3007) ;  /* 0x000000004b087348 */ /* 0x000fea0003c00000 */
[----:B------:R0:W1:Y:S02]  /*6fe0*/  SHFL.BFLY P3, R77, R78, R79, R80 ;  /* 0x0c00004f4e4d7389 */ /* 0x0000640000060050 */
[----:B01----:R-:W-:Y:S05]  /*6ff0*/  ENDCOLLECTIVE ;  /* 0x000000000000791b */ /* 0x003fea0003800000 */
.L_x_3007:
[----:B------:R-:W-:Y:S01]  /*7000*/  HFMA2 R79, -RZ, RZ, 0, 4.76837158203125e-07 ;  /* 0x00000008ff4f7431 */ /* 0x000fe200000001ff */
[----:B------:R-:W-:-:S05]  /*7010*/  MOV R55, R77 ;  /* 0x0000004d00377202 */ /* 0x000fca0000000f00 */
[----:B------:R-:W-:-:S04]  /*7020*/  FADD.FTZ R55, R54, R55 ;  /* 0x0000003736377221 */ /* 0x000fc80000010000 */
[----:B------:R-:W-:-:S07]  /*7030*/  IMAD.MOV.U32 R78, RZ, RZ, R55 ;  /* 0x000000ffff4e7224 */ /* 0x000fce00078e0037 */
[----:B------:R-:W-:Y:S05]  /*7040*/  WARPSYNC.COLLECTIVE R75, `(.L_x_3008) ;  /* 0x000000004b087348 */ /* 0x000fea0003c00000 */
[----:B------:R0:W1:Y:S02]  /*7050*/  SHFL.BFLY P3, R77, R78, R79, R80 ;  /* 0x0c00004f4e4d7389 */ /* 0x0000640000060050 */
[----:B01----:R-:W-:Y:S05]  /*7060*/  ENDCOLLECTIVE ;  /* 0x000000000000791b */ /* 0x003fea0003800000 */
.L_x_3008:
[----:B------:R-:W-:Y:S02]  /*7070*/  IMAD.MOV.U32 R79, RZ, RZ, 0x10 ;  /* 0x00000010ff4f7424 */ /* 0x000fe400078e00ff */
[----:B------:R-:W-:-:S04]  /*7080*/  IMAD.MOV.U32 R58, RZ, RZ, R77 ;  /* 0x000000ffff3a7224 */ /* 0x000fc800078e004d */
[----:B------:R-:W-:-:S05]  /*7090*/  FADD.FTZ R58, R55, R58 ;  /* 0x0000003a373a7221 */ /* 0x000fca0000010000 */
[----:B------:R-:W-:-:S07]  /*70a0*/  MOV R78, R58 ;  /* 0x0000003a004e7202 */ /* 0x000fce0000000f00 */
[----:B------:R-:W-:Y:S05]  /*70b0*/  WARPSYNC.COLLECTIVE R75, `(.L_x_3009) ;  /* 0x000000004b087348 */ /* 0x000fea0003c00000 */
[----:B------:R0:W1:Y:S02]  /*70c0*/  SHFL.BFLY P3, R77, R78, R79, R80 ;  /* 0x0c00004f4e4d7389 */ /* 0x0000640000060050 */
[----:B01----:R-:W-:Y:S05]  /*70d0*/  ENDCOLLECTIVE ;  /* 0x000000000000791b */ /* 0x003fea0003800000 */
.L_x_3009:
[----:B------:R-:W-:Y:S01]  /*70e0*/  MOV R59, R77 ;  /* 0x0000004d003b7202 */ /* 0x000fe20000000f00 */
[----:B------:R-:W-:Y:S06]  /*70f0*/  BRA `(.L_x_3010) ;  /* 0xfffffff400687947 */ /* 0x000fec000383ffff */
.L_x_3011:
        /* <DEDUP_REMOVED lines=16> */
.L_x_5959:


//--------------------- .text._ZN10layer_norm31ln_parallel_residual_fwd_kernelINS_13Kernel_traitsIf6__halfS2_S2_fjLj256ELj1ELj4ELj1ELj16ENS_18Kernel_traits_baseILj256EfS2_S2_S2_fjLj128EEEEELb1ELb0ELb1EEEvNS_9FwdParamsE --------------------------
	.section	.text._ZN10layer_norm31ln_parallel_residual_fwd_kernelINS_13Kernel_traitsIf6__halfS2_S2_fjLj256ELj1ELj4ELj1ELj16ENS_18Kernel_traits_baseILj256EfS2_S2_S2_fjLj128EEEEELb1ELb0ELb1EEEvNS_9FwdParamsE,"ax",@progbits
	.align	128
        .global         _ZN10layer_norm31ln_parallel_residual_fwd_kernelINS_13Kernel_traitsIf6__halfS2_S2_fjLj256ELj1ELj4ELj1ELj16ENS_18Kernel_traits_baseILj256EfS2_S2_S2_fjLj128EEEEELb1ELb0ELb1EEEvNS_9FwdParamsE
        .type           _ZN10layer_norm31ln_parallel_residual_fwd_kernelINS_13Kernel_traitsIf6__halfS2_S2_fjLj256ELj1ELj4ELj1ELj16ENS_18Kernel_traits_baseILj256EfS2_S2_S2_fjLj128EEEEELb1ELb0ELb1EEEvNS_9FwdParamsE,@function
        .size           _ZN10layer_norm31ln_parallel_residual_fwd_kernelINS_13Kernel_traitsIf6__halfS2_S2_fjLj256ELj1ELj4ELj1ELj16ENS_18Kernel_traits_baseILj256EfS2_S2_S2_fjLj128EEEEELb1ELb0ELb1EEEvNS_9FwdParamsE,(.L_x_5960 - _ZN10layer_norm31ln_parallel_residual_fwd_kernelINS_13Kernel_traitsIf6__halfS2_S2_fjLj256ELj1ELj4ELj1ELj16ENS_18Kernel_traits_baseILj256EfS2_S2_S2_fjLj128EEEEELb1ELb0ELb1EEEvNS_9FwdParamsE)
        .other          _ZN10layer_norm31ln_parallel_residual_fwd_kernelINS_13Kernel_traitsIf6__halfS2_S2_fjLj256ELj1ELj4ELj1ELj16ENS_18Kernel_traits_baseILj256EfS2_S2_S2_fjLj128EEEEELb1ELb0ELb1EEEvNS_9FwdParamsE,@"STO_CUDA_ENTRY STV_DEFAULT"
_ZN10layer_norm31ln_parallel_residual_fwd_kernelINS_13Kernel_traitsIf6__halfS2_S2_fjLj256ELj1ELj4ELj1ELj16ENS_18Kernel_traits_baseILj256EfS2_S2_S2_fjLj128EEEEELb1ELb0ELb1EEEvNS_9FwdParamsE:
.text._ZN10layer_norm31ln_parallel_residual_fwd_kernelINS_13Kernel_traitsIf6__halfS2_S2_fjLj256ELj1ELj4ELj1ELj16ENS_18Kernel_traits_baseILj256EfS2_S2_S2_fjLj128EEEEELb1ELb0ELb1EEEvNS_9FwdParamsE:
        /* <DEDUP_REMOVED lines=12> */
[----:B--2---:R-:W-:Y:S01]  /*00c0*/  IMAD.U32 R5, RZ, RZ, UR7 ;  /* 0x00000007ff057e24 */ /* 0x004fe2000f8e00ff */
[----:B------:R-:W-:-:S05]  /*00d0*/  MOV R4, UR6 ;  /* 0x0000000600047c02 */ /* 0x000fca0008000f00 */
[----:B------:R-:W4:Y:S01]  /*00e0*/  LDC R7, c[0x0][0x45c] ;  /* 0x00011700ff077b82 */ /* 0x000f220000000800 */
[----:B0-----:R-:W-:Y:S01]  /*00f0*/  ISETP.NE.U32.AND P0, PT, RZ, UR4, PT ;  /* 0x00000004ff007c0c */ /* 0x001fe2000bf05070 */
[----:B---3--:R-:W2:Y:S01]  /*0100*/  @P2 LDG.E.64 R4, desc[UR8][R4.64] ;  /* 0x0000000804042981 */ /* 0x008ea2000c1e1b00 */
[----:B------:R-:W-:Y:S02]  /*0110*/  CS2R R48, SRZ ;  /* 0x0000000000307805 */ /* 0x000fe4000001ff00 */
[----:B------:R-:W-:Y:S02]  /*0120*/  CS2R R50, SRZ ;  /* 0x0000000000327805 */ /* 0x000fe4000001ff00 */
[----:B------:R-:W-:Y:S02]  /*0130*/  ISETP.NE.AND.EX P0, PT, RZ, UR5, PT, P0 ;  /* 0x00000005ff007c0c */ /* 0x000fe4000bf05300 */
[----:B------:R-:W-:Y:S02]  /*0140*/  CS2R R44, SRZ ;  /* 0x00000000002c7805 */ /* 0x000fe4000001ff00 */
[----:B------:R-:W-:Y:S01]  /*0150*/  CS2R R46, SRZ ;  /* 0x00000000002e7805 */ /* 0x000fe2000001ff00 */
[----:B------:R-:W0:Y:S01]  /*0160*/  S2UR UR5, SR_CTAID.X ;  /* 0x00000000000579c3 */ /* 0x000e220000002500 */
        /* <DEDUP_REMOVED lines=127> */
.L_x_3119:
[----:B------:R-:W-:Y:S01]  /*0960*/  ISETP.NE.U32.AND P1, PT, RZ, UR10, PT ;  /* 0x0000000aff007c0c */ /* 0x000fe2000bf25070 */
[----:B--2---:R-:W0:Y:S01]  /*0970*/  LDC.64 R52, c[0x0][0x390] ;  /* 0x0000e400ff347b82 */ /* 0x004e220000000a00 */
        /* <DEDUP_REMOVED lines=26> */
.L_x_3015:
        /* <DEDUP_REMOVED lines=13> */
.L_x_3017:
[----:B------:R-:W-:Y:S05]  /*0bf0*/  BSYNC.RECONVERGENT B2 ;  /* 0x0000000000027941 */ /* 0x000fea0003800200 */
.L_x_3016:
        /* <DEDUP_REMOVED lines=42> */
.L_x_3014:
[----:B------:R-:W-:Y:S05]  /*0ea0*/  BSYNC.RECONVERGENT B1 ;  /* 0x0000000000017941 */ /* 0x000fea0003800200 */
.L_x_3013:
[----:B------:R-:W0:Y:S01]  /*0eb0*/  LDC R76, c[0x0][0x408] ;  /* 0x00010200ff4c7b82 */ /* 0x000e220000000800 */
[----:B------:R-:W-:Y:S01]  /*0ec0*/  HFMA2 R75, -RZ, RZ, 0.1171875, 0 ;  /* 0x2f800000ff4b7431 */ /* 0x000fe200000001ff */
[----:B------:R-:W-:Y:S01]  /*0ed0*/  I2FP.F32.U32 R58, R57 ;  /* 0x00000039003a7245 */ /* 0x000fe20000201000 */
[----:B-----5:R-:W-:Y:S01]  /*0ee0*/  HADD2.F32 R57, -RZ, R52.H0_H0 ;  /* 0x20000034ff397230 */ /* 0x020fe20000004100 */
[----:B------:R-:W-:Y:S04]  /*0ef0*/  BSSY.RECONVERGENT B1, `(.L_x_3018) ;  /* 0x0000063000017945 */ /* 0x000fe80003800200 */
        /* <DEDUP_REMOVED lines=23> */
.L_x_3022:
        /* <DEDUP_REMOVED lines=13> */
.L_x_3024:
[----:B------:R-:W-:Y:S05]  /*1140*/  BSYNC.RECONVERGENT B3 ;  /* 0x0000000000037941 */ /* 0x000fea0003800200 */
.L_x_3023:
        /* <DEDUP_REMOVED lines=42> */
.L_x_3021:
[----:B------:R-:W-:Y:S05]  /*13f0*/  BSYNC.RECONVERGENT B2 ;  /* 0x0000000000027941 */ /* 0x000fea0003800200 */
.L_x_3020:
[----:B------:R-:W-:Y:S01]  /*1400*/  I2FP.F32.U32 R6, R58 ;  /* 0x0000003a00067245 */ /* 0x000fe20000201000 */
[----:B------:R-:W-:Y:S02]  /*1410*/  HADD2.F32 R59, -RZ, R16.H0_H0 ;  /* 0x20000010ff3b7230 */ /* 0x000fe40000004100 */
[--C-:B------:R-:W-:Y:S02]  /*1420*/  @P1 IMAD.MOV.U32 R66, RZ, RZ, R8.reuse ;  /* 0x000000ffff421224 */ /* 0x100fe400078e0008 */
[----:B------:R-:W-:Y:S01]  /*1430*/  FFMA.FTZ R6, R6, R75, 1.1641532182693481445e-10 ;  /* 0x2f00000006067423 */ /* 0x000fe2000001004b */
[----:B------:R-:W-:Y:S01]  /*1440*/  FMUL.FTZ R59, R59, R76 ;  /* 0x0000004c3b3b7220 */ /* 0x000fe20000410000 */
[----:B------:R-:W-:-:S03]  /*1450*/  @!P1 IMAD.MOV.U32 R66, RZ, RZ, R8 ;  /* 0x000000ffff429224 */ /* 0x000fc600078e0008 */
[----:B------:R-:W-:Y:S02]  /*1460*/  FSETP.GTU.FTZ.AND P2, PT, R6, R77, PT ;  /* 0x0000004d0600720b */ /* 0x000fe40003f5c000 */
[-C--:B------:R-:W-:Y:S02]  /*1470*/  @P1 MOV R6, R64.reuse ;  /* 0x0000004000061202 */ /* 0x080fe40000000f00 */
[----:B------:R-:W-:Y:S01]  /*1480*/  FSEL R68, R59, RZ, !P2 ;  /* 0x000000ff3b447208 */ /* 0x000fe20005000000 */
[----:B------:R-:W-:Y:S01]  /*1490*/  @P1 HADD2.F32 R59, -RZ, R12.H0_H0 ;  /* 0x2000000cff3b1230 */ /* 0x000fe20000004100 */
[----:B------:R-:W-:Y:S02]  /*14a0*/  @!P1 MOV R6, R64 ;  /* 0x0000004000069202 */ /* 0x000fe40000000f00 */
[----:B------:R-:W-:Y:S01]  /*14b0*/  SEL R8, RZ, 0x1, P2 ;  /* 0x00000001ff087807 */ /* 0x000fe20001000000 */
[----:B------:R-:W-:-:S04]  /*14c0*/  @P1 FADD.FTZ R58, R57, R68 ;  /* 0x00000044393a1221 */ /* 0x000fc80000010000 */
[----:B------:R-:W-:-:S04]  /*14d0*/  @P1 FADD.FTZ R57, R58, R59 ;  /* 0x0000003b3a391221 */ /* 0x000fc80000010000 */
[----:B------:R-:W-:Y:S01]  /*14e0*/  @!P1 FADD.FTZ R57, R57, R68 ;  /* 0x0000004439399221 */ /* 0x000fe20000010000 */
[----:B------:R-:W-:Y:S06]  /*14f0*/  BRA `(.L_x_3025) ;  /* 0x0000000000087947 */ /* 0x000fec0003800000 */
.L_x_3019:
[----:B------:R-:W-:-:S05]  /*1500*/  @P1 HADD2.F32 R58, -RZ, R12.H0_H0 ;  /* 0x2000000cff3a1230 */ /* 0x000fca0000004100 */
[----:B------:R-:W-:-:S07]  /*1510*/  @P1 FADD.FTZ R57, R57, R58 ;  /* 0x0000003a39391221 */ /* 0x000fce0000010000 */
.L_x_3025:
[----:B------:R-:W-:Y:S05]  /*1520*/  BSYNC.RECONVERGENT B1 ;  /* 0x0000000000017941 */ /* 0x000fea0003800200 */
.L_x_3018:
        /* <DEDUP_REMOVED lines=13> */
.L_x_3028:
        /* <DEDUP_REMOVED lines=13> */
.L_x_3030:
[----:B------:R-:W-:Y:S05]  /*16d0*/  BSYNC.RECONVERGENT B2 ;  /* 0x0000000000027941 */ /* 0x000fea0003800200 */
.L_x_3029:
        /* <DEDUP_REMOVED lines=42> */
.L_x_3027:
[----:B------:R-:W-:Y:S05]  /*1980*/  BSYNC.RECONVERGENT B1 ;  /* 0x0000000000017941 */ /* 0x000fea0003800200 */
.L_x_3026:
        /* <DEDUP_REMOVED lines=25> */
.L_x_3035:
        /* <DEDUP_REMOVED lines=13> */
.L_x_3037:
[----:B------:R-:W-:Y:S05]  /*1bf0*/  BSYNC.RECONVERGENT B3 ;  /* 0x0000000000037941 */ /* 0x000fea0003800200 */
.L_x_3036:
        /* <DEDUP_REMOVED lines=41> */
.L_x_3034:
[----:B------:R-:W-:Y:S05]  /*1e90*/  BSYNC.RECONVERGENT B2 ;  /* 0x0000000000027941 */ /* 0x000fea0003800200 */
.L_x_3033:
        /* <DEDUP_REMOVED lines=9> */
[----:B------:R-:W-:Y:S01]  /*1f30*/  @!P1 MOV R6, R64 ;  /* 0x0000004000069202 */ /* 0x000fe20000000f00 */
[----:B------:R-:W-:Y:S01]  /*1f40*/  @!P1 IMAD.MOV.U32 R59, RZ, RZ, R9 ;  /* 0x000000ffff3b9224 */ /* 0x000fe200078e0009 */
[----:B------:R-:W-:Y:S01]  /*1f50*/  SEL R9, RZ, 0x1, P2 ;  /* 0x00000001ff097807 */ /* 0x000fe20001000000 */
[----:B------:R-:W-:-:S04]  /*1f60*/  @P1 FADD.FTZ R52, R58, R67 ;  /* 0x000000433a341221 */ /* 0x000fc80000010000 */
[----:B------:R-:W-:-:S04]  /*1f70*/  @P1 FADD.FTZ R58, R52, R65 ;  /* 0x00000041343a1221 */ /* 0x000fc80000010000 */
[----:B------:R-:W-:Y:S01]  /*1f80*/  @!P1 FADD.FTZ R58, R58, R67 ;  /* 0x000000433a3a9221 */ /* 0x000fe20000010000 */
[----:B------:R-:W-:Y:S06]  /*1f90*/  BRA `(.L_x_3038) ;  /* 0x0000000000087947 */ /* 0x000fec0003800000 */
.L_x_3032:
[----:B------:R-:W-:-:S05]  /*1fa0*/  @P1 HADD2.F32 R65, -RZ, R12.H1_H1 ;  /* 0x3000000cff411230 */ /* 0x000fca0000004100 */
[----:B------:R-:W-:-:S07]  /*1fb0*/  @P1 FADD.FTZ R58, R58, R65 ;  /* 0x000000413a3a1221 */ /* 0x000fce0000010000 */
.L_x_3038:
[----:B------:R-:W-:Y:S05]  /*1fc0*/  BSYNC.RECONVERGENT B1 ;  /* 0x0000000000017941 */ /* 0x000fea0003800200 */
.L_x_3031:
        /* <DEDUP_REMOVED lines=13> */
.L_x_3041:
        /* <DEDUP_REMOVED lines=13> */
.L_x_3043:
[----:B------:R-:W-:Y:S05]  /*2170*/  BSYNC.RECONVERGENT B2 ;  /* 0x0000000000027941 */ /* 0x000fea0003800200 */
.L_x_3042:
        /* <DEDUP_REMOVED lines=42> */
.L_x_3040:
[----:B------:R-:W-:Y:S05]  /*2420*/  BSYNC.RECONVERGENT B1 ;  /* 0x0000000000017941 */ /* 0x000fea0003800200 */
.L_x_3039:
        /* <DEDUP_REMOVED lines=25> */
.L_x_3048:
        /* <DEDUP_REMOVED lines=13> */
.L_x_3050:
[----:B------:R-:W-:Y:S05]  /*2690*/  BSYNC.RECONVERGENT B3 ;  /* 0x0000000000037941 */ /* 0x000fea0003800200 */
.L_x_3049:
        /* <DEDUP_REMOVED lines=42> */
.L_x_3047:
[----:B------:R-:W-:Y:S05]  /*2940*/  BSYNC.RECONVERGENT B2 ;  /* 0x0000000000027941 */ /* 0x000fea0003800200 */
.L_x_3046:
        /* <DEDUP_REMOVED lines=16> */
.L_x_3045:
[----:B------:R-:W-:-:S05]  /*2a50*/  @P1 HADD2.F32 R64, -RZ, R13.H0_H0 ;  /* 0x2000000dff401230 */ /* 0x000fca0000004100 */
[----:B------:R-:W-:-:S07]  /*2a60*/  @P1 FADD.FTZ R59, R59, R64 ;  /* 0x000000403b3b1221 */ /* 0x000fce0000010000 */
.L_x_3051:
[----:B------:R-:W-:Y:S05]  /*2a70*/  BSYNC.RECONVERGENT B1 ;  /* 0x0000000000017941 */ /* 0x000fea0003800200 */
.L_x_3044:
        /* <DEDUP_REMOVED lines=13> */
.L_x_3054:
        /* <DEDUP_REMOVED lines=13> */
.L_x_3056:
[----:B------:R-:W-:Y:S05]  /*2c20*/  BSYNC.RECONVERGENT B2 ;  /* 0x0000000000027941 */ /* 0x000fea0003800200 */
.L_x_3055:
        /* <DEDUP_REMOVED lines=42> */
.L_x_3053:
[----:B------:R-:W-:Y:S05]  /*2ed0*/  BSYNC.RECONVERGENT B1 ;  /* 0x0000000000017941 */ /* 0x000fea0003800200 */
.L_x_3052:
        /* <DEDUP_REMOVED lines=25> */
.L_x_3061:
        /* <DEDUP_REMOVED lines=13> */
.L_x_3063:
[----:B------:R-:W-:Y:S05]  /*3140*/  BSYNC.RECONVERGENT B3 ;  /* 0x0000000000037941 */ /* 0x000fea0003800200 */
.L_x_3062:
        /* <DEDUP_REMOVED lines=42> */
.L_x_3060:
[----:B------:R-:W-:Y:S05]  /*33f0*/  BSYNC.RECONVERGENT B2 ;  /* 0x0000000000027941 */ /* 0x000fea0003800200 */
.L_x_3059:
        /* <DEDUP_REMOVED lines=16> */
.L_x_3058:
[----:B------:R-:W-:-:S05]  /*3500*/  @P1 HADD2.F32 R53, -RZ, R13.H1_H1 ;  /* 0x3000000dff351230 */ /* 0x000fca0000004100 */
[----:B------:R-:W-:-:S07]  /*3510*/  @P1 FADD.FTZ R66, R66, R53 ;  /* 0x0000003542421221 */ /* 0x000fce0000010000 */
.L_x_3064:
[----:B------:R-:W-:Y:S05]  /*3520*/  BSYNC.RECONVERGENT B1 ;  /* 0x0000000000017941 */ /* 0x000fea0003800200 */
.L_x_3057:
        /* <DEDUP_REMOVED lines=13> */
.L_x_3067:
        /* <DEDUP_REMOVED lines=13> */
.L_x_3069:
[----:B------:R-:W-:Y:S05]  /*36d0*/  BSYNC.RECONVERGENT B2 ;  /* 0x0000000000027941 */ /* 0x000fea0003800200 */
.L_x_3068:
        /* <DEDUP_REMOVED lines=42> */
.L_x_3066:
[----:B------:R-:W-:Y:S05]  /*3980*/  BSYNC.RECONVERGENT B1 ;  /* 0x0000000000017941 */ /* 0x000fea0003800200 */
.L_x_3065:
        /* <DEDUP_REMOVED lines=24> */
.L_x_3074:
        /* <DEDUP_REMOVED lines=13> */
.L_x_3076:
[----:B------:R-:W-:Y:S05]  /*3be0*/  BSYNC.RECONVERGENT B3 ;  /* 0x0000000000037941 */ /* 0x000fea0003800200 */
.L_x_3075:
        /* <DEDUP_REMOVED lines=42> */
.L_x_3073:
[----:B------:R-:W-:Y:S05]  /*3e90*/  BSYNC.RECONVERGENT B2 ;  /* 0x0000000000027941 */ /* 0x000fea0003800200 */
.L_x_3072:
        /* <DEDUP_REMOVED lines=10> */
[----:B------:R-:W-:Y:S02]  /*3f40*/  FSEL R69, R67, RZ, !P3 ;  /* 0x000000ff43457208 */ /* 0x000fe40005800000 */
[----:B------:R-:W-:-:S03]  /*3f50*/  SEL R60, RZ, 0x1, P3 ;  /* 0x00000001ff3c7807 */ /* 0x000fc60001800000 */
[----:B------:R-:W-:-:S04]  /*3f60*/  @P1 FADD.FTZ R67, R64, R69 ;  /* 0x0000004540431221 */ /* 0x000fc80000010000 */
[----:B------:R-:W-:-:S04]  /*3f70*/  @P1 FADD.FTZ R64, R67, R68 ;  /* 0x0000004443401221 */ /* 0x000fc80000010000 */
[----:B------:R-:W-:Y:S01]  /*3f80*/  @!P1 FADD.FTZ R64, R64, R69 ;  /* 0x0000004540409221 */ /* 0x000fe20000010000 */
[----:B------:R-:W-:Y:S06]  /*3f90*/  BRA `(.L_x_3077) ;  /* 0x0000000000087947 */ /* 0x000fec0003800000 */
.L_x_3071:
[----:B------:R-:W-:-:S05]  /*3fa0*/  @P1 HADD2.F32 R53, -RZ, R14.H0_H0 ;  /* 0x2000000eff351230 */ /* 0x000fca0000004100 */
[----:B------:R-:W-:-:S07]  /*3fb0*/  @P1 FADD.FTZ R64, R64, R53 ;  /* 0x0000003540401221 */ /* 0x000fce0000010000 */
.L_x_3077:
[----:B------:R-:W-:Y:S05]  /*3fc0*/  BSYNC.RECONVERGENT B1 ;  /* 0x0000000000017941 */ /* 0x000fea0003800200 */
.L_x_3070:
        /* <DEDUP_REMOVED lines=13> */
.L_x_3080:
        /* <DEDUP_REMOVED lines=13> */
.L_x_3082:
[----:B------:R-:W-:Y:S05]  /*4170*/  BSYNC.RECONVERGENT B2 ;  /* 0x0000000000027941 */ /* 0x000fea0003800200 */
.L_x_3081:
        /* <DEDUP_REMOVED lines=42> */
.L_x_3079:
[----:B------:R-:W-:Y:S05]  /*4420*/  BSYNC.RECONVERGENT B1 ;  /* 0x0000000000017941 */ /* 0x000fea0003800200 */
.L_x_3078:
        /* <DEDUP_REMOVED lines=24> */
.L_x_3087:
        /* <DEDUP_REMOVED lines=13> */
.L_x_3089:
[----:B------:R-:W-:Y:S05]  /*4680*/  BSYNC.RECONVERGENT B3 ;  /* 0x0000000000037941 */ /* 0x000fea0003800200 */
.L_x_3088:
        /* <DEDUP_REMOVED lines=42> */
.L_x_3086:
[----:B------:R-:W-:Y:S05]  /*4930*/  BSYNC.RECONVERGENT B2 ;  /* 0x0000000000027941 */ /* 0x000fea0003800200 */
.L_x_3085:
        /* <DEDUP_REMOVED lines=16> */
.L_x_3084:
[----:B------:R-:W-:-:S05]  /*4a40*/  @P1 HADD2.F32 R52, -RZ, R14.H1_H1 ;  /* 0x3000000eff341230 */ /* 0x000fca0000004100 */
[----:B------:R-:W-:-:S07]  /*4a50*/  @P1 FADD.FTZ R67, R67, R52 ;  /* 0x0000003443431221 */ /* 0x000fce0000010000 */
.L_x_3090:
[----:B------:R-:W-:Y:S05]  /*4a60*/  BSYNC.RECONVERGENT B1 ;  /* 0x0000000000017941 */ /* 0x000fea0003800200 */
.L_x_3083:
        /* <DEDUP_REMOVED lines=13> */
.L_x_3093:
        /* <DEDUP_REMOVED lines=13> */
.L_x_3095:
[----:B------:R-:W-:Y:S05]  /*4c10*/  BSYNC.RECONVERGENT B2 ;  /* 0x0000000000027941 */ /* 0x000fea0003800200 */
.L_x_3094:
        /* <DEDUP_REMOVED lines=42> */
.L_x_3092:
[----:B------:R-:W-:Y:S05]  /*4ec0*/  BSYNC.RECONVERGENT B1 ;  /* 0x0000000000017941 */ /* 0x000fea0003800200 */
.L_x_3091:
        /* <DEDUP_REMOVED lines=24> */
.L_x_3100:
        /* <DEDUP_REMOVED lines=13> */
.L_x_3102:
[----:B------:R-:W-:Y:S05]  /*5120*/  BSYNC.RECONVERGENT B3 ;  /* 0x0000000000037941 */ /* 0x000fea0003800200 */
.L_x_3101:
        /* <DEDUP_REMOVED lines=42> */
.L_x_3099:
[----:B------:R-:W-:Y:S05]  /*53d0*/  BSYNC.RECONVERGENT B2 ;  /* 0x0000000000027941 */ /* 0x000fea0003800200 */
.L_x_3098:
        /* <DEDUP_REMOVED lines=16> */
.L_x_3097:
[----:B------:R-:W-:-:S05]  /*54e0*/  @P1 HADD2.F32 R54, -RZ, R15.H0_H0 ;  /* 0x2000000fff361230 */ /* 0x000fca0000004100 */
[----:B------:R-:W-:-:S07]  /*54f0*/  @P1 FADD.FTZ R65, R65, R54 ;  /* 0x0000003641411221 */ /* 0x000fce0000010000 */
.L_x_3103:
[----:B------:R-:W-:Y:S05]  /*5500*/  BSYNC.RECONVERGENT B1 ;  /* 0x0000000000017941 */ /* 0x000fea0003800200 */
.L_x_3096:
        /* <DEDUP_REMOVED lines=13> */
.L_x_3106:
        /* <DEDUP_REMOVED lines=13> */
.L_x_3108:
[----:B------:R-:W-:Y:S05]  /*56b0*/  BSYNC.RECONVERGENT B2 ;  /* 0x0000000000027941 */ /* 0x000fea0003800200 */
.L_x_3107:
        /* <DEDUP_REMOVED lines=43> */
.L_x_3105:
[----:B------:R-:W-:Y:S05]  /*5970*/  BSYNC.RECONVERGENT B1 ;  /* 0x0000000000017941 */ /* 0x000fea0003800200 */
.L_x_3104:
        /* <DEDUP_REMOVED lines=24> */
.L_x_3113:
        /* <DEDUP_REMOVED lines=13> */
.L_x_3115:
[----:B------:R-:W-:Y:S05]  /*5bd0*/  BSYNC.RECONVERGENT B3 ;  /* 0x0000000000037941 */ /* 0x000fea0003800200 */
.L_x_3114:
        /* <DEDUP_REMOVED lines=41> */
[----:B------:R-:W-:-:S07]  /*5e70*/  HFMA2 R52, -RZ, RZ, 0, 0 ;  /* 0x00000000ff347431 */ /* 0x000fce00000001ff */
.L_x_3112:
[----:B------:R-:W-:Y:S05]  /*5e80*/  BSYNC.RECONVERGENT B2 ;  /* 0x0000000000027941 */ /* 0x000fea0003800200 */
.L_x_3111:
[----:B------:R-:W-:Y:S01]  /*5e90*/  I2FP.F32.U32 R6, R53 ;  /* 0x0000003500067245 */ /* 0x000fe20000201000 */
[----:B------:R-:W-:Y:S01]  /*5ea0*/  HADD2.F32 R53, -RZ, R19.H1_H1 ;  /* 0x30000013ff357230 */ /* 0x000fe20000004100 */
[-C--:B------:R-:W-:Y:S01]  /*5eb0*/  @P1 MOV R71, R52.reuse ;  /* 0x0000003400471202 */ /* 0x080fe20000000f00 */
[----:B------:R-:W-:Y:S01]  /*5ec0*/  @P1 HADD2.F32 R68, -RZ, R15.H1_H1 ;  /* 0x3000000fff441230 */ /* 0x000fe20000004100 */
        /* <DEDUP_REMOVED lines=12> */
.L_x_3110:
[----:B------:R-:W-:-:S05]  /*5f90*/  @P1 HADD2.F32 R53, -RZ, R15.H1_H1 ;  /* 0x3000000fff351230 */ /* 0x000fca0000004100 */
[----:B------:R-:W-:-:S07]  /*5fa0*/  @P1 FADD.FTZ R84, R84, R53 ;  /* 0x0000003554541221 */ /* 0x000fce0000010000 */
.L_x_3116:
[----:B------:R-:W-:Y:S05]  /*5fb0*/  BSYNC.RECONVERGENT B1 ;  /* 0x0000000000017941 */ /* 0x000fea0003800200 */
.L_x_3109:
[----:B------:R-:W-:Y:S01]  /*5fc0*/  ISETP.NE.AND P0, PT, R74, RZ, PT ;  /* 0x000000ff4a00720c */ /* 0x000fe20003f05270 */
        /* <DEDUP_REMOVED lines=13> */
[----:B------:R-:W-:Y:S02]  /*60a0*/  SEL R52, RZ, 0x1000000, P5 ;  /* 0x01000000ff347807 */ /* 0x000fe40002800000 */
[----:B------:R-:W-:Y:S02]  /*60b0*/  SEL R53, RZ, 0x10000, P6 ;  /* 0x00010000ff357807 */ /* 0x000fe40003000000 */
[----:B------:R-:W-:Y:S02]  /*60c0*/  SEL R78, RZ, 0x100, P1 ;  /* 0x00000100ff4e7807 */ /* 0x000fe40000800000 */
[----:B------:R-:W-:Y:S01]  /*60d0*/  LOP3.LUT R77, R77, R76, RZ, 0xfc, !PT ;  /* 0x0000004c4d4d7212 */ /* 0x000fe200078efcff */
[----:B------:R-:W-:Y:S01]  /*60e0*/  FADD.FTZ R76, R55, R58 ;  /* 0x0000003a374c7221 */ /* 0x000fe20000010000 */
[----:B------:R-:W-:Y:S01]  /*60f0*/  LOP3.LUT R78, R78, R52, R53, 0xfe, !PT ;  /* 0x000000344e4e7212 */ /* 0x000fe200078efe35 */
[----:B0-----:R-:W-:Y:S01]  /*6100*/  IMAD.WIDE.U32 R68, R56, 0x8, R68 ;  /* 0x0000000838447825 */ /* 0x001fe200078e0044 */
[----:B------:R-:W-:-:S03]  /*6110*/  SEL R79, RZ, 0x1, P0 ;  /* 0x00000001ff4f7807 */ /* 0x000fc60000000000 */
[----:B------:R-:W-:Y:S01]  /*6120*/  FADD.FTZ R73, R76, R59 ;  /* 0x0000003b4c497221 */ /* 0x000fe20000010000 */
[----:B------:R-:W-:Y:S02]  /*6130*/  F2FP.F16.F32.PACK_AB R52, R58, R57 ;  /* 0x000000393a34723e */ /* 0x000fe400000000ff */
[----:B------:R-:W-:Y:S01]  /*6140*/  F2FP.F16.F32.PACK_AB R53, R66, R59 ;  /* 0x0000003b4235723e */ /* 0x000fe200000000ff */
[----:B-1----:R-:W-:Y:S01]  /*6150*/  IMAD.WIDE.U32 R74, R56, 0x10, R74 ;  /* 0x00000010384a7825 */ /* 0x002fe200078e004a */
[----:B------:R-:W-:-:S03]  /*6160*/  F2FP.F16.F32.PACK_AB R54, R67, R64 ;  /* 0x000000404336723e */ /* 0x000fc600000000ff */
[----:B------:R-:W-:Y:S01]  /*6170*/  FADD.FTZ R73, R73, R66 ;  /* 0x0000004249497221 */ /* 0x000fe20000010000 */
[----:B------:R-:W-:Y:S02]  /*6180*/  F2FP.F16.F32.PACK_AB R55, R84, R65 ;  /* 0x000000415437723e */ /* 0x000fe400000000ff */
[----:B------:R-:W-:Y:S01]  /*6190*/  LOP3.LUT R76, R78, R79, RZ, 0xfc, !PT ;  /* 0x0000004f4e4c7212 */ /* 0x000fe200078efcff */
[----:B------:R-:W-:Y:S01]  /*61a0*/  FADD.FTZ R78, R73, R64 ;  /* 0x00000040494e7221 */ /* 0x000fe20000010000 */
[----:B------:R-:W-:Y:S01]  /*61b0*/  PLOP3.LUT P0, PT, PT, PT, UP0, 0x80, 0x8 ;  /* 0x000000000008781c */ /* 0x000fe20003f0f008 */
[----:B------:R0:W-:Y:S01]  /*61c0*/  STG.E.128 desc[UR8][R74.64], R52 ;  /* 0x000000344a007986 */ /* 0x0001e2000c101d08 */
[----:B------:R-:W-:Y:S01]  /*61d0*/  ISETP.NE.AND P1, PT, R0, RZ, PT ;  /* 0x000000ff0000720c */ /* 0x000fe20003f25270 */
[----:B------:R-:W-:Y:S02]  /*61e0*/  FADD.FTZ R78, R78, R67 ;  /* 0x000000434e4e7221 */ /* 0x000fe40000010000 */
[----:B------:R0:W-:Y:S02]  /*61f0*/  STG.E.64 desc[UR8][R68.64], R76 ;  /* 0x0000004c44007986 */ /* 0x0001e4000c101b08 */
[----:B------:R-:W-:-:S06]  /*6200*/  FADD.FTZ R73, R78, R65 ;  /* 0x000000414e497221 */ /* 0x000fcc0000010000 */
        /* <DEDUP_REMOVED lines=17> */
.L_x_3117:
        /* <DEDUP_REMOVED lines=40> */
.L_x_3131:
        /* <DEDUP_REMOVED lines=31> */
[----:B------:R-:W-:Y:S01]  /*6790*/  F2FP.F16.F32.PACK_AB R52, R66, R59 ;  /* 0x0000003b4234723e */ /* 0x000fe200000000ff */
[----:B------:R-:W-:Y:S01]  /*67a0*/  FMUL.FTZ R59, R79, R90 ;  /* 0x0000005a4f3b7220 */ /* 0x000fe20000410000 */
[----:B------:R-:W-:Y:S01]  /*67b0*/  FFMA.FTZ R53, R34, R81, R50 ;  /* 0x0000005122357223 */ /* 0x000fe20000010032 */
[----:B------:R-:W-:Y:S01]  /*67c0*/  FFMA.FTZ R54, R35, R56, R51 ;  /* 0x0000003823367223 */ /* 0x000fe20000010033 */
[----:B------:R-:W0:Y:S01]  /*67d0*/  @!P1 LDC.64 R74, c[0x0][0x3c8] ;  /* 0x0000f200ff4a9b82 */ /* 0x000e220000000a00 */
        /* <DEDUP_REMOVED lines=18> */
[----:B------:R-:W-:Y:S02]  /*6900*/  F2FP.F16.F32.PACK_AB R59, R84, R59 ;  /* 0x0000003b543b723e */ /* 0x000fe400000000ff */
[----:B------:R-:W-:Y:S01]  /*6910*/  F2FP.F16.F32.PACK_AB R58, R80, R83 ;  /* 0x00000053503a723e */ /* 0x000fe200000000ff */
[----:B------:R2:W-:Y:S01]  /*6920*/  @!P1 STG.E desc[UR8][R76.64], R73 ;  /* 0x000000494c009986 */ /* 0x0005e2000c101908 */
[----:B0-----:R-:W-:Y:S01]  /*6930*/  @!P1 IMAD.WIDE R74, R2, 0x4, R74 ;  /* 0x00000004024a9825 */ /* 0x001fe200078e024a */
[----:B------:R-:W-:-:S04]  /*6940*/  F2FP.F16.F32.PACK_AB R56, R81, R78 ;  /* 0x0000004e5138723e */ /* 0x000fc800000000ff */
[----:B------:R2:W-:Y:S04]  /*6950*/  @!P1 STG.E desc[UR8][R74.64], R79 ;  /* 0x0000004f4a009986 */ /* 0x0005e8000c101908 */
[----:B------:R2:W-:Y:S01]  /*6960*/  STG.E.128 desc[UR8][R64.64], R52 ;  /* 0x0000003440007986 */ /* 0x0005e2000c101d08 */
[----:B-1----:R-:W-:-:S03]  /*6970*/  IMAD R2, R66, 0x4, R2 ;  /* 0x0000000442027824 */ /* 0x002fc600078e0202 */
[----:B------:R2:W-:Y:S02]  /*6980*/  STG.E.128 desc[UR8][R68.64], R56 ;  /* 0x0000003844007986 */ /* 0x0005e4000c101d08 */
[----:B------:R-:W-:-:S13]  /*6990*/  ISETP.GE.AND P1, PT, R2, R67, PT ;  /* 0x000000430200720c */ /* 0x000fda0003f26270 */
[----:B------:R-:W-:Y:S05]  /*69a0*/  @!P1 BRA `(.L_x_3119) ;  /* 0xffffff9c00ec9947 */ /* 0x000fea000383ffff */
[----:B------:R-:W-:Y:S05]  /*69b0*/  BSYNC B0 ;  /* 0x0000000000007941 */ /* 0x000fea0003800000 */
.L_x_3012:
[----:B------:R-:W-:Y:S05]  /*69c0*/  EXIT ;  /* 0x000000000000794d */ /* 0x000fea0003800000 */
.L_x_3118:
        /* <DEDUP_REMOVED lines=8> */
.L_x_3121:
[----:B------:R-:W-:Y:S05]  /*6a50*/  BSYNC B1 ;  /* 0x0000000000017941 */ /* 0x000fea0003800000 */
.L_x_3120:
        /* <DEDUP_REMOVED lines=9> */
.L_x_3122:
[----:B------:R-:W-:Y:S02]  /*6af0*/  IMAD.MOV.U32 R76, RZ, RZ, 0x4 ;  /* 0x00000004ff4c7424 */ /* 0x000fe400078e00ff */
[----:B------:R-:W-:-:S04]  /*6b00*/  IMAD.MOV.U32 R53, RZ, RZ, R75 ;  /* 0x000000ffff357224 */ /* 0x000fc800078e004b */
[----:B------:R-:W-:-:S05]  /*6b10*/  FADD.FTZ R55, R54, R53 ;  /* 0x0000003536377221 */ /* 0x000fca0000010000 */
[----:B------:R-:W-:-:S07]  /*6b20*/  MOV R77, R55 ;  /* 0x00000037004d7202 */ /* 0x000fce0000000f00 */
[----:B------:R-:W-:Y:S05]  /*6b30*/  WARPSYNC.COLLECTIVE R74, `(.L_x_3123) ;  /* 0x000000004a087348 */ /* 0x000fea0003c00000 */
[----:B------:R0:W1:Y:S02]  /*6b40*/  SHFL.BFLY P2, R75, R77, R76, R79 ;  /* 0x0c00004c4d4b7389 */ /* 0x000064000004004f */
[----:B01----:R-:W-:Y:S05]  /*6b50*/  ENDCOLLECTIVE ;  /* 0x000000000000791b */ /* 0x003fea0003800000 */
.L_x_3123:
[----:B------:R-:W-:Y:S01]  /*6b60*/  HFMA2 R76, -RZ, RZ, 0, 4.76837158203125e-07 ;  /* 0x00000008ff4c7431 */ /* 0x000fe200000001ff */
[----:B------:R-:W-:-:S05]  /*6b70*/  MOV R52, R75 ;  /* 0x0000004b00347202 */ /* 0x000fca0000000f00 */
[----:B------:R-:W-:-:S04]  /*6b80*/  FADD.FTZ R68, R55, R52 ;  /* 0x0000003437447221 */ /* 0x000fc80000010000 */
[----:B------:R-:W-:-:S07]  /*6b90*/  IMAD.MOV.U32 R77, RZ, RZ, R68 ;  /* 0x000000ffff4d7224 */ /* 0x000fce00078e0044 */
[----:B------:R-:W-:Y:S05]  /*6ba0*/  WARPSYNC.COLLECTIVE R74, `(.L_x_3124) ;  /* 0x000000004a087348 */ /* 0x000fea0003c00000 */
[----:B------:R0:W1:Y:S02]  /*6bb0*/  SHFL.BFLY P2, R75, R77, R76, R79 ;  /* 0x0c00004c4d4b7389 */ /* 0x000064000004004f */
[----:B01----:R-:W-:Y:S05]  /*6bc0*/  ENDCOLLECTIVE ;  /* 0x000000000000791b */ /* 0x003fea0003800000 */
.L_x_3124:
        /* <DEDUP_REMOVED lines=8> */
.L_x_3125:
        /* <DEDUP_REMOVED lines=24> */
.L_x_3126:
[----:B------:R-:W-:Y:S02]  /*6dd0*/  IMAD.MOV.U32 R76, RZ, RZ, 0x2 ;  /* 0x00000002ff4c7424 */ /* 0x000fe400078e00ff */
[----:B------:R-:W-:-:S04]  /*6de0*/  IMAD.MOV.U32 R55, RZ, RZ, R75 ;  /* 0x000000ffff377224 */ /* 0x000fc800078e004b */
[----:B------:R-:W-:-:S05]  /*6df0*/  FADD.FTZ R55, R52, R55 ;  /* 0x0000003734377221 */ /* 0x000fca0000010000 */
[----:B------:R-:W-:-:S07]  /*6e00*/  MOV R77, R55 ;  /* 0x00000037004d7202 */ /* 0x000fce0000000f00 */
[----:B------:R-:W-:Y:S05]  /*6e10*/  WARPSYNC.COLLECTIVE R74, `(.L_x_3127) ;  /* 0x000000004a087348 */ /* 0x000fea0003c00000 */
[----:B------:R0:W1:Y:S02]  /*6e20*/  SHFL.BFLY P2, R75, R77, R76, R79 ;  /* 0x0c00004c4d4b7389 */ /* 0x000064000004004f */
[----:B01----:R-:W-:Y:S05]  /*6e30*/  ENDCOLLECTIVE ;  /* 0x000000000000791b */ /* 0x003fea0003800000 */
.L_x_3127:
[----:B------:R-:W-:Y:S01]  /*6e40*/  HFMA2 R76, -RZ, RZ, 0, 2.384185791015625e-07 ;  /* 0x00000004ff4c7431 */ /* 0x000fe200000001ff */
[----:B------:R-:W-:-:S05]  /*6e50*/  MOV R54, R75 ;  /* 0x0000004b00367202 */ /* 0x000fca0000000f00 */
[----:B------:R-:W-:-:S04]  /*6e60*/  FADD.FTZ R54, R55, R54 ;  /* 0x0000003637367221 */ /* 0x000fc80000010000 */
[----:B------:R-:W-:-:S07]  /*6e70*/  IMAD.MOV.U32 R77, RZ, RZ, R54 ;  /* 0x000000ffff4d7224 */ /* 0x000fce00078e0036 */
[----:B------:R-:W-:Y:S05]  /*6e80*/  WARPSYNC.COLLECTIVE R74, `(.L_x_3128) ;  /* 0x000000004a087348 */ /* 0x000fea0003c00000 */
[----:B------:R0:W1:Y:S02]  /*6e90*/  SHFL.BFLY P2, R75, R77, R76, R79 ;  /* 0x0c00004c4d4b7389 */ /* 0x000064000004004f */
[----:B01----:R-:W-:Y:S05]  /*6ea0*/  ENDCOLLECTIVE ;  /* 0x000000000000791b */ /* 0x003fea0003800000 */
.L_x_3128:
[----:B------:R-:W-:Y:S02]  /*6eb0*/  HFMA2 R76, -RZ, RZ, 0, 4.76837158203125e-07 ;  /* 0x00000008ff4c7431 */ /* 0x000fe400000001ff */
[----:B------:R-:W-:-:S04]  /*6ec0*/  IMAD.MOV.U32 R69, RZ, RZ, R75 ;  /* 0x000000ffff457224 */ /* 0x000fc800078e004b */
[----:B------:R-:W-:-:S05]  /*6ed0*/  FADD.FTZ R69, R54, R69 ;  /* 0x0000004536457221 */ /* 0x000fca0000010000 */
[----:B------:R-:W-:-:S07]  /*6ee0*/  MOV R77, R69 ;  /* 0x00000045004d7202 */ /* 0x000fce0000000f00 */
[----:B------:R-:W-:Y:S05]  /*6ef0*/  WARPSYNC.COLLECTIVE R74, `(.L_x_3129) ;  /* 0x000000004a087348 */ /* 0x000fea0003c00000 */
[----:B------:R0:W1:Y:S02]  /*6f00*/  SHFL.BFLY P2, R75, R77, R76, R79 ;  /* 0x0c00004c4d4b7389 */ /* 0x000064000004004f */
[----:B01----:R-:W-:Y:S05]  /*6f10*/  ENDCOLLECTIVE ;  /* 0x000000000000791b */ /* 0x003fea0003800000 */
.L_x_3129:
[----:B------:R-:W-:Y:S02]  /*6f20*/  HFMA2 R76, -RZ, RZ, 0, 9.5367431640625e-07 ;  /* 0x00000010ff4c7431 */ /* 0x000fe400000001ff */
[----:B------:R-:W-:-:S04]  /*6f30*/  IMAD.MOV.U32 R68, RZ, RZ, R75 ;  /* 0x000000ffff447224 */ /* 0x000fc800078e004b */
[----:B------:R-:W-:-:S05]  /*6f40*/  FADD.FTZ R68, R69, R68 ;  /* 0x0000004445447221 */ /* 0x000fca0000010000 */
[----:B------:R-:W-:-:S07]  /*6f50*/  MOV R77, R68 ;  /* 0x00000044004d7202 */ /* 0x000fce0000000f00 */
[----:B------:R-:W-:Y:S05]  /*6f60*/  WARPSYNC.COLLECTIVE R74, `(.L_x_3130) ;  /* 0x000000004a087348 */ /* 0x000fea0003c00000 */
[----:B------:R0:W1:Y:S02]  /*6f70*/  SHFL.BFLY P2, R75, R77, R76, R79 ;  /* 0x0c00004c4d4b7389 */ /* 0x000064000004004f */
[----:B01----:R-:W-:Y:S05]  /*6f80*/  ENDCOLLECTIVE ;  /* 0x000000000000791b */ /* 0x003fea0003800000 */
.L_x_3130:
[----:B------:R-:W-:Y:S05]  /*6f90*/  BRA `(.L_x_3131) ;  /* 0xfffffff400807947 */ /* 0x000fea000383ffff */
.L_x_3132:
        /* <DEDUP_REMOVED lines=14> */
.L_x_5960:


//--------------------- .text._ZN10layer_norm31ln_parallel_residual_fwd_kernelINS_13Kernel_traitsIf6__halfS2_S2_fjLj256ELj1ELj4ELj1ELj16ENS_18Kernel_traits_baseILj256EfS2_S2_S2_fjLj128EEEEELb1ELb1ELb0EEEvNS_9FwdParamsE --------------------------
	.section	.text._ZN10layer_norm31ln_parallel_residual_fwd_kernelINS_13Kernel_traitsIf6__halfS2_S2_fjLj256ELj1ELj4ELj1ELj16ENS_18Kernel_traits_baseILj256EfS2_S2_S2_fjLj128EEEEELb1ELb1ELb0EEEvNS_9FwdParamsE,"ax",@progbits
	.align	128
        .global         _ZN10layer_norm31ln_parallel_residual_fwd_kernelINS_13Kernel_traitsIf6__halfS2_S2_fjLj256ELj1ELj4ELj1ELj16ENS_18Kernel_traits_baseILj256EfS2_S2_S2_fjLj128EEEEELb1ELb1ELb0EEEvNS_9FwdParamsE
        .type           _ZN10layer_norm31ln_parallel_residual_fwd_kernelINS_13Kernel_traitsIf6__halfS2_S2_fjLj256ELj1ELj4ELj1ELj16ENS_18Kernel_traits_baseILj256EfS2_S2_S2_fjLj128EEEEELb1ELb1ELb0EEEvNS_9FwdParamsE,@function
        .size           _ZN10layer_norm31ln_parallel_residual_fwd_kernelINS_13Kernel_traitsIf6__halfS2_S2_fjLj256ELj1ELj4ELj1ELj16ENS_18Kernel_traits_baseILj256EfS2_S2_S2_fjLj128EEEEELb1ELb1ELb0EEEvNS_9FwdParamsE,(.L_x_5961 - _ZN10layer_norm31ln_parallel_residual_fwd_kernelINS_13Kernel_traitsIf6__halfS2_S2_fjLj256ELj1ELj4ELj1ELj16ENS_18Kernel_traits_baseILj256EfS2_S2_S2_fjLj128EEEEELb1ELb1ELb0EEEvNS_9FwdParamsE)
        .other          _ZN10layer_norm31ln_parallel_residual_fwd_kernelINS_13Kernel_traitsIf6__halfS2_S2_fjLj256ELj1ELj4ELj1ELj16ENS_18Kernel_traits_baseILj256EfS2_S2_S2_fjLj128EEEEELb1ELb1ELb0EEEvNS_9FwdParamsE,@"STO_CUDA_ENTRY STV_DEFAULT"
_ZN10layer_norm31ln_parallel_residual_fwd_kernelINS_13Kernel_traitsIf6__halfS2_S2_fjLj256ELj1ELj4ELj1ELj16ENS_18Kernel_traits_baseILj256EfS2_S2_S2_fjLj128EEEEELb1ELb1ELb0EEEvNS_9FwdParamsE:
.text._ZN10layer_norm31ln_parallel_residual_fwd_kernelINS_13Kernel_traitsIf6__halfS2_S2_fjLj256ELj1ELj4ELj1ELj16ENS_18Kernel_traits_baseILj256EfS2_S2_S2_fjLj128EEEEELb1ELb1ELb0EEEvNS_9FwdParamsE:
        /* <DEDUP_REMOVED lines=21> */
[----:B------:R-:W-:-:S05]  /*0150*/  SHF.R.U32.HI R6, RZ, 0x5, R7 ;  /* 0x00000005ff067819 */ /* 0x000fca0000011607 */
[----:B------:R-:W-:Y:S01]  /*0160*/  LOP3.LUT R6, R6, UR4, RZ, 0xfc, !PT ;  /* 0x0000000406067c12 */ /* 0x000fe2000f8efcff */
[----:B---3--:R-:W-:Y:S01]  /*0170*/  IMAD R7, R10, UR5, R7 ;  /* 0x000000050a077c24 */ /* 0x008fe2000f8e0207 */
        /* <DEDUP_REMOVED lines=28> */
.L_x_3134:
[----:B------:R-:W-:Y:S05]  /*0340*/  BSYNC.RECONVERGENT B0 ;  /* 0x0000000000007941 */ /* 0x000fea0003800200 */
.L_x_3133:
        /* <DEDUP_REMOVED lines=19> */
[----:B------:R-:W-:Y:S01]  /*0480*/  BSSY B1, `(.L_x_3135) ;  /* 0x0000633000017945 */ /* 0x000fe20003800000 */
[----:B------:R-:W-:Y:S01]  /*0490*/  LOP3.LUT R50, R50, 0x3, RZ, 0xc0, !PT ;  /* 0x0000000332327812 */ /* 0x000fe200078ec0ff */
[----:B------:R-:W0:Y:S01]  /*04a0*/  LDCU UR32, c[0x0][0x388] ;  /* 0x00007100ff2077ac */ /* 0x000e220008000800 */
[C---:B------:R-:W-:Y:S01]  /*04b0*/  IMAD.HI.U32 R0, R5.reuse, -0x2daee0ad, RZ ;  /* 0xd2511f5305007827 */ /* 0x040fe200078e00ff */
[----:B------:R-:W-:Y:S01]  /*04c0*/  LOP3.LUT R3, R4, UR6, R3, 0x96, !PT ;  /* 0x0000000604037c12 */ /* 0x000fe2000f8e9603 */
[----:B------:R-:W1:Y:S02]  /*04d0*/  LDCU.U8 UR12, c[0x0][0x410] ;  /* 0x00008200ff0c77ac */ /* 0x000e640008000000 */
[----:B------:R-:W-:Y:S01]  /*04e0*/  IMAD R29, R5, -0x2daee0ad, RZ ;  /* 0xd2511f53051d7824 */ /* 0x000fe200078e02ff */
[----:B------:R-:W-:Y:S01]  /*04f0*/  LOP3.LUT R0, R0, UR7, RZ, 0x3c, !PT ;  /* 0x0000000700007c12 */ /* 0x000fe2000f8e3cff */
[----:B------:R-:W-:Y:S01]  /*0500*/  IMAD.HI.U32 R10, R3, -0x2daee0ad, RZ ;  /* 0xd2511f53030a7827 */ /* 0x000fe200078e00ff */
[----:B------:R-:W2:Y:S03]  /*0510*/  LDCU UR13, c[0x0][0x448] ;  /* 0x00008900ff0d77ac */ /* 0x000ea60008000800 */
[----:B------:R-:W-:Y:S01]  /*0520*/  IMAD R11, R7, -0x326172a9, RZ ;  /* 0xcd9e8d57070b7824 */ /* 0x000fe200078e02ff */
[----:B------:R-:W-:Y:S01]  /*0530*/  LOP3.LUT R10, R29, UR15, R10, 0x96, !PT ;  /* 0x0000000f1d0a7c12 */ /* 0x000fe2000f8e960a */
[C---:B------:R-:W-:Y:S01]  /*0540*/  IMAD.HI.U32 R2, R0.reuse, -0x326172a9, RZ ;  /* 0xcd9e8d5700027827 */ /* 0x040fe200078e00ff */
        /* <DEDUP_REMOVED lines=54> */
.L_x_3237:
        /* <DEDUP_REMOVED lines=32> */
.L_x_3140:
        /* <DEDUP_REMOVED lines=13> */
.L_x_3142:
[----:B------:R-:W-:Y:S05]  /*0b80*/  BSYNC.RECONVERGENT B3 ;  /* 0x0000000000037941 */ /* 0x000fea0003800200 */
.L_x_3141:
        /* <DEDUP_REMOVED lines=42> */
.L_x_3139:
[----:B------:R-:W-:Y:S05]  /*0e30*/  BSYNC.RECONVERGENT B2 ;  /* 0x0000000000027941 */ /* 0x000fea0003800200 */
.L_x_3138:
        /* <DEDUP_REMOVED lines=27> */
.L_x_3146:
        /* <DEDUP_REMOVED lines=13> */
.L_x_3148:
[----:B------:R-:W-:Y:S05]  /*10c0*/  BSYNC.RECONVERGENT B3 ;  /* 0x0000000000037941 */ /* 0x000fea0003800200 */
.L_x_3147:
        /* <DEDUP_REMOVED lines=42> */
.L_x_3145:
[----:B------:R-:W-:Y:S05]  /*1370*/  BSYNC.RECONVERGENT B2 ;  /* 0x0000000000027941 */ /* 0x000fea0003800200 */
.L_x_3144:
        /* <DEDUP_REMOVED lines=16> */
.L_x_3143:
[----:B------:R-:W-:-:S05]  /*1480*/  @P1 HADD2.F32 R51, -RZ, R32.H0_H0 ;  /* 0x20000020ff331230 */ /* 0x000fca0000004100 */
[----:B------:R-:W-:-:S07]  /*1490*/  @P1 FADD.FTZ R10, R51, R10 ;  /* 0x0000000a330a1221 */ /* 0x000fce0000010000 */
.L_x_3149:
        /* <DEDUP_REMOVED lines=13> */
.L_x_3152:
        /* <DEDUP_REMOVED lines=13> */
.L_x_3154:
[----:B------:R-:W-:Y:S05]  /*1640*/  BSYNC.RECONVERGENT B3 ;  /* 0x0000000000037941 */ /* 0x000fea0003800200 */
.L_x_3153:
        /* <DEDUP_REMOVED lines=42> */
.L_x_3151:
[----:B------:R-:W-:Y:S05]  /*18f0*/  BSYNC.RECONVERGENT B2 ;  /* 0x0000000000027941 */ /* 0x000fea0003800200 */
.L_x_3150:
        /* <DEDUP_REMOVED lines=24> */
.L_x_3158:
        /* <DEDUP_REMOVED lines=13> */
.L_x_3160:
[----:B------:R-:W-:Y:S05]  /*1b50*/  BSYNC.RECONVERGENT B3 ;  /* 0x0000000000037941 */ /* 0x000fea0003800200 */
.L_x_3159:
        /* <DEDUP_REMOVED lines=41> */
[----:B------:R-:W-:-:S07]  /*1df0*/  IMAD.MOV.U32 R52, RZ, RZ, R50 ;  /* 0x000000ffff347224 */ /* 0x000fce00078e0032 */
.L_x_3157:
[----:B------:R-:W-:Y:S05]  /*1e00*/  BSYNC.RECONVERGENT B2 ;  /* 0x0000000000027941 */ /* 0x000fea0003800200 */
.L_x_3156:
        /* <DEDUP_REMOVED lines=8> */
[----:B------:R-:W-:Y:S01]  /*1e90*/  FSETP.GTU.FTZ.AND P2, PT, R51, R62, PT ;  /* 0x0000003e3300720b */ /* 0x000fe20003f5c000 */
[----:B------:R-:W-:-:S03]  /*1ea0*/  @P1 HADD2.F32 R51, -RZ, R32.H1_H1 ;  /* 0x30000020ff331230 */ /* 0x000fc60000004100 */
[----:B------:R-:W-:-:S05]  /*1eb0*/  FSEL R54, R40, RZ, !P2 ;  /* 0x000000ff28367208 */ /* 0x000fca0005000000 */
[----:B------:R-:W-:-:S04]  /*1ec0*/  @P1 FADD.FTZ R40, R54, R47 ;  /* 0x0000002f36281221 */ /* 0x000fc80000010000 */
[----:B------:R-:W-:Y:S01]  /*1ed0*/  @P1 FADD.FTZ R47, R40, R51 ;  /* 0x00000033282f1221 */ /* 0x000fe20000010000 */
[----:B------:R-:W-:-:S03]  /*1ee0*/  SEL R40, RZ, 0x1, P2 ;  /* 0x00000001ff287807 */ /* 0x000fc60001000000 */
[----:B------:R-:W-:Y:S01]  /*1ef0*/  @!P1 FADD.FTZ R47, R54, R47 ;  /* 0x0000002f362f9221 */ /* 0x000fe20000010000 */
[----:B------:R-:W-:Y:S06]  /*1f00*/  BRA `(.L_x_3161) ;  /* 0x0000000000087947 */ /* 0x000fec0003800000 */
.L_x_3155:
[----:B------:R-:W-:-:S05]  /*1f10*/  @P1 HADD2.F32 R36, -RZ, R32.H1_H1 ;  /* 0x30000020ff241230 */ /* 0x000fca0000004100 */
[----:B------:R-:W-:-:S07]  /*1f20*/  @P1 FADD.FTZ R47, R36, R47 ;  /* 0x0000002f242f1221 */ /* 0x000fce0000010000 */
.L_x_3161:
        /* <DEDUP_REMOVED lines=13> */
.L_x_3164:
        /* <DEDUP_REMOVED lines=13> */
.L_x_3166:
[----:B------:R-:W-:Y:S05]  /*20d0*/  BSYNC.RECONVERGENT B3 ;  /* 0x0000000000037941 */ /* 0x000fea0003800200 */
.L_x_3165:
        /* <DEDUP_REMOVED lines=42> */
.L_x_3163:
[----:B------:R-:W-:Y:S05]  /*2380*/  BSYNC.RECONVERGENT B2 ;  /* 0x0000000000027941 */ /* 0x000fea0003800200 */
.L_x_3162:
        /* <DEDUP_REMOVED lines=24> */
.L_x_3170:
        /* <DEDUP_REMOVED lines=13> */
.L_x_3172:
[----:B------:R-:W-:Y:S05]  /*25e0*/  BSYNC.RECONVERGENT B3 ;  /* 0x0000000000037941 */ /* 0x000fea0003800200 */
.L_x_3171:
        /* <DEDUP_REMOVED lines=41> */
.L_x_3169:
[----:B------:R-:W-:Y:S05]  /*2880*/  BSYNC.RECONVERGENT B2 ;  /* 0x0000000000027941 */ /* 0x000fea0003800200 */
.L_x_3168:
[----:B------:R-:W-:Y:S01]  /*2890*/  I2FP.F32.U32 R0, R41 ;  /* 0x0000002900007245 */ /* 0x000fe20000201000 */
[----:B------:R-:W-:Y:S02]  /*28a0*/  HADD2.F32 R54, -RZ, R29.H0_H0 ;  /* 0x2000001dff367230 */ /* 0x000fe40000004100 */
        /* <DEDUP_REMOVED lines=8> */
[----:B------:R-:W-:-:S04]  /*2930*/  @P1 HADD2.F32 R54, -RZ, R33.H0_H0 ;  /* 0x20000021ff361230 */ /* 0x000fc80000004100 */
[----:B------:R-:W-:-:S04]  /*2940*/  @P1 FADD.FTZ R41, R53, R52 ;  /* 0x0000003435291221 */ /* 0x000fc80000010000 */
[----:B------:R-:W-:Y:S01]  /*2950*/  @P1 FADD.FTZ R52, R41, R54 ;  /* 0x0000003629341221 */ /* 0x000fe20000010000 */
[----:B------:R-:W-:-:S03]  /*2960*/  SEL R41, RZ, 0x1, P2 ;  /* 0x00000001ff297807 */ /* 0x000fc60001000000 */
[----:B------:R-:W-:Y:S01]  /*2970*/  @!P1 FADD.FTZ R52, R53, R52 ;  /* 0x0000003435349221 */ /* 0x000fe20000010000 */
[----:B------:R-:W-:Y:S06]  /*2980*/  BRA `(.L_x_3173) ;  /* 0x0000000000087947 */ /* 0x000fec0003800000 */
.L_x_3167:
[----:B------:R-:W-:-:S05]  /*2990*/  @P1 HADD2.F32 R53, -RZ, R33.H0_H0 ;  /* 0x20000021ff351230 */ /* 0x000fca0000004100 */
[----:B------:R-:W-:-:S07]  /*29a0*/  @P1 FADD.FTZ R52, R53, R52 ;  /* 0x0000003435341221 */ /* 0x000fce0000010000 */
.L_x_3173:
        /* <DEDUP_REMOVED lines=13> */
.L_x_3176:
        /* <DEDUP_REMOVED lines=13> */
.L_x_3178:
[----:B------:R-:W-:Y:S05]  /*2b50*/  BSYNC.RECONVERGENT B3 ;  /* 0x0000000000037941 */ /* 0x000fea0003800200 */
.L_x_3177:
        /* <DEDUP_REMOVED lines=42> */
.L_x_3175:
[----:B------:R-:W-:Y:S05]  /*2e00*/  BSYNC.RECONVERGENT B2 ;  /* 0x0000000000027941 */ /* 0x000fea0003800200 */
.L_x_3174:
        /* <DEDUP_REMOVED lines=24> */
.L_x_3182:
        /* <DEDUP_REMOVED lines=13> */
.L_x_3184:
[----:B------:R-:W-:Y:S05]  /*3060*/  BSYNC.RECONVERGENT B3 ;  /* 0x0000000000037941 */ /* 0x000fea0003800200 */
.L_x_3183:
        /* <DEDUP_REMOVED lines=42> */
.L_x_3181:
[----:B------:R-:W-:Y:S05]  /*3310*/  BSYNC.RECONVERGENT B2 ;  /* 0x0000000000027941 */ /* 0x000fea0003800200 */
.L_x_3180:
        /* <DEDUP_REMOVED lines=16> */
.L_x_3179:
[----:B------:R-:W-:-:S05]  /*3420*/  @P1 HADD2.F32 R50, -RZ, R33.H1_H1 ;  /* 0x30000021ff321230 */ /* 0x000fca0000004100 */
[----:B------:R-:W-:-:S07]  /*3430*/  @P1 FADD.FTZ R53, R50, R53 ;  /* 0x0000003532351221 */ /* 0x000fce0000010000 */
.L_x_3185:
        /* <DEDUP_REMOVED lines=13> */
.L_x_3188:
        /* <DEDUP_REMOVED lines=13> */
.L_x_3190:
[----:B------:R-:W-:Y:S05]  /*35e0*/  BSYNC.RECONVERGENT B3 ;  /* 0x0000000000037941 */ /* 0x000fea0003800200 */
.L_x_3189:
        /* <DEDUP_REMOVED lines=42> */
.L_x_3187:
[----:B------:R-:W-:Y:S05]  /*3890*/  BSYNC.RECONVERGENT B2 ;  /* 0x0000000000027941 */ /* 0x000fea0003800200 */
.L_x_3186:
        /* <DEDUP_REMOVED lines=23> */
.L_x_3194:
        /* <DEDUP_REMOVED lines=13> */
.L_x_3196:
[----:B------:R-:W-:Y:S05]  /*3ae0*/  BSYNC.RECONVERGENT B3 ;  /* 0x0000000000037941 */ /* 0x000fea0003800200 */
.L_x_3195:
        /* <DEDUP_REMOVED lines=42> */
.L_x_3193:
[----:B------:R-:W-:Y:S05]  /*3d90*/  BSYNC.RECONVERGENT B2 ;  /* 0x0000000000027941 */ /* 0x000fea0003800200 */
.L_x_3192:
        /* <DEDUP_REMOVED lines=16> */
.L_x_3191:
[----:B------:R-:W-:-:S05]  /*3ea0*/  @P1 HADD2.F32 R51, -RZ, R34.H0_H0 ;  /* 0x20000022ff331230 */ /* 0x000fca0000004100 */
[----:B------:R-:W-:-:S07]  /*3eb0*/  @P1 FADD.FTZ R54, R51, R54 ;  /* 0x0000003633361221 */ /* 0x000fce0000010000 */
.L_x_3197:
        /* <DEDUP_REMOVED lines=13> */
.L_x_3200:
        /* <DEDUP_REMOVED lines=13> */
.L_x_3202:
[----:B------:R-:W-:Y:S05]  /*4060*/  BSYNC.RECONVERGENT B3 ;  /* 0x0000000000037941 */ /* 0x000fea0003800200 */
.L_x_3201:
        /* <DEDUP_REMOVED lines=42> */
.L_x_3199:
[----:B------:R-:W-:Y:S05]  /*4310*/  BSYNC.RECONVERGENT B2 ;  /* 0x0000000000027941 */ /* 0x000fea0003800200 */
.L_x_3198:
        /* <DEDUP_REMOVED lines=23> */
.L_x_3206:
        /* <DEDUP_REMOVED lines=13> */
.L_x_3208:
[----:B------:R-:W-:Y:S05]  /*4560*/  BSYNC.RECONVERGENT B3 ;  /* 0x0000000000037941 */ /* 0x000fea0003800200 */
.L_x_3207:
        /* <DEDUP_REMOVED lines=42> */
.L_x_3205:
[----:B------:R-:W-:Y:S05]  /*4810*/  BSYNC.RECONVERGENT B2 ;  /* 0x0000000000027941 */ /* 0x000fea0003800200 */
.L_x_3204:
        /* <DEDUP_REMOVED lines=16> */
.L_x_3203:
[----:B------:R-:W-:-:S05]  /*4920*/  @P1 HADD2.F32 R38, -RZ, R34.H1_H1 ;  /* 0x30000022ff261230 */ /* 0x000fca0000004100 */
[----:B------:R-:W-:-:S07]  /*4930*/  @P1 FADD.FTZ R57, R38, R57 ;  /* 0x0000003926391221 */ /* 0x000fce0000010000 */
.L_x_3209:
        /* <DEDUP_REMOVED lines=13> */
.L_x_3212:
        /* <DEDUP_REMOVED lines=13> */
.L_x_3214:
[----:B------:R-:W-:Y:S05]  /*4ae0*/  BSYNC.RECONVERGENT B3 ;  /* 0x0000000000037941 */ /* 0x000fea0003800200 */
.L_x_3213:
        /* <DEDUP_REMOVED lines=42> */
.L_x_3211:
[----:B------:R-:W-:Y:S05]  /*4d90*/  BSYNC.RECONVERGENT B2 ;  /* 0x0000000000027941 */ /* 0x000fea0003800200 */
.L_x_3210:
        /* <DEDUP_REMOVED lines=23> */
.L_x_3218:
        /* <DEDUP_REMOVED lines=13> */
.L_x_3220:
[----:B------:R-:W-:Y:S05]  /*4fe0*/  BSYNC.RECONVERGENT B3 ;  /* 0x0000000000037941 */ /* 0x000fea0003800200 */
.L_x_3219:
        /* <DEDUP_REMOVED lines=41> */
.L_x_3217:
[----:B------:R-:W-:Y:S05]  /*5280*/  BSYNC.RECONVERGENT B2 ;  /* 0x0000000000027941 */ /* 0x000fea0003800200 */
.L_x_3216:
        /* <DEDUP_REMOVED lines=16> */
.L_x_3215:
[----:B------:R-:W-:-:S05]  /*5390*/  @P1 HADD2.F32 R36, -RZ, R35.H0_H0 ;  /* 0x20000023ff241230 */ /* 0x000fca0000004100 */
[----:B------:R-:W-:-:S07]  /*53a0*/  @P1 FADD.FTZ R55, R36, R55 ;  /* 0x0000003724371221 */ /* 0x000fce0000010000 */
.L_x_3221:
        /* <DEDUP_REMOVED lines=13> */
.L_x_3224:
        /* <DEDUP_REMOVED lines=13> */
.L_x_3226:
[----:B------:R-:W-:Y:S05]  /*5550*/  BSYNC.RECONVERGENT B3 ;  /* 0x0000000000037941 */ /* 0x000fea0003800200 */
.L_x_3225:
        /* <DEDUP_REMOVED lines=42> */
.L_x_3223:
[----:B------:R-:W-:Y:S05]  /*5800*/  BSYNC.RECONVERGENT B2 ;  /* 0x0000000000027941 */ /* 0x000fea0003800200 */
.L_x_3222:
        /* <DEDUP_REMOVED lines=23> */
.L_x_3230:
        /* <DEDUP_REMOVED lines=15> */
.L_x_3232:
[----:B------:R-:W-:Y:S05]  /*5a70*/  BSYNC.RECONVERGENT B3 ;  /* 0x0000000000037941 */ /* 0x000fea0003800200 */
.L_x_3231:
        /* <DEDUP_REMOVED lines=42> */
.L_x_3229:
[----:B------:R-:W-:Y:S05]  /*5d20*/  BSYNC.RECONVERGENT B2 ;  /* 0x0000000000027941 */ /* 0x000fea0003800200 */
.L_x_3228:
        /* <DEDUP_REMOVED lines=16> */
.L_x_3227:
[----:B------:R-:W-:-:S05]  /*5e30*/  @P1 HADD2.F32 R37, -RZ, R35.H1_H1 ;  /* 0x30000023ff251230 */ /* 0x000fca0000004100 */
[----:B------:R-:W-:-:S07]  /*5e40*/  @P1 FADD.FTZ R60, R37, R60 ;  /* 0x0000003c253c1221 */ /* 0x000fce0000010000 */
.L_x_3233:
        /* <DEDUP_REMOVED lines=16> */
[----:B------:R-:W-:Y:S01]  /*5f50*/  F2FP.F16.F32.PACK_AB R36, R47, R10 ;  /* 0x0000000a2f24723e */ /* 0x000fe200000000ff */
[----:B0-----:R-:W-:Y:S01]  /*5f60*/  IMAD.WIDE.U32 R62, R56, 0x10, R62 ;  /* 0x00000010383e7825 */ /* 0x001fe200078e003e */
[----:B------:R-:W-:Y:S02]  /*5f70*/  F2FP.F16.F32.PACK_AB R37, R53, R52 ;  /* 0x000000343525723e */ /* 0x000fe400000000ff */
[----:B------:R-:W-:Y:S02]  /*5f80*/  F2FP.F16.F32.PACK_AB R38, R57, R54 ;  /* 0x000000363926723e */ /* 0x000fe400000000ff */
[----:B------:R-:W-:-:S02]  /*5f90*/  F2FP.F16.F32.PACK_AB R39, R60, R55 ;  /* 0x000000373c27723e */ /* 0x000fc400000000ff */
[----:B------:R-:W-:Y:S01]  /*5fa0*/  LOP3.LUT R65, R68, R65, RZ, 0xfc, !PT ;  /* 0x0000004144417212 */ /* 0x000fe200078efcff */
[----:B-1----:R-:W-:Y:S01]  /*5fb0*/  IMAD.WIDE.U32 R58, R56, 0x8, R58 ;  /* 0x00000008383a7825 */ /* 0x002fe200078e003a */
        /* <DEDUP_REMOVED lines=20> */
.L_x_3137:
[----:B------:R-:W-:Y:S05]  /*6100*/  BSYNC.RECONVERGENT B0 ;  /* 0x0000000000007941 */ /* 0x000fea0003800200 */
.L_x_3136:
        /* <DEDUP_REMOVED lines=54> */
.L_x_3249:
        /* <DEDUP_REMOVED lines=15> */
[----:B0-----:R-:W-:Y:S01]  /*6560*/  FSEL R59, R59, RZ, !P0 ;  /* 0x000000ff3b3b7208 */ /* 0x001fe20004000000 */
[----:B------:R-:W0:Y:S04]  /*6570*/  LDC.64 R36, c[0x0][0x428] ;  /* 0x00010a00ff247b82 */ /* 0x000e280000000a00 */
        /* <DEDUP_REMOVED lines=12> */
[----:B------:R-:W-:Y:S01]  /*6640*/  FMUL.FTZ R61, R51, R66 ;  /* 0x00000042333d7220 */ /* 0x000fe20000410000 */
[----:B------:R-:W-:Y:S01]  /*6650*/  FFMA.FTZ R39, R26, R39, R18 ;  /* 0x000000271a277223 */ /* 0x000fe20000010012 */
[----:B------:R-:W-:Y:S01]  /*6660*/  FFMA.FTZ R64, R27, R64, R19 ;  /* 0x000000401b407223 */ /* 0x000fe20000010013 */
[C---:B------:R-:W-:Y:S01]  /*6670*/  FMUL.FTZ R68, R51.reuse, R68 ;  /* 0x0000004433447220 */ /* 0x040fe20000410000 */
[C---:B------:R-:W-:Y:S01]  /*6680*/  FMUL.FTZ R62, R51.reuse, R62 ;  /* 0x0000003e333e7220 */ /* 0x040fe20000410000 */
[----:B------:R-:W-:Y:S01]  /*6690*/  FMUL.FTZ R58, R51, R38 ;  /* 0x00000026333a7220 */ /* 0x000fe20000410000 */
[----:B------:R-:W-:Y:S01]  /*66a0*/  FFMA.FTZ R61, R24, R61, R16 ;  /* 0x0000003d183d7223 */ /* 0x000fe20000010010 */
[----:B------:R-:W-:Y:S01]  /*66b0*/  F2FP.F16.F32.PACK_AB R39, R64, R39 ;  /* 0x000000274027723e */ /* 0x000fe200000000ff */
[----:B------:R-:W-:Y:S01]  /*66c0*/  FFMA.FTZ R68, R25, R68, R17 ;  /* 0x0000004419447223 */ /* 0x000fe20000010011 */
[----:B------:R-:W-:Y:S01]  /*66d0*/  FFMA.FTZ R51, R20, R59, R12 ;  /* 0x0000003b14337223 */ /* 0x000fe2000001000c */
[----:B------:R-:W-:Y:S01]  /*66e0*/  FFMA.FTZ R63, R22, R63, R14 ;  /* 0x0000003f163f7223 */ /* 0x000fe2000001000e */
[----:B------:R-:W-:Y:S01]  /*66f0*/  FFMA.FTZ R64, R23, R58, R15 ;  /* 0x0000003a17407223 */ /* 0x000fe2000001000f */
[----:B------:R-:W-:Y:S01]  /*6700*/  FFMA.FTZ R62, R21, R62, R13 ;  /* 0x0000003e153e7223 */ /* 0x000fe2000001000d */
[----:B0-----:R-:W-:Y:S01]  /*6710*/  IMAD.WIDE.U32 R58, R56, 0x10, R36 ;  /* 0x00000010383a7825 */ /* 0x001fe200078e0024 */
[----:B------:R-:W-:-:S02]  /*6720*/  F2FP.F16.F32.PACK_AB R38, R68, R61 ;  /* 0x0000003d4426723e */ /* 0x000fc400000000ff */
[----:B------:R-:W-:Y:S02]  /*6730*/  F2FP.F16.F32.PACK_AB R37, R64, R63 ;  /* 0x0000003f4025723e */ /* 0x000fe400000000ff */
[----:B------:R-:W-:-:S05]  /*6740*/  F2FP.F16.F32.PACK_AB R36, R62, R51 ;  /* 0x000000333e24723e */ /* 0x000fca00000000ff */
[----:B------:R1:W-:Y:S02]  /*6750*/  STG.E.128 desc[UR8][R58.64], R36 ;  /* 0x000000243a007986 */ /* 0x0003e4000c101d08 */
.L_x_3236:
[----:B------:R-:W-:Y:S05]  /*6760*/  BSYNC.RECONVERGENT B0 ;  /* 0x0000000000007941 */ /* 0x000fea0003800200 */
.L_x_3235:
[----:B01----:R-:W0:Y:S02]  /*6770*/  LDC.64 R36, c[0x0][0x380] ;  /* 0x0000e000ff247b82 */ /* 0x003e240000000a00 */
[----:B0-----:R-:W-:-:S04]  /*6780*/  LEA R6, R36, R6, 0x2 ;  /* 0x0000000624067211 */ /* 0x001fc800078e10ff */
[----:B------:R-:W-:-:S13]  /*6790*/  ISETP.GE.AND P0, PT, R6, R37, PT ;  /* 0x000000250600720c */ /* 0x000fda0003f06270 */
[----:B------:R-:W-:Y:S05]  /*67a0*/  @!P0 BRA `(.L_x_3237) ;  /* 0xffffffa000408947 */ /* 0x000fea000383ffff */
[----:B------:R-:W-:Y:S05]  /*67b0*/  BSYNC B1 ;  /* 0x0000000000017941 */ /* 0x000fea0003800000 */
.L_x_3135:
[----:B------:R-:W-:Y:S05]  /*67c0*/  EXIT ;  /* 0x000000000000794d */ /* 0x000fea0003800000 */
.L_x_3234:
        /* <DEDUP_REMOVED lines=8> */
.L_x_3239:
[----:B------:R-:W-:Y:S05]  /*6850*/  BSYNC B0 ;  /* 0x0000000000007941 */ /* 0x000fea0003800000 */
.L_x_3238:
        /* <DEDUP_REMOVED lines=9> */
.L_x_3240:
[----:B------:R-:W-:Y:S01]  /*68f0*/  HFMA2 R64, -RZ, RZ, 0, 2.384185791015625e-07 ;  /* 0x00000004ff407431 */ /* 0x000fe200000001ff */
[----:B------:R-:W-:-:S05]  /*6900*/  MOV R39, R63 ;  /* 0x0000003f00277202 */ /* 0x000fca0000000f00 */
[----:B------:R-:W-:-:S04]  /*6910*/  FADD.FTZ R39, R38, R39 ;  /* 0x0000002726277221 */ /* 0x000fc80000010000 */
[----:B------:R-:W-:-:S07]  /*6920*/  IMAD.MOV.U32 R65, RZ, RZ, R39 ;  /* 0x000000ffff417224 */ /* 0x000fce00078e0027 */
[----:B------:R-:W-:Y:S05]  /*6930*/  WARPSYNC.COLLECTIVE R62, `(.L_x_3241) ;  /* 0x000000003e087348 */ /* 0x000fea0003c00000 */
[----:B------:R0:W1:Y:S02]  /*6940*/  SHFL.BFLY P3, R63, R65, R64, R67 ;  /* 0x0c000040413f7389 */ /* 0x0000640000060043 */
[----:B01----:R-:W-:Y:S05]  /*6950*/  ENDCOLLECTIVE ;  /* 0x000000000000791b */ /* 0x003fea0003800000 */
.L_x_3241:
[----:B------:R-:W-:Y:S02]  /*6960*/  IMAD.MOV.U32 R64, RZ, RZ, 0x8 ;  /* 0x00000008ff407424 */ /* 0x000fe400078e00ff */
[----:B------:R-:W-:-:S04]  /*6970*/  IMAD.MOV.U32 R36, RZ, RZ, R63 ;  /* 0x000000ffff247224 */ /* 0x000fc800078e003f */
[----:B------:R-:W-:-:S05]  /*6980*/  FADD.FTZ R58, R39, R36 ;  /* 0x00000024273a7221 */ /* 0x000fca0000010000 */
[----:B------:R-:W-:-:S07]  /*6990*/  MOV R65, R58 ;  /* 0x0000003a00417202 */ /* 0x000fce0000000f00 */
[----:B------:R-:W-:Y:S05]  /*69a0*/  WARPSYNC.COLLECTIVE R62, `(.L_x_3242) ;  /* 0x000000003e087348 */ /* 0x000fea0003c00000 */
[----:B------:R0:W1:Y:S02]  /*69b0*/  SHFL.BFLY P3, R63, R65, R64, R67 ;  /* 0x0c000040413f7389 */ /* 0x0000640000060043 */
[----:B01----:R-:W-:Y:S05]  /*69c0*/  ENDCOLLECTIVE ;  /* 0x000000000000791b */ /* 0x003fea0003800000 */
.L_x_3242:
        /* <DEDUP_REMOVED lines=8> */
.L_x_3243:
        /* <DEDUP_REMOVED lines=26> */
.L_x_3244:
[----:B------:R-:W-:Y:S01]  /*6bf0*/  HFMA2 R64, -RZ, RZ, 0, 1.1920928955078125e-07 ;  /* 0x00000002ff407431 */ /* 0x000fe200000001ff */
[----:B------:R-:W-:-:S05]  /*6c00*/  MOV R37, R63 ;  /* 0x0000003f00257202 */ /* 0x000fca0000000f00 */
[----:B------:R-:W-:-:S04]  /*6c10*/  FADD.FTZ R37, R36, R37 ;  /* 0x0000002524257221 */ /* 0x000fc80000010000 */
[----:B------:R-:W-:-:S07]  /*6c20*/  IMAD.MOV.U32 R65, RZ, RZ, R37 ;  /* 0x000000ffff417224 */ /* 0x000fce00078e0025 */
[----:B------:R-:W-:Y:S05]  /*6c30*/  WARPSYNC.COLLECTIVE R62, `(.L_x_3245) ;  /* 0x000000003e087348 */ /* 0x000fea0003c00000 */
[----:B------:R0:W1:Y:S02]  /*6c40*/  SHFL.BFLY P3, R63, R65, R64, R67 ;  /* 0x0c000040413f7389 */ /* 0x0000640000060043 */
[----:B01----:R-:W-:Y:S05]  /*6c50*/  ENDCOLLECTIVE ;  /* 0x000000000000791b */ /* 0x003fea0003800000 */
.L_x_3245:
[----:B------:R-:W-:Y:S02]  /*6c60*/  IMAD.MOV.U32 R64, RZ, RZ, 0x4 ;  /* 0x00000004ff407424 */ /* 0x000fe400078e00ff */
[----:B------:R-:W-:-:S04]  /*6c70*/  IMAD.MOV.U32 R38, RZ, RZ, R63 ;  /* 0x000000ffff267224 */ /* 0x000fc800078e003f */
[----:B------:R-:W-:-:S05]  /*6c80*/  FADD.FTZ R38, R37, R38 ;  /* 0x0000002625267221 */ /* 0x000fca0000010000 */
[----:B------:R-:W-:-:S07]  /*6c90*/  MOV R65, R38 ;  /* 0x0000002600417202 */ /* 0x000fce0000000f00 */
[----:B------:R-:W-:Y:S05]  /*6ca0*/  WARPSYNC.COLLECTIVE R62, `(.L_x_3246) ;  /* 0x000000003e087348 */ /* 0x000fea0003c00000 */
[----:B------:R0:W1:Y:S02]  /*6cb0*/  SHFL.BFLY P3, R63, R65, R64, R67 ;  /* 0x0c000040413f7389 */ /* 0x0000640000060043 */
[----:B01----:R-:W-:Y:S05]  /*6cc0*/  ENDCOLLECTIVE ;  /* 0x000000000000791b */ /* 0x003fea0003800000 */
.L_x_3246:
[----:B------:R-:W-:Y:S01]  /*6cd0*/  HFMA2 R64, -RZ, RZ, 0, 4.76837158203125e-07 ;  /* 0x00000008ff407431 */ /* 0x000fe200000001ff */
[----:B------:R-:W-:-:S05]  /*6ce0*/  MOV R39, R63 ;  /* 0x0000003f00277202 */ /* 0x000fca0000000f00 */
[----:B------:R-:W-:-:S04]  /*6cf0*/  FADD.FTZ R39, R38, R39 ;  /* 0x0000002726277221 */ /* 0x000fc80000010000 */
[----:B------:R-:W-:-:S07]  /*6d00*/  IMAD.MOV.U32 R65, RZ, RZ, R39 ;  /* 0x000000ffff417224 */ /* 0x000fce00078e0027 */
[----:B------:R-:W-:Y:S05]  /*6d10*/  WARPSYNC.COLLECTIVE R62, `(.L_x_3247) ;  /* 0x000000003e087348 */ /* 0x000fea0003c00000 */
[----:B------:R0:W1:Y:S02]  /*6d20*/  SHFL.BFLY P3, R63, R65, R64, R67 ;  /* 0x0c000040413f7389 */ /* 0x0000640000060043 */
[----:B01----:R-:W-:Y:S05]  /*6d30*/  ENDCOLLECTIVE ;  /* 0x000000000000791b */ /* 0x003fea0003800000 */
.L_x_3247:
[----:B------:R-:W-:Y:S02]  /*6d40*/  IMAD.MOV.U32 R64, RZ, RZ, 0x10 ;  /* 0x00000010ff407424 */ /* 0x000fe400078e00ff */
[----:B------:R-:W-:-:S04]  /*6d50*/  IMAD.MOV.U32 R58, RZ, RZ, R63 ;  /* 0x000000ffff3a7224 */ /* 0x000fc800078e003f */
[----:B------:R-:W-:-:S05]  /*6d60*/  FADD.FTZ R58, R39, R58 ;  /* 0x0000003a273a7221 */ /* 0x000fca0000010000 */
[----:B------:R-:W-:-:S07]  /*6d70*/  MOV R65, R58 ;  /* 0x0000003a00417202 */ /* 0x000fce0000000f00 */
[----:B------:R-:W-:Y:S05]  /*6d80*/  WARPSYNC.COLLECTIVE R62, `(.L_x_3248) ;  /* 0x000000003e087348 */ /* 0x000fea0003c00000 */
[----:B------:R0:W1:Y:S02]  /*6d90*/  SHFL.BFLY P3, R63, R65, R64, R67 ;  /* 0x0c000040413f7389 */ /* 0x0000640000060043 */
[----:B01----:R-:W-:Y:S05]  /*6da0*/  ENDCOLLECTIVE ;  /* 0x000000000000791b */ /* 0x003fea0003800000 */
.L_x_3248:
[----:B------:R-:W-:Y:S01]  /*6db0*/  MOV R61, R63 ;  /* 0x0000003f003d7202 */ /* 0x000fe20000000f00 */
[----:B------:R-:W-:Y:S06]  /*6dc0*/  BRA `(.L_x_3249) ;  /* 0xfffffff400a87947 */ /* 0x000fec000383ffff */
.L_x_3250:
        /* <DEDUP_REMOVED lines=11> */
.L_x_5961:


//--------------------- .text._ZN10layer_norm31ln_parallel_residual_fwd_kernelINS_13Kernel_traitsIf6__halfS2_S2_fjLj256ELj1ELj4ELj1ELj16ENS_18Kernel_traits_baseILj256EfS2_S2_S2_fjLj128EEEEELb1ELb1ELb1EEEvNS_9FwdParamsE --------------------------
	.section	.text._ZN10layer_norm31ln_parallel_residual_fwd_kernelINS_13Kernel_traitsIf6__halfS2_S2_fjLj256ELj1ELj4ELj1ELj16ENS_18Kernel_traits_baseILj256EfS2_S2_S2_fjLj128EEEEELb1ELb1ELb1EEEvNS_9FwdParamsE,"ax",@progbits
	.align	128
        .global         _ZN10layer_norm31ln_parallel_residual_fwd_kernelINS_13Kernel_traitsIf6__halfS2_S2_fjLj256ELj1ELj4ELj1ELj16ENS_18Kernel_traits_baseILj256EfS2_S2_S2_fjLj128EEEEELb1ELb1ELb1EEEvNS_9FwdParamsE
        .type           _ZN10layer_norm31ln_parallel_residual_fwd_kernelINS_13Kernel_traitsIf6__halfS2_S2_fjLj256ELj1ELj4ELj1ELj16ENS_18Kernel_traits_baseILj256EfS2_S2_S2_fjLj128EEEEELb1ELb1ELb1EEEvNS_9FwdParamsE,@function
        .size           _ZN10layer_norm31ln_parallel_residual_fwd_kernelINS_13Kernel_traitsIf6__halfS2_S2_fjLj256ELj1ELj4ELj1ELj16ENS_18Kernel_traits_baseILj256EfS2_S2_S2_fjLj128EEEEELb1ELb1ELb1EEEvNS_9FwdParamsE,(.L_x_5962 - _ZN10layer_norm31ln_parallel_residual_fwd_kernelINS_13Kernel_traitsIf6__halfS2_S2_fjLj256ELj1ELj4ELj1ELj16ENS_18Kernel_traits_baseILj256EfS2_S2_S2_fjLj128EEEEELb1ELb1ELb1EEEvNS_9FwdParamsE)
        .other          _ZN10layer_norm31ln_parallel_residual_fwd_kernelINS_13Kernel_traitsIf6__halfS2_S2_fjLj256ELj1ELj4ELj1ELj16ENS_18Kernel_traits_baseILj256EfS2_S2_S2_fjLj128EEEEELb1ELb1ELb1EEEvNS_9FwdParamsE,@"STO_CUDA_ENTRY STV_DEFAULT"
_ZN10layer_norm31ln_parallel_residual_fwd_kernelINS_13Kernel_traitsIf6__halfS2_S2_fjLj256ELj1ELj4ELj1ELj16ENS_18Kernel_traits_baseILj256EfS2_S2_S2_fjLj128EEEEELb1ELb1ELb1EEEvNS_9FwdParamsE:
.text._ZN10layer_norm31ln_parallel_residual_fwd_kernelINS_13Kernel_traitsIf6__halfS2_S2_fjLj256ELj1ELj4ELj1ELj16ENS_18Kernel_traits_baseILj256EfS2_S2_S2_fjLj128EEEEELb1ELb1ELb1EEEvNS_9FwdParamsE:
        /* <DEDUP_REMOVED lines=10> */
[----:B---3--:R-:W-:Y:S01]  /*00a0*/  MOV R2, UR6 ;  /* 0x0000000600027c02 */ /* 0x008fe20008000f00 */
[----:B------:R-:W-:Y:S01]  /*00b0*/  IMAD.U32 R3, RZ, RZ, UR7 ;  /* 0x00000007ff037e24 */ /* 0x000fe2000f8e00ff */
[----:B------:R-:W-:-:S02]  /*00c0*/  CS2R R12, SRZ ;  /* 0x00000000000c7805 */ /* 0x000fc4000001ff00 */
[----:B------:R-:W-:Y:S02]  /*00d0*/  CS2R R14, SRZ ;  /* 0x00000000000e7805 */ /* 0x000fe4000001ff00 */
[----:B------:R-:W-:Y:S02]  /*00e0*/  CS2R R16, SRZ ;  /* 0x0000000000107805 */ /* 0x000fe4000001ff00 */
[----:B------:R-:W-:-:S03]  /*00f0*/  CS2R R18, SRZ ;  /* 0x0000000000127805 */ /* 0x000fc6000001ff00 */
[----:B----4-:R-:W3:Y:S01]  /*0100*/  @P1 LDG.E.64 R2, desc[UR8][R2.64] ;  /* 0x0000000802021981 */ /* 0x010ee2000c1e1b00 */
[----:B--2---:R-:W-:Y:S02]  /*0110*/  @P1 MOV R7, R29 ;  /* 0x0000001d00071202 */ /* 0x004fe40000000f00 */
[----:B0-----:R-:W-:-:S03]  /*0120*/  ISETP.NE.U32.AND P0, PT, RZ, UR4, PT ;  /* 0x00000004ff007c0c */ /* 0x001fc6000bf05070 */
[----:B-1----:R0:W5:Y:S01]  /*0130*/  @P1 LDG.E.64 R8, desc[UR8][R6.64] ;  /* 0x0000000806081981 */ /* 0x002162000c1e1b00 */
[----:B------:R-:W-:Y:S01]  /*0140*/  LOP3.LUT R4, R0, 0x1f, RZ, 0xc0, !PT ;  /* 0x0000001f00047812 */ /* 0x000fe200078ec0ff */
[----:B------:R-:W1:Y:S01]  /*0150*/  LDC R21, c[0x0][0x360] ;  /* 0x0000d800ff157b82 */ /* 0x000e620000000800 */
[----:B------:R-:W-:Y:S02]  /*0160*/  ISETP.NE.AND.EX P0, PT, RZ, UR5, PT, P0 ;  /* 0x00000005ff007c0c */ /* 0x000fe4000bf05300 */
[----:B------:R-:W-:-:S05]  /*0170*/  SHF.R.U32.HI R5, RZ, 0x5, R0 ;  /* 0x00000005ff057819 */ /* 0x000fca0000011600 */
[----:B------:R-:W2:Y:S08]  /*0180*/  S2UR UR5, SR_CTAID.X ;  /* 0x00000000000579c3 */ /* 0x000eb00000002500 */
[----:B------:R-:W4:Y:S01]  /*0190*/  @P0 LDC.64 R10, c[0x0][0x438] ;  /* 0x00010e00ff0a0b82 */ /* 0x000f220000000a00 */
[----:B--2---:R-:W-:Y:S02]  /*01a0*/  USHF.L.U32 UR4, UR5, 0x2, URZ ;  /* 0x0000000205047899 */ /* 0x004fe400080006ff */
[----:B-1----:R-:W-:-:S04]  /*01b0*/  IMAD R0, R21, UR5, R0 ;  /* 0x0000000515007c24 */ /* 0x002fc8000f8e0200 */
[----:B------:R-:W-:Y:S01]  /*01c0*/  LOP3.LUT R5, R5, UR4, RZ, 0xfc, !PT ;  /* 0x0000000405057c12 */ /* 0x000fe2000f8efcff */
[----:B----4-:R-:W-:-:S03]  /*01d0*/  @P0 IMAD.WIDE.U32 R10, R4, 0x20, R10 ;  /* 0x00000020040a0825 */ /* 0x010fc600078e000a */
[----:B------:R-:W-:Y:S02]  /*01e0*/  ISETP.GE.AND P2, PT, R5, UR10, PT ;  /* 0x0000000a05007c0c */ /* 0x000fe4000bf46270 */
[----:B------:R0:W5:Y:S04]  /*01f0*/  @P0 LDG.E.128 R12, desc[UR8][R10.64] ;  /* 0x000000080a0c0981 */ /* 0x000168000c1e1d00 */
[----:B------:R0:W5:Y:S01]  /*0200*/  @P0 LDG.E.128 R16, desc[UR8][R10.64+0x10] ;  /* 0x000010080a100981 */ /* 0x000162000c1e1d00 */
[----:B---3--:R-:W-:Y:S02]  /*0210*/  @P1 R2UR UR6, R2 ;  /* 0x00000000020612ca */ /* 0x008fe400000e0000 */
[----:B------:R-:W-:-:S04]  /*0220*/  @P1 R2UR UR7, R3 ;  /* 0x00000000030712ca */ /* 0x000fc800000e0000 */
[----:B0-----:R-:W-:Y:S11]  /*0230*/  @P2 EXIT ;  /* 0x000000000000294d */ /* 0x001ff60003800000 */
[----:B------:R-:W0:Y:S08]  /*0240*/  @P1 LDC R3, c[0x0][0x460] ;  /* 0x00011800ff031b82 */ /* 0x000e300000000800 */
[----:B------:R-:W1:Y:S01]  /*0250*/  LDC.64 R10, c[0x0][0x3d0] ;  /* 0x0000f400ff0a7b82 */ /* 0x000e620000000a00 */
        /* <DEDUP_REMOVED lines=8> */
[----:B0----5:R-:W-:Y:S01]  /*02e0*/  @P1 IADD3 R6, P0, PT, R8, R3, RZ ;  /* 0x0000000308061210 */ /* 0x021fe20007f1e0ff */
[----:B------:R-:W-:-:S02]  /*02f0*/  UIADD3 UR22, UPT, UPT, UR7, -0x56f99767, URZ ;  /* 0xa906689907167890 */ /* 0x000fc4000fffe0ff */
[----:B------:R-:W-:Y:S02]  /*0300*/  UIADD3 UR21, UPT, UPT, UR6, 0x1715609d, URZ ;  /* 0x1715609d06157890 */ /* 0x000fe4000fffe0ff */
[----:B------:R-:W-:Y:S01]  /*0310*/  @P1 IMAD.X R29, RZ, RZ, R9, P0 ;  /* 0x000000ffff1d1224 */ /* 0x000fe200000e0609 */
[----:B------:R-:W-:Y:S01]  /*0320*/  MOV R3, R0 ;  /* 0x0000000000037202 */ /* 0x000fe20000000f00 */
[----:B------:R-:W-:Y:S01]  /*0330*/  UIADD3 UR23, UPT, UPT, UR6, -0x4ab325aa, URZ ;  /* 0xb54cda5606177890 */ /* 0x000fe2000fffe0ff */
[----:B-1----:R-:W-:Y:S01]  /*0340*/  IMAD.WIDE.U32 R10, R4, 0x20, R10 ;  /* 0x00000020040a7825 */ /* 0x002fe200078e000a */
[----:B------:R-:W-:Y:S01]  /*0350*/  UIADD3 UR24, UPT, UPT, UR7, 0x646e171e, URZ ;  /* 0x646e171e07187890 */ /* 0x000fe2000fffe0ff */
[--C-:B------:R-:W-:Y:S01]  /*0360*/  SHF.R.U64 R2, R6, 0x2, R29.reuse ;  /* 0x0000000206027819 */ /* 0x100fe2000000121d */
[----:B------:R-:W0:Y:S01]  /*0370*/  LDCU.64 UR4, c[0x0][0x398] ;  /* 0x00007300ff0477ac */ /* 0x000e220008000a00 */
[----:B------:R-:W-:Y:S01]  /*0380*/  IMAD.HI.U32 R7, R3, -0x326172a9, RZ ;  /* 0xcd9e8d5703077827 */ /* 0x000fe200078e00ff */
[----:B------:R-:W-:Y:S01]  /*0390*/  SHF.R.U32.HI R0, RZ, 0x2, R29 ;  /* 0x00000002ff007819 */ /* 0x000fe2000001161d */
[----:B------:R-:W5:Y:S01]  /*03a0*/  LDG.E.128 R20, desc[UR8][R10.64] ;  /* 0x000000080a147981 */ /* 0x000f62000c1e1d00 */
[----:B------:R-:W-:Y:S01]  /*03b0*/  UIADD3 UR26, UPT, UPT, UR7, 0x1fd5c5a3, URZ ;  /* 0x1fd5c5a3071a7890 */ /* 0x000fe2000fffe0ff */
[----:B------:R-:W-:Y:S01]  /*03c0*/  IMAD.HI.U32 R8, R2, -0x2daee0ad, RZ ;  /* 0xd2511f5302087827 */ /* 0x000fe200078e00ff */
[----:B------:R-:W-:Y:S01]  /*03d0*/  LOP3.LUT R7, R0, UR6, R7, 0x96, !PT ;  /* 0x0000000600077c12 */ /* 0x000fe2000f8e9607 */
[----:B------:R1:W5:Y:S01]  /*03e0*/  LDG.E.128 R24, desc[UR8][R10.64+0x10] ;  /* 0x000010080a187981 */ /* 0x000362000c1e1d00 */
[----:B------:R-:W-:Y:S01]  /*03f0*/  UIADD3 UR25, UPT, UPT, UR6, 0x5384540f, URZ ;  /* 0x5384540f06197890 */ /* 0x000fe2000fffe0ff */
[----:B------:R-:W-:Y:S01]  /*0400*/  IMAD R28, R2, -0x2daee0ad, RZ ;  /* 0xd2511f53021c7824 */ /* 0x000fe200078e02ff */
[----:B------:R-:W-:Y:S01]  /*0410*/  LOP3.LUT R8, R8, UR7, RZ, 0x3c, !PT ;  /* 0x0000000708087c12 */ /* 0x000fe2000f8e3cff */
[----:B------:R-:W-:Y:S01]  /*0420*/  UIADD3 UR27, UPT, UPT, UR6, -0xe443238, URZ ;  /* 0xf1bbcdc8061b7890 */ /* 0x000fe2000fffe0ff */
[----:B------:R-:W-:Y:S01]  /*0430*/  BSSY B0, `(.L_x_3251) ;  /* 0x000062b000007945 */ /* 0x000fe20003800000 */
[----:B------:R-:W-:Y:S01]  /*0440*/  UIADD3 UR28, UPT, UPT, UR7, -0x24c28bd8, URZ ;  /* 0xdb3d7428071c7890 */ /* 0x000fe2000fffe0ff */
[----:B------:R-:W-:Y:S01]  /*0450*/  LOP3.LUT R49, R6, 0x3, RZ, 0xc0, !PT ;  /* 0x0000000306317812 */ /* 0x000fe200078ec0ff */
[----:B------:R-:W-:Y:S01]  /*0460*/  IMAD.HI.U32 R9, R8, -0x326172a9, RZ ;  /* 0xcd9e8d5708097827 */ /* 0x000fe200078e00ff */
[----:B------:R-:W-:-:S02]  /*0470*/  UIADD3 UR30, UPT, UPT, UR7, -0x695add53, URZ ;  /* 0x96a522ad071e7890 */ /* 0x000fc4000fffe0ff */
[----:B0-----:R-:W-:Y:S01]  /*0480*/  UISETP.NE.U32.AND UP0, UPT, UR4, URZ, UPT ;  /* 0x000000ff0400728c */ /* 0x001fe2000bf05070 */
[----:B-1----:R-:W-:Y:S01]  /*0490*/  IMAD.HI.U32 R11, R7, -0x2daee0ad, RZ ;  /* 0xd2511f53070b7827 */ /* 0x002fe200078e00ff */
[----:B------:R-:W-:Y:S02]  /*04a0*/  UIADD3 UR29, UPT, UPT, UR6, -0x700cb87f, URZ ;  /* 0x8ff34781061d7890 */ /* 0x000fe4000fffe0ff */
[----:B------:R-:W-:Y:S01]  /*04b0*/  UISETP.NE.AND.EX UP0, UPT, UR5, URZ, UPT, UP0 ;  /* 0x000000ff0500728c */ /* 0x000fe2000bf05300 */
[----:B------:R-:W-:Y:S01]  /*04c0*/  IMAD R10, R3, -0x326172a9, RZ ;  /* 0xcd9e8d57030a7824 */ /* 0x000fe200078e02ff */
[----:B------:R-:W-:Y:S01]  /*04d0*/  LOP3.LUT R11, R28, UR14, R11, 0x96, !PT ;  /* 0x0000000e1c0b7c12 */ /* 0x000fe2000f8e960b */
[----:B------:R-:W-:Y:S01]  /*04e0*/  IMAD R29, R8, -0x326172a9, RZ ;  /* 0xcd9e8d57081d7824 */ /* 0x000fe200078e02ff */
[----:B------:R-:W0:Y:S01]  /*04f0*/  LDCU UR4, c[0x0][0x388] ;  /* 0x00007100ff0477ac */ /* 0x000e220008000800 */
[----:B------:R-:W-:Y:S01]  /*0500*/  IMAD.MOV.U32 R6, RZ, RZ, RZ ;  /* 0x000000ffff067224 */ /* 0x000fe200078e00ff */
[----:B------:R-:W-:Y:S01]  /*0510*/  LOP3.LUT R9, R10, UR13, R9, 0x96, !PT ;  /* 0x0000000d0a097c12 */ /* 0x000fe2000f8e9609 */
[----:B------:R-:W-:Y:S01]  /*0520*/  IMAD.HI.U32 R8, R11, -0x326172a9, RZ ;  /* 0xcd9e8d570b087827 */ /* 0x000fe200078e00ff */
[----:B------:R-:W-:Y:S01]  /*0530*/  PLOP3.LUT P0, PT, PT, PT, UP0, 0x80, 0x8 ;  /* 0x000000000008781c */ /* 0x000fe20003f0f008 */
[----:B------:R-:W1:Y:S02]  /*0540*/  LDCU.U8 UR5, c[0x0][0x410] ;  /* 0x00008200ff0577ac */ /* 0x000e640008000000 */
[----:B------:R-:W-:Y:S01]  /*0550*/  IMAD R10, R7, -0x2daee0ad, RZ ;  /* 0xd2511f53070a7824 */ /* 0x000fe200078e02ff */
[----:B------:R-:W-:Y:S01]  /*0560*/  LOP3.LUT R8, R29, UR15, R8, 0x96, !PT ;  /* 0x0000000f1d087c12 */ /* 0x000fe2000f8e9608 */
[C---:B------:R-:W-:Y:S01]  /*0570*/  IMAD.HI.U32 R7, R9.reuse, -0x2daee0ad, RZ ;  /* 0xd2511f5309077827 */ /* 0x040fe200078e00ff */
[----:B------:R-:W2:Y:S03]  /*0580*/  LDCU UR12, c[0x0][0x448] ;  /* 0x00008900ff0c77ac */ /* 0x000ea60008000800 */
[----:B------:R-:W-:Y:S01]  /*0590*/  IMAD R29, R9, -0x2daee0ad, RZ ;  /* 0xd2511f53091d7824 */ /* 0x000fe200078e02ff */
[----:B------:R-:W-:Y:S01]  /*05a0*/  LOP3.LUT R7, R10, UR16, R7, 0x96, !PT ;  /* 0x000000100a077c12 */ /* 0x000fe2000f8e9607 */
[C---:B------:R-:W-:Y:S01]  /*05b0*/  IMAD.HI.U32 R28, R8.reuse, -0x2daee0ad, RZ ;  /* 0xd2511f53081c7827 */ /* 0x040fe200078e00ff */
[----:B------:R-:W3:Y:S03]  /*05c0*/  LDCU.64 UR32, c[0x0][0x398] ;  /* 0x00007300ff2077ac */ /* 0x000ee60008000a00 */
[----:B------:R-:W-:Y:S01]  /*05d0*/  IMAD R10, R11, -0x326172a9, RZ ;  /* 0xcd9e8d570b0a7824 */ /* 0x000fe200078e02ff */
[----:B------:R-:W-:Y:S01]  /*05e0*/  LOP3.LUT R28, R29, UR18, R28, 0x96, !PT ;  /* 0x000000121d1c7c12 */ /* 0x000fe2000f8e961c */
[C---:B------:R-:W-:Y:S01]  /*05f0*/  IMAD.HI.U32 R9, R7.reuse, -0x326172a9, RZ ;  /* 0xcd9e8d5707097827 */ /* 0x040fe200078e00ff */
[----:B------:R-:W4:Y:S03]  /*0600*/  LDCU.64 UR10, c[0x0][0x3a0] ;  /* 0x00007400ff0a77ac */ /* 0x000f260008000a00 */
        /* <DEDUP_REMOVED lines=38> */
[----:B01234-:R-:W-:-:S07]  /*0870*/  IMAD R48, R11, -0x326172a9, RZ ;  /* 0xcd9e8d570b307824 */ /* 0x01ffce00078e02ff */
.L_x_3350:
[----:B------:R-:W-:Y:S01]  /*0880*/  ISETP.NE.U32.AND P1, PT, RZ, UR10, PT ;  /* 0x0000000aff007c0c */ /* 0x000fe2000bf25070 */
[----:B0-----:R-:W0:Y:S01]  /*0890*/  @P0 LDC.64 R36, c[0x0][0x398] ;  /* 0x0000e600ff240b82 */ /* 0x001e220000000a00 */
        /* <DEDUP_REMOVED lines=26> */
.L_x_3254:
        /* <DEDUP_REMOVED lines=13> */
.L_x_3256:
[----:B------:R-:W-:Y:S05]  /*0b10*/  BSYNC.RECONVERGENT B2 ;  /* 0x0000000000027941 */ /* 0x000fea0003800200 */
.L_x_3255:
        /* <DEDUP_REMOVED lines=42> */
.L_x_3253:
[----:B------:R-:W-:Y:S05]  /*0dc0*/  BSYNC.RECONVERGENT B1 ;  /* 0x0000000000017941 */ /* 0x000fea0003800200 */
.L_x_3252:
        /* <DEDUP_REMOVED lines=30> */
.L_x_3260:
        /* <DEDUP_REMOVED lines=13> */
.L_x_3262:
[----:B------:R-:W-:Y:S05]  /*1080*/  BSYNC.RECONVERGENT B2 ;  /* 0x0000000000027941 */ /* 0x000fea0003800200 */
.L_x_3261:
        /* <DEDUP_REMOVED lines=42> */
.L_x_3259:
[----:B------:R-:W-:Y:S05]  /*1330*/  BSYNC.RECONVERGENT B1 ;  /* 0x0000000000017941 */ /* 0x000fea0003800200 */
.L_x_3258:
        /* <DEDUP_REMOVED lines=16> */
.L_x_3257:
[----:B------:R-:W-:-:S05]  /*1440*/  @P1 HADD2.F32 R52, -RZ, R32.H0_H0 ;  /* 0x20000020ff341230 */ /* 0x000fca0000004100 */
[----:B------:R-:W-:-:S07]  /*1450*/  @P1 FADD.FTZ R47, R47, R52 ;  /* 0x000000342f2f1221 */ /* 0x000fce0000010000 */
.L_x_3263:
        /* <DEDUP_REMOVED lines=13> */
.L_x_3266:
        /* <DEDUP_REMOVED lines=13> */
.L_x_3268:
[----:B------:R-:W-:Y:S05]  /*1600*/  BSYNC.RECONVERGENT B2 ;  /* 0x0000000000027941 */ /* 0x000fea0003800200 */
.L_x_3267:
        /* <DEDUP_REMOVED lines=40> */
[----:B------:R-:W-:Y:S01]  /*1890*/  IMAD.MOV.U32 R51, RZ, RZ, R8 ;  /* 0x000000ffff337224 */ /* 0x000fe200078e0008 */
[----:B------:R-:W-:-:S07]  /*18a0*/  MOV R8, R50 ;  /* 0x0000003200087202 */ /* 0x000fce0000000f00 */
.L_x_3265:
[----:B------:R-:W-:Y:S05]  /*18b0*/  BSYNC.RECONVERGENT B1 ;  /* 0x0000000000017941 */ /* 0x000fea0003800200 */
.L_x_3264:
        /* <DEDUP_REMOVED lines=24> */
.L_x_3272:
        /* <DEDUP_REMOVED lines=13> */
.L_x_3274:
[----:B------:R-:W-:Y:S05]  /*1b10*/  BSYNC.RECONVERGENT B2 ;  /* 0x0000000000027941 */ /* 0x000fea0003800200 */
.L_x_3273:
        /* <DEDUP_REMOVED lines=41> */
.L_x_3271:
[----:B------:R-:W-:Y:S05]  /*1db0*/  BSYNC.RECONVERGENT B1 ;  /* 0x0000000000017941 */ /* 0x000fea0003800200 */
.L_x_3270:
[----:B------:R-:W-:Y:S01]  /*1dc0*/  I2FP.F32.U32 R8, R36 ;  /* 0x0000002400087245 */ /* 0x000fe20000201000 */
[----:B------:R-:W-:-:S04]  /*1dd0*/  HADD2.F32 R36, -RZ, R28.H1_H1 ;  /* 0x3000001cff247230 */ /* 0x000fc80000004100 */
[----:B------:R-:W-:Y:S01]  /*1de0*/  FFMA.FTZ R49, R8, R59, 1.1641532182693481445e-10 ;  /* 0x2f00000008317423 */ /* 0x000fe2000001003b */
[----:B------:R-:W-:-:S04]  /*1df0*/  FMUL.FTZ R36, R36, R61 ;  /* 0x0000003d24247220 */ /* 0x000fc80000410000 */
[----:B------:R-:W-:Y:S01]  /*1e00*/  FSETP.GTU.FTZ.AND P2, PT, R49, R62, PT ;  /* 0x0000003e3100720b */ /* 0x000fe20003f5c000 */
[----:B------:R-:W-:-:S03]  /*1e10*/  @P1 HADD2.F32 R49, -RZ, R32.H1_H1 ;  /* 0x30000020ff311230 */ /* 0x000fc60000004100 */
[----:B------:R-:W-:-:S05]  /*1e20*/  FSEL R51, R36, RZ, !P2 ;  /* 0x000000ff24337208 */ /* 0x000fca0005000000 */
[----:B------:R-:W-:-:S04]  /*1e30*/  @P1 FADD.FTZ R8, R52, R51 ;  /* 0x0000003334081221 */ /* 0x000fc80000010000 */
[----:B------:R-:W-:Y:S01]  /*1e40*/  @P1 FADD.FTZ R52, R8, R49 ;  /* 0x0000003108341221 */ /* 0x000fe20000010000 */
[--C-:B------:R-:W-:Y:S01]  /*1e50*/  @P1 IMAD.MOV.U32 R49, RZ, RZ, R10.reuse ;  /* 0x000000ffff311224 */ /* 0x100fe200078e000a */
[-C--:B------:R-:W-:Y:S01]  /*1e60*/  @P1 MOV R8, R50.reuse ;  /* 0x0000003200081202 */ /* 0x080fe20000000f00 */
[----:B------:R-:W-:Y:S01]  /*1e70*/  @!P1 IMAD.MOV.U32 R49, RZ, RZ, R10 ;  /* 0x000000ffff319224 */ /* 0x000fe200078e000a */
[----:B------:R-:W-:Y:S01]  /*1e80*/  @!P1 MOV R8, R50 ;  /* 0x0000003200089202 */ /* 0x000fe20000000f00 */
[----:B------:R-:W-:Y:S01]  /*1e90*/  @!P1 FADD.FTZ R52, R52, R51 ;  /* 0x0000003334349221 */ /* 0x000fe20000010000 */
[----:B------:R-:W-:Y:S01]  /*1ea0*/  SEL R10, RZ, 0x1, P2 ;  /* 0x00000001ff0a7807 */ /* 0x000fe20001000000 */
[----:B------:R-:W-:Y:S06]  /*1eb0*/  BRA `(.L_x_3275) ;  /* 0x0000000000087947 */ /* 0x000fec0003800000 */
.L_x_3269:
[----:B------:R-:W-:-:S05]  /*1ec0*/  @P1 HADD2.F32 R51, -RZ, R32.H1_H1 ;  /* 0x30000020ff331230 */ /* 0x000fca0000004100 */
[----:B------:R-:W-:-:S07]  /*1ed0*/  @P1 FADD.FTZ R52, R52, R51 ;  /* 0x0000003334341221 */ /* 0x000fce0000010000 */
.L_x_3275:
        /* <DEDUP_REMOVED lines=13> */
.L_x_3278:
        /* <DEDUP_REMOVED lines=13> */
.L_x_3280:
[----:B------:R-:W-:Y:S05]  /*2080*/  BSYNC.RECONVERGENT B2 ;  /* 0x0000000000027941 */ /* 0x000fea0003800200 */
.L_x_3279:
        /* <DEDUP_REMOVED lines=42> */
.L_x_3277:
[----:B------:R-:W-:Y:S05]  /*2330*/  BSYNC.RECONVERGENT B1 ;  /* 0x0000000000017941 */ /* 0x000fea0003800200 */
.L_x_3276:
        /* <DEDUP_REMOVED lines=24> */
.L_x_3284:
        /* <DEDUP_REMOVED lines=13> */
.L_x_3286:
[----:B------:R-:W-:Y:S05]  /*2590*/  BSYNC.RECONVERGENT B2 ;  /* 0x0000000000027941 */ /* 0x000fea0003800200 */
.L_x_3285:
        /* <DEDUP_REMOVED lines=42> */
.L_x_3283:
[----:B------:R-:W-:Y:S05]  /*2840*/  BSYNC.RECONVERGENT B1 ;  /* 0x0000000000017941 */ /* 0x000fea0003800200 */
.L_x_3282:
        /* <DEDUP_REMOVED lines=16> */
.L_x_3281:
[----:B------:R-:W-:-:S05]  /*2950*/  @P1 HADD2.F32 R36, -RZ, R33.H0_H0 ;  /* 0x20000021ff241230 */ /* 0x000fca0000004100 */
[----:B------:R-:W-:-:S07]  /*2960*/  @P1 FADD.FTZ R53, R53, R36 ;  /* 0x0000002435351221 */ /* 0x000fce0000010000 */
.L_x_3287:
        /* <DEDUP_REMOVED lines=13> */
.L_x_3290:
        /* <DEDUP_REMOVED lines=13> */
.L_x_3292:
[----:B------:R-:W-:Y:S05]  /*2b10*/  BSYNC.RECONVERGENT B2 ;  /* 0x0000000000027941 */ /* 0x000fea0003800200 */
.L_x_3291:
[----:B------:R-:W-:Y:S01]  /*2b20*/  LOP3.LUT R48, R6, UR7, R57, 0x96, !PT ;  /* 0x0000000706307c12 */ /* 0x000fe2000f8e9639 */
[----:B------:R-:W-:-:S04]  /*2b30*/  IMAD.WIDE.U32 R50, R3, -0x326172a9, RZ ;  /* 0xcd9e8d5703327825 */ /* 0x000fc800078e00ff */
[----:B------:R-:W-:Y:S02]  /*2b40*/  HFMA2 R36, -RZ, RZ, 0, 0 ;  /* 0x00000000ff247431 */ /* 0x000fe400000001ff */
        /* <DEDUP_REMOVED lines=38> */
[----:B------:R-:W-:-:S07]  /*2db0*/  LOP3.LUT R45, R56, UR30, R51, 0x96, !PT ;  /* 0x0000001e382d7c12 */ /* 0x000fce000f8e9633 */
.L_x_3289:
[----:B------:R-:W-:Y:S05]  /*2dc0*/  BSYNC.RECONVERGENT B1 ;  /* 0x0000000000017941 */ /* 0x000fea0003800200 */
.L_x_3288:
        /* <DEDUP_REMOVED lines=24> */
.L_x_3296:
        /* <DEDUP_REMOVED lines=13> */
.L_x_3298:
[----:B------:R-:W-:Y:S05]  /*3020*/  BSYNC.RECONVERGENT B2 ;  /* 0x0000000000027941 */ /* 0x000fea0003800200 */
.L_x_3297:
        /* <DEDUP_REMOVED lines=42> */
.L_x_3295:
[----:B------:R-:W-:Y:S05]  /*32d0*/  BSYNC.RECONVERGENT B1 ;  /* 0x0000000000017941 */ /* 0x000fea0003800200 */
.L_x_3294:
        /* <DEDUP_REMOVED lines=16> */
.L_x_3293:
[----:B------:R-:W-:-:S05]  /*33e0*/  @P1 HADD2.F32 R37, -RZ, R33.H1_H1 ;  /* 0x30000021ff251230 */ /* 0x000fca0000004100 */
[----:B------:R-:W-:-:S07]  /*33f0*/  @P1 FADD.FTZ R56, R56, R37 ;  /* 0x0000002538381221 */ /* 0x000fce0000010000 */
.L_x_3299:
        /* <DEDUP_REMOVED lines=13> */
.L_x_3302:
        /* <DEDUP_REMOVED lines=13> */
.L_x_3304:
[----:B------:R-:W-:Y:S05]  /*35a0*/  BSYNC.RECONVERGENT B2 ;  /* 0x0000000000027941 */ /* 0x000fea0003800200 */
.L_x_3303:
        /* <DEDUP_REMOVED lines=42> */
.L_x_3301:
[----:B------:R-:W-:Y:S05]  /*3850*/  BSYNC.RECONVERGENT B1 ;  /* 0x0000000000017941 */ /* 0x000fea0003800200 */
.L_x_3300:
        /* <DEDUP_REMOVED lines=23> */
.L_x_3308:
        /* <DEDUP_REMOVED lines=13> */
.L_x_3310:
[----:B------:R-:W-:Y:S05]  /*3aa0*/  BSYNC.RECONVERGENT B2 ;  /* 0x0000000000027941 */ /* 0x000fea0003800200 */
.L_x_3309:
        /* <DEDUP_REMOVED lines=41> */
[----:B------:R-:W-:-:S07]  /*3d40*/  LOP3.LUT R45, R50, UR30, R37, 0x96, !PT ;  /* 0x0000001e322d7c12 */ /* 0x000fce000f8e9625 */
.L_x_3307:
[----:B------:R-:W-:Y:S05]  /*3d50*/  BSYNC.RECONVERGENT B1 ;  /* 0x0000000000017941 */ /* 0x000fea0003800200 */
.L_x_3306:
[----:B------:R-:W-:Y:S01]  /*3d60*/  I2FP.F32.U32 R8, R41 ;  /* 0x0000002900087245 */ /* 0x000fe20000201000 */
[----:B------:R-:W-:-:S04]  /*3d70*/  HADD2.F32 R50, -RZ, R30.H0_H0 ;  /* 0x2000001eff327230 */ /* 0x000fc80000004100 */
        /* <DEDUP_REMOVED lines=14> */
.L_x_3305:
[----:B------:R-:W-:-:S05]  /*3e60*/  @P1 HADD2.F32 R36, -RZ, R34.H0_H0 ;  /* 0x20000022ff241230 */ /* 0x000fca0000004100 */
[----:B------:R-:W-:-:S07]  /*3e70*/  @P1 FADD.FTZ R55, R55, R36 ;  /* 0x0000002437371221 */ /* 0x000fce0000010000 */
.L_x_3311:
        /* <DEDUP_REMOVED lines=13> */
.L_x_3314:
        /* <DEDUP_REMOVED lines=13> */
.L_x_3316:
[----:B------:R-:W-:Y:S05]  /*4020*/  BSYNC.RECONVERGENT B2 ;  /* 0x0000000000027941 */ /* 0x000fea0003800200 */
.L_x_3315:
        /* <DEDUP_REMOVED lines=39> */
[----:B------:R-:W-:Y:S02]  /*42a0*/  IMAD.MOV.U32 R8, RZ, RZ, R36 ;  /* 0x000000ffff087224 */ /* 0x000fe400078e0024 */
[----:B------:R-:W-:Y:S01]  /*42b0*/  HFMA2 R36, -RZ, RZ, 0, 0 ;  /* 0x00000000ff247431 */ /* 0x000fe200000001ff */
[----:B------:R-:W-:-:S07]  /*42c0*/  LOP3.LUT R45, R50, UR30, R37, 0x96, !PT ;  /* 0x0000001e322d7c12 */ /* 0x000fce000f8e9625 */
.L_x_3313:
[----:B------:R-:W-:Y:S05]  /*42d0*/  BSYNC.RECONVERGENT B1 ;  /* 0x0000000000017941 */ /* 0x000fea0003800200 */
.L_x_3312:
        /* <DEDUP_REMOVED lines=23> */
.L_x_3320:
        /* <DEDUP_REMOVED lines=13> */
.L_x_3322:
[----:B------:R-:W-:Y:S05]  /*4520*/  BSYNC.RECONVERGENT B2 ;  /* 0x0000000000027941 */ /* 0x000fea0003800200 */
.L_x_3321:
        /* <DEDUP_REMOVED lines=41> */
[----:B------:R-:W-:-:S07]  /*47c0*/  IMAD.MOV.U32 R37, RZ, RZ, RZ ;  /* 0x000000ffff257224 */ /* 0x000fce00078e00ff */
.L_x_3319:
[----:B------:R-:W-:Y:S05]  /*47d0*/  BSYNC.RECONVERGENT B1 ;  /* 0x0000000000017941 */ /* 0x000fea0003800200 */
.L_x_3318:
[----:B------:R-:W-:Y:S01]  /*47e0*/  I2FP.F32.U32 R8, R38 ;  /* 0x0000002600087245 */ /* 0x000fe20000201000 */
[----:B------:R-:W-:-:S04]  /*47f0*/  HADD2.F32 R36, -RZ, R30.H1_H1 ;  /* 0x3000001eff247230 */ /* 0x000fc80000004100 */
[----:B------:R-:W-:Y:S01]  /*4800*/  FFMA.FTZ R51, R8, R59, 1.1641532182693481445e-10 ;  /* 0x2f00000008337423 */ /* 0x000fe2000001003b */
[----:B------:R-:W-:-:S04]  /*4810*/  FMUL.FTZ R36, R36, R61 ;  /* 0x0000003d24247220 */ /* 0x000fc80000410000 */
[----:B------:R-:W-:Y:S01]  /*4820*/  FSETP.GTU.FTZ.AND P4, PT, R51, R62, PT ;  /* 0x0000003e3300720b */ /* 0x000fe20003f9c000 */
[----:B------:R-:W-:-:S03]  /*4830*/  @P1 HADD2.F32 R51, -RZ, R34.H1_H1 ;  /* 0x30000022ff331230 */ /* 0x000fc60000004100 */
[----:B------:R-:W-:Y:S02]  /*4840*/  FSEL R65, R36, RZ, !P4 ;  /* 0x000000ff24417208 */ /* 0x000fe40006000000 */
[----:B------:R-:W-:Y:S01]  /*4850*/  @P1 MOV R36, R37 ;  /* 0x0000002500241202 */ /* 0x000fe20000000f00 */
[----:B------:R-:W-:Y:S01]  /*4860*/  @!P1 IMAD.MOV.U32 R36, RZ, RZ, R37 ;  /* 0x000000ffff249224 */ /* 0x000fe200078e0025 */
[----:B------:R-:W-:Y:S01]  /*4870*/  SEL R42, RZ, 0x1, P4 ;  /* 0x00000001ff2a7807 */ /* 0x000fe20002000000 */
[----:B------:R-:W-:-:S04]  /*4880*/  @P1 FADD.FTZ R8, R60, R65 ;  /* 0x000000413c081221 */ /* 0x000fc80000010000 */
[----:B------:R-:W-:Y:S01]  /*4890*/  @P1 FADD.FTZ R60, R8, R51 ;  /* 0x00000033083c1221 */ /* 0x000fe20000010000 */
[----:B------:R-:W-:Y:S01]  /*48a0*/  @P1 MOV R8, R49 ;  /* 0x0000003100081202 */ /* 0x000fe20000000f00 */
[----:B------:R-:W-:Y:S02]  /*48b0*/  @!P1 IMAD.MOV.U32 R8, RZ, RZ, R49 ;  /* 0x000000ffff089224 */ /* 0x000fe400078e0031 */
[----:B------:R-:W-:Y:S01]  /*48c0*/  @!P1 FADD.FTZ R60, R60, R65 ;  /* 0x000000413c3c9221 */ /* 0x000fe20000010000 */
[----:B------:R-:W-:Y:S06]  /*48d0*/  BRA `(.L_x_3323) ;  /* 0x0000000000087947 */ /* 0x000fec0003800000 */
.L_x_3317:
[----:B------:R-:W-:-:S05]  /*48e0*/  @P1 HADD2.F32 R37, -RZ, R34.H1_H1 ;  /* 0x30000022ff251230 */ /* 0x000fca0000004100 */
[----:B------:R-:W-:-:S07]  /*48f0*/  @P1 FADD.FTZ R60, R60, R37 ;  /* 0x000000253c3c1221 */ /* 0x000fce0000010000 */
.L_x_3323:
        /* <DEDUP_REMOVED lines=13> */
.L_x_3326:
        /* <DEDUP_REMOVED lines=13> */
.L_x_3328:
[----:B------:R-:W-:Y:S05]  /*4aa0*/  BSYNC.RECONVERGENT B2 ;  /* 0x0000000000027941 */ /* 0x000fea0003800200 */
.L_x_3327:
        /* <DEDUP_REMOVED lines=40> */
[----:B------:R-:W-:Y:S01]  /*4d30*/  IMAD.MOV.U32 R37, RZ, RZ, RZ ;  /* 0x000000ffff257224 */ /* 0x000fe200078e00ff */
[----:B------:R-:W-:-:S07]  /*4d40*/  MOV R8, R36 ;  /* 0x0000002400087202 */ /* 0x000fce0000000f00 */
.L_x_3325:
[----:B------:R-:W-:Y:S05]  /*4d50*/  BSYNC.RECONVERGENT B1 ;  /* 0x0000000000017941 */ /* 0x000fea0003800200 */
.L_x_3324:
        /* <DEDUP_REMOVED lines=23> */
.L_x_3332:
        /* <DEDUP_REMOVED lines=13> */
.L_x_3334:
[----:B------:R-:W-:Y:S05]  /*4fa0*/  BSYNC.RECONVERGENT B2 ;  /* 0x0000000000027941 */ /* 0x000fea0003800200 */
.L_x_3333:
        /* <DEDUP_REMOVED lines=42> */
.L_x_3331:
[----:B------:R-:W-:Y:S05]  /*5250*/  BSYNC.RECONVERGENT B1 ;  /* 0x0000000000017941 */ /* 0x000fea0003800200 */
.L_x_3330:
[----:B------:R-:W-:-:S05]  /*5260*/  I2FP.F32.U32 R8, R38 ;  /* 0x0000002600087245 */ /* 0x000fca0000201000 */
[----:B------:R-:W-:Y:S01]  /*5270*/  FFMA.FTZ R37, R8, R59, 1.1641532182693481445e-10 ;  /* 0x2f00000008257423 */ /* 0x000fe2000001003b */
[----:B------:R-:W-:-:S04]  /*5280*/  HADD2.F32 R8, -RZ, R31.H0_H0 ;  /* 0x2000001fff087230 */ /* 0x000fc80000004100 */
[----:B------:R-:W-:Y:S01]  /*5290*/  FSETP.GTU.FTZ.AND P5, PT, R37, R62, PT ;  /* 0x0000003e2500720b */ /* 0x000fe20003fbc000 */
[----:B------:R-:W-:Y:S01]  /*52a0*/  FMUL.FTZ R8, R8, R61 ;  /* 0x0000003d08087220 */ /* 0x000fe20000410000 */
[----:B------:R-:W-:Y:S02]  /*52b0*/  @P1 HADD2.F32 R37, -RZ, R35.H0_H0 ;  /* 0x20000023ff251230 */ /* 0x000fe40000004100 */
[----:B------:R-:W-:Y:S02]  /*52c0*/  SEL R43, RZ, 0x1, P5 ;  /* 0x00000001ff2b7807 */ /* 0x000fe40002800000 */
[----:B------:R-:W-:-:S05]  /*52d0*/  FSEL R51, R8, RZ, !P5 ;  /* 0x000000ff08337208 */ /* 0x000fca0006800000 */
        /* <DEDUP_REMOVED lines=8> */
.L_x_3329:
[----:B------:R-:W-:-:S05]  /*5360*/  @P1 HADD2.F32 R49, -RZ, R35.H0_H0 ;  /* 0x20000023ff311230 */ /* 0x000fca0000004100 */
[----:B------:R-:W-:-:S07]  /*5370*/  @P1 FADD.FTZ R58, R58, R49 ;  /* 0x000000313a3a1221 */ /* 0x000fce0000010000 */
.L_x_3335:
        /* <DEDUP_REMOVED lines=13> */
.L_x_3338:
        /* <DEDUP_REMOVED lines=13> */
.L_x_3340:
[----:B------:R-:W-:Y:S05]  /*5520*/  BSYNC.RECONVERGENT B2 ;  /* 0x0000000000027941 */ /* 0x000fea0003800200 */
.L_x_3339:
        /* <DEDUP_REMOVED lines=36> */
[----:B------:R-:W-:-:S04]  /*5770*/  IMAD.WIDE.U32 R36, R36, -0x2daee0ad, RZ ;  /* 0xd2511f5324247825 */ /* 0x000fc800078e00ff */
[----:B------:R-:W-:Y:S01]  /*5780*/  IMAD.MOV.U32 R8, RZ, RZ, R36 ;  /* 0x000000ffff087224 */ /* 0x000fe200078e0024 */
[----:B------:R-:W-:Y:S01]  /*5790*/  LOP3.LUT R45, R48, UR30, R37, 0x96, !PT ;  /* 0x0000001e302d7c12 */ /* 0x000fe2000f8e9625 */
[----:B------:R-:W-:-:S05]  /*57a0*/  IMAD.WIDE.U32 R48, R49, -0x326172a9, RZ ;  /* 0xcd9e8d5731307825 */ /* 0x000fca00078e00ff */
[----:B------:R-:W-:Y:S01]  /*57b0*/  LOP3.LUT R46, R50, UR29, R49, 0x96, !PT ;  /* 0x0000001d322e7c12 */ /* 0x000fe2000f8e9631 */
[----:B------:R-:W-:-:S07]  /*57c0*/  HFMA2 R49, -RZ, RZ, 0, 0 ;  /* 0x00000000ff317431 */ /* 0x000fce00000001ff */
.L_x_3337:
[----:B------:R-:W-:Y:S05]  /*57d0*/  BSYNC.RECONVERGENT B1 ;  /* 0x0000000000017941 */ /* 0x000fea0003800200 */
.L_x_3336:
        /* <DEDUP_REMOVED lines=23> */
.L_x_3344:
        /* <DEDUP_REMOVED lines=15> */
.L_x_3346:
[----:B------:R-:W-:Y:S05]  /*5a40*/  BSYNC.RECONVERGENT B2 ;  /* 0x0000000000027941 */ /* 0x000fea0003800200 */
.L_x_3345:
        /* <DEDUP_REMOVED lines=39> */
[----:B------:R-:W-:Y:S01]  /*5cc0*/  IMAD.MOV.U32 R38, RZ, RZ, R36 ;  /* 0x000000ffff267224 */ /* 0x000fe200078e0024 */
[----:B------:R-:W-:Y:S01]  /*5cd0*/  MOV R37, R8 ;  /* 0x0000000800257202 */ /* 0x000fe20000000f00 */
[----:B------:R-:W-:-:S07]  /*5ce0*/  IMAD.MOV.U32 R36, RZ, RZ, RZ ;  /* 0x000000ffff247224 */ /* 0x000fce00078e00ff */
.L_x_3343:
[----:B------:R-:W-:Y:S05]  /*5cf0*/  BSYNC.RECONVERGENT B1 ;  /* 0x0000000000017941 */ /* 0x000fea0003800200 */
.L_x_3342:
[----:B------:R-:W-:Y:S01]  /*5d00*/  I2FP.F32.U32 R8, R37 ;  /* 0x0000002500087245 */ /* 0x000fe20000201000 */
[----:B------:R-:W-:Y:S02]  /*5d10*/  @P1 HADD2.F32 R37, -RZ, R35.H1_H1 ;  /* 0x30000023ff251230 */ /* 0x000fe40000004100 */
[--C-:B------:R-:W-:Y:S02]  /*5d20*/  @P1 IMAD.MOV.U32 R49, RZ, RZ, R36.reuse ;  /* 0x000000ffff311224 */ /* 0x100fe400078e0024 */
[----:B------:R-:W-:Y:S01]  /*5d30*/  FFMA.FTZ R59, R8, R59, 1.1641532182693481445e-10 ;  /* 0x2f000000083b7423 */ /* 0x000fe2000001003b */
[----:B------:R-:W-:Y:S02]  /*5d40*/  HADD2.F32 R8, -RZ, R31.H1_H1 ;  /* 0x3000001fff087230 */ /* 0x000fe40000004100 */
[----:B------:R-:W-:Y:S02]  /*5d50*/  @!P1 IMAD.MOV.U32 R49, RZ, RZ, R36 ;  /* 0x000000ffff319224 */ /* 0x000fe400078e0024 */
[----:B------:R-:W-:Y:S01]  /*5d60*/  FSETP.GTU.FTZ.AND P6, PT, R59, R62, PT ;  /* 0x0000003e3b00720b */ /* 0x000fe20003fdc000 */
[----:B------:R-:W-:-:S05]  /*5d70*/  FMUL.FTZ R8, R8, R61 ;  /* 0x0000003d08087220 */ /* 0x000fca0000410000 */
[----:B------:R-:W-:-:S05]  /*5d80*/  FSEL R44, R8, RZ, !P6 ;  /* 0x000000ff082c7208 */ /* 0x000fca0007000000 */
[----:B------:R-:W-:-:S04]  /*5d90*/  @P1 FADD.FTZ R8, R51, R44 ;  /* 0x0000002c33081221 */ /* 0x000fc80000010000 */
[----:B------:R-:W-:Y:S01]  /*5da0*/  @P1 FADD.FTZ R51, R8, R37 ;  /* 0x0000002508331221 */ /* 0x000fe20000010000 */
[-C--:B------:R-:W-:Y:S02]  /*5db0*/  @P1 MOV R8, R38.reuse ;  /* 0x0000002600081202 */ /* 0x080fe40000000f00 */
[----:B------:R-:W-:Y:S01]  /*5dc0*/  @!P1 MOV R8, R38 ;  /* 0x0000002600089202 */ /* 0x000fe20000000f00 */
[----:B------:R-:W-:Y:S01]  /*5dd0*/  @!P1 FADD.FTZ R51, R51, R44 ;  /* 0x0000002c33339221 */ /* 0x000fe20000010000 */
[----:B------:R-:W-:Y:S01]  /*5de0*/  SEL R44, RZ, 0x1, P6 ;  /* 0x00000001ff2c7807 */ /* 0x000fe20003000000 */
[----:B------:R-:W-:Y:S06]  /*5df0*/  BRA `(.L_x_3347) ;  /* 0x0000000000087947 */ /* 0x000fec0003800000 */
.L_x_3341:
[----:B------:R-:W-:-:S05]  /*5e00*/  @P1 HADD2.F32 R36, -RZ, R35.H1_H1 ;  /* 0x30000023ff241230 */ /* 0x000fca0000004100 */
[----:B------:R-:W-:-:S07]  /*5e10*/  @P1 FADD.FTZ R51, R51, R36 ;  /* 0x0000002433331221 */ /* 0x000fce0000010000 */
.L_x_3347:
        /* <DEDUP_REMOVED lines=43> */
.L_x_3348:
        /* <DEDUP_REMOVED lines=48> */
.L_x_3362:
        /* <DEDUP_REMOVED lines=12> */
[----:B------:R-:W-:Y:S01]  /*6490*/  FADD.FTZ R56, -R38, R56 ;  /* 0x0000003826387221 */ /* 0x000fe20000010100 */
[----:B-1----:R-:W-:-:S05]  /*64a0*/  @!P2 IMAD.WIDE R36, R5, 0x4, R36 ;  /* 0x000000040524a825 */ /* 0x002fca00078e0224 */
[----:B------:R1:W-:Y:S01]  /*64b0*/  @!P2 STG.E desc[UR8][R36.64], R39 ;  /* 0x000000272400a986 */ /* 0x0003e2000c101908 */
[C---:B--2---:R-:W-:Y:S01]  /*64c0*/  FMUL.FTZ R51, R57.reuse, R58 ;  /* 0x0000003a39337220 */ /* 0x044fe20000410000 */
[----:B0-----:R-:W-:Y:S01]  /*64d0*/  FMUL.FTZ R54, R57, R50 ;  /* 0x0000003239367220 */ /* 0x001fe20000410000 */
[C---:B------:R-:W-:Y:S01]  /*64e0*/  FADD.FTZ R50, -R38.reuse, R47 ;  /* 0x0000002f26327221 */ /* 0x040fe20000010100 */
[----:B------:R-:W-:Y:S01]  /*64f0*/  FADD.FTZ R58, -R38, R52 ;  /* 0x00000034263a7221 */ /* 0x000fe20000010100 */
[----:B------:R-:W-:Y:S01]  /*6500*/  FFMA.FTZ R51, R26, R51, R18 ;  /* 0x000000331a337223 */ /* 0x000fe20000010012 */
[----:B------:R-:W-:Y:S01]  /*6510*/  FFMA.FTZ R54, R27, R54, R19 ;  /* 0x000000361b367223 */ /* 0x000fe20000010013 */
[----:B------:R-:W0:Y:S01]  /*6520*/  LDC.64 R52, c[0x0][0x428] ;  /* 0x00010a00ff347b82 */ /* 0x000e220000000a00 */
[C---:B------:R-:W-:Y:S01]  /*6530*/  FMUL.FTZ R47, R57.reuse, R62 ;  /* 0x0000003e392f7220 */ /* 0x040fe20000410000 */
[C---:B------:R-:W-:Y:S01]  /*6540*/  FMUL.FTZ R58, R57.reuse, R58 ;  /* 0x0000003a393a7220 */ /* 0x040fe20000410000 */
[C---:B------:R-:W-:Y:S01]  /*6550*/  FMUL.FTZ R56, R57.reuse, R56 ;  /* 0x0000003839387220 */ /* 0x040fe20000410000 */
[C---:B-1----:R-:W-:Y:S01]  /*6560*/  FADD.FTZ R36, -R38.reuse, R55 ;  /* 0x0000003726247221 */ /* 0x042fe20000010100 */
[----:B------:R-:W-:Y:S01]  /*6570*/  FADD.FTZ R38, -R38, R60 ;  /* 0x0000003c26267221 */ /* 0x000fe20000010100 */
[----:B------:R-:W-:Y:S01]  /*6580*/  F2FP.F16.F32.PACK_AB R39, R54, R51 ;  /* 0x000000333627723e */ /* 0x000fe200000000ff */
[C---:B------:R-:W-:Y:S01]  /*6590*/  FMUL.FTZ R37, R57.reuse, R50 ;  /* 0x0000003239257220 */ /* 0x040fe20000410000 */
[----:B------:R-:W1:Y:S01]  /*65a0*/  @!P2 LDC.64 R54, c[0x0][0x3c8] ;  /* 0x0000f200ff36ab82 */ /* 0x000e620000000a00 */
[C---:B------:R-:W-:Y:S01]  /*65b0*/  FMUL.FTZ R51, R57.reuse, R36 ;  /* 0x0000002439337220 */ /* 0x040fe20000410000 */
[----:B------:R-:W-:Y:S01]  /*65c0*/  FMUL.FTZ R50, R57, R38 ;  /* 0x0000002639327220 */ /* 0x000fe20000410000 */
[----:B------:R-:W-:Y:S01]  /*65d0*/  FFMA.FTZ R36, R20, R37, R12 ;  /* 0x0000002514247223 */ /* 0x000fe2000001000c */
[----:B------:R-:W-:Y:S01]  /*65e0*/  FFMA.FTZ R37, R22, R47, R14 ;  /* 0x0000002f16257223 */ /* 0x000fe2000001000e */
[----:B------:R-:W-:Y:S01]  /*65f0*/  FFMA.FTZ R38, R24, R51, R16 ;  /* 0x0000003318267223 */ /* 0x000fe20000010010 */
[----:B------:R-:W-:Y:S01]  /*6600*/  FFMA.FTZ R59, R25, R50, R17 ;  /* 0x00000032193b7223 */ /* 0x000fe20000010011 */
[----:B------:R-:W-:Y:S01]  /*6610*/  FFMA.FTZ R56, R23, R56, R15 ;  /* 0x0000003817387223 */ /* 0x000fe2000001000f */
[----:B------:R-:W2:Y:S01]  /*6620*/  LDC.64 R50, c[0x0][0x380] ;  /* 0x0000e000ff327b82 */ /* 0x000ea20000000a00 */
[----:B------:R-:W-:-:S02]  /*6630*/  FFMA.FTZ R47, R21, R58, R13 ;  /* 0x0000003a152f7223 */ /* 0x000fc4000001000d */
[----:B------:R-:W-:Y:S02]  /*6640*/  F2FP.F16.F32.PACK_AB R38, R59, R38 ;  /* 0x000000263b26723e */ /* 0x000fe400000000ff */
        /* <DEDUP_REMOVED lines=10> */
.L_x_3251:
[----:B------:R-:W-:Y:S05]  /*66f0*/  EXIT ;  /* 0x000000000000794d */ /* 0x000fea0003800000 */
.L_x_3349:
        /* <DEDUP_REMOVED lines=8> */
.L_x_3352:
[----:B------:R-:W-:Y:S05]  /*6780*/  BSYNC B1 ;  /* 0x0000000000017941 */ /* 0x000fea0003800000 */
.L_x_3351:
        /* <DEDUP_REMOVED lines=9> */
.L_x_3353:
[----:B------:R-:W-:Y:S01]  /*6820*/  HFMA2 R63, -RZ, RZ, 0, 2.384185791015625e-07 ;  /* 0x00000004ff3f7431 */ /* 0x000fe200000001ff */
[----:B------:R-:W-:-:S05]  /*6830*/  MOV R38, R59 ;  /* 0x0000003b00267202 */ /* 0x000fca0000000f00 */
[----:B------:R-:W-:Y:S02]  /*6840*/  FADD.FTZ R50, R37, R38 ;  /* 0x0000002625327221 */ /* 0x000fe40000010000 */
[----:B------:R-:W0:Y:S02]  /*6850*/  LDC R38, c[0x0][0x400] ;  /* 0x00010000ff267b82 */ /* 0x000e240000000800 */
[----:B------:R-:W-:-:S07]  /*6860*/  IMAD.MOV.U32 R64, RZ, RZ, R50 ;  /* 0x000000ffff407224 */ /* 0x000fce00078e0032 */
[----:B0-----:R-:W-:Y:S05]  /*6870*/  WARPSYNC.COLLECTIVE R61, `(.L_x_3354) ;  /* 0x000000003d087348 */ /* 0x001fea0003c00000 */
[----:B------:R1:W2:Y:S02]  /*6880*/  SHFL.BFLY P1, R59, R64, R63, R66 ;  /* 0x0c00003f403b7389 */ /* 0x0002a40000020042 */
[----:B012---:R-:W-:Y:S05]  /*6890*/  ENDCOLLECTIVE ;  /* 0x000000000000791b */ /* 0x007fea0003800000 */
.L_x_3354:
[----:B------:R-:W-:Y:S02]  /*68a0*/  IMAD.MOV.U32 R63, RZ, RZ, 0x8 ;  /* 0x00000008ff3f7424 */ /* 0x000fe400078e00ff */
[----:B------:R-:W-:-:S04]  /*68b0*/  IMAD.MOV.U32 R39, RZ, RZ, R59 ;  /* 0x000000ffff277224 */ /* 0x000fc800078e003b */
[----:B------:R-:W-:-:S05]  /*68c0*/  FADD.FTZ R54, R50, R39 ;  /* 0x0000002732367221 */ /* 0x000fca0000010000 */
[----:B------:R-:W-:-:S07]  /*68d0*/  MOV R64, R54 ;  /* 0x0000003600407202 */ /* 0x000fce0000000f00 */
[----:B------:R-:W-:Y:S05]  /*68e0*/  WARPSYNC.COLLECTIVE R61, `(.L_x_3355) ;  /* 0x000000003d087348 */ /* 0x000fea0003c00000 */
[----:B------:R0:W1:Y:S02]  /*68f0*/  SHFL.BFLY P1, R59, R64, R63, R66 ;  /* 0x0c00003f403b7389 */ /* 0x0000640000020042 */
[----:B01----:R-:W-:Y:S05]  /*6900*/  ENDCOLLECTIVE ;  /* 0x000000000000791b */ /* 0x003fea0003800000 */
.L_x_3355:
[----:B------:R-:W-:Y:S01]  /*6910*/  HFMA2 R63, -RZ, RZ, 0, 9.5367431640625e-07 ;  /* 0x00000010ff3f7431 */ /* 0x000fe200000001ff */
[----:B------:R-:W-:-:S05]  /*6920*/  MOV R39, R59 ;  /* 0x0000003b00277202 */ /* 0x000fca0000000f00 */
[----:B------:R-:W-:-:S04]  /*6930*/  FADD.FTZ R57, R54, R39 ;  /* 0x0000002736397221 */ /* 0x000fc80000010000 */
[----:B------:R-:W-:-:S07]  /*6940*/  IMAD.MOV.U32 R64, RZ, RZ, R57 ;  /* 0x000000ffff407224 */ /* 0x000fce00078e0039 */
[----:B------:R-:W-:Y:S05]  /*6950*/  WARPSYNC.COLLECTIVE R61, `(.L_x_3356) ;  /* 0x000000003d087348 */ /* 0x000fea0003c00000 */
[----:B------:R0:W1:Y:S02]  /*6960*/  SHFL.BFLY P1, R59, R64, R63, R66 ;  /* 0x0c00003f403b7389 */ /* 0x0000640000020042 */
[----:B01----:R-:W-:Y:S05]  /*6970*/  ENDCOLLECTIVE ;  /* 0x000000000000791b */ /* 0x003fea0003800000 */
.L_x_3356:
        /* <DEDUP_REMOVED lines=24> */
.L_x_3357:
[----:B------:R-:W-:Y:S01]  /*6b00*/  HFMA2 R63, -RZ, RZ, 0, 1.1920928955078125e-07 ;  /* 0x00000002ff3f7431 */ /* 0x000fe200000001ff */
[----:B------:R-:W-:-:S05]  /*6b10*/  MOV R37, R59 ;  /* 0x0000003b00257202 */ /* 0x000fca0000000f00 */
[----:B------:R-:W-:-:S04]  /*6b20*/  FADD.FTZ R37, R36, R37 ;  /* 0x0000002524257221 */ /* 0x000fc80000010000 */
[----:B------:R-:W-:-:S07]  /*6b30*/  IMAD.MOV.U32 R64, RZ, RZ, R37 ;  /* 0x000000ffff407224 */ /* 0x000fce00078e0025 */
[----:B------:R-:W-:Y:S05]  /*6b40*/  WARPSYNC.COLLECTIVE R61, `(.L_x_3358) ;  /* 0x000000003d087348 */ /* 0x000fea0003c00000 */
[----:B------:R0:W1:Y:S02]  /*6b50*/  SHFL.BFLY P1, R59, R64, R63, R66 ;  /* 0x0c00003f403b7389 */ /* 0x0000640000020042 */
[----:B01----:R-:W-:Y:S05]  /*6b60*/  ENDCOLLECTIVE ;  /* 0x000000000000791b */ /* 0x003fea0003800000 */
.L_x_3358:
[----:B------:R-:W-:Y:S02]  /*6b70*/  IMAD.MOV.U32 R63, RZ, RZ, 0x4 ;  /* 0x00000004ff3f7424 */ /* 0x000fe400078e00ff */
[----:B------:R-:W-:-:S04]  /*6b80*/  IMAD.MOV.U32 R50, RZ, RZ, R59 ;  /* 0x000000ffff327224 */ /* 0x000fc800078e003b */
[----:B------:R-:W-:-:S05]  /*6b90*/  FADD.FTZ R50, R37, R50 ;  /* 0x0000003225327221 */ /* 0x000fca0000010000 */
[----:B------:R-:W-:-:S07]  /*6ba0*/  MOV R64, R50 ;  /* 0x0000003200407202 */ /* 0x000fce0000000f00 */
[----:B------:R-:W-:Y:S05]  /*6bb0*/  WARPSYNC.COLLECTIVE R61, `(.L_x_3359) ;  /* 0x000000003d087348 */ /* 0x000fea0003c00000 */
[----:B------:R0:W1:Y:S02]  /*6bc0*/  SHFL.BFLY P1, R59, R64, R63, R66 ;  /* 0x0c00003f403b7389 */ /* 0x0000640000020042 */
[----:B01----:R-:W-:Y:S05]  /*6bd0*/  ENDCOLLECTIVE ;  /* 0x000000000000791b */ /* 0x003fea0003800000 */
.L_x_3359:
[----:B------:R-:W-:Y:S01]  /*6be0*/  HFMA2 R63, -RZ, RZ, 0, 4.76837158203125e-07 ;  /* 0x00000008ff3f7431 */ /* 0x000fe200000001ff */
[----:B------:R-:W-:-:S05]  /*6bf0*/  MOV R57, R59 ;  /* 0x0000003b00397202 */ /* 0x000fca0000000f00 */
[----:B------:R-:W-:-:S04]  /*6c00*/  FADD.FTZ R57, R50, R57 ;  /* 0x0000003932397221 */ /* 0x000fc80000010000 */
[----:B------:R-:W-:-:S07]  /*6c10*/  IMAD.MOV.U32 R64, RZ, RZ, R57 ;  /* 0x000000ffff407224 */ /* 0x000fce00078e0039 */
[----:B------:R-:W-:Y:S05]  /*6c20*/  WARPSYNC.COLLECTIVE R61, `(.L_x_3360) ;  /* 0x000000003d087348 */ /* 0x000fea0003c00000 */
[----:B------:R0:W1:Y:S02]  /*6c30*/  SHFL.BFLY P1, R59, R64, R63, R66 ;  /* 0x0c00003f403b7389 */ /* 0x0000640000020042 */
[----:B01----:R-:W-:Y:S05]  /*6c40*/  ENDCOLLECTIVE ;  /* 0x000000000000791b */ /* 0x003fea0003800000 */
.L_x_3360:
[----:B------:R-:W-:Y:S02]  /*6c50*/  HFMA2 R63, -RZ, RZ, 0, 9.5367431640625e-07 ;  /* 0x00000010ff3f7431 */ /* 0x000fe400000001ff */
[----:B------:R-:W-:-:S04]  /*6c60*/  IMAD.MOV.U32 R54, RZ, RZ, R59 ;  /* 0x000000ffff367224 */ /* 0x000fc800078e003b */
[----:B------:R-:W-:-:S05]  /*6c70*/  FADD.FTZ R54, R57, R54 ;  /* 0x0000003639367221 */ /* 0x000fca0000010000 */
[----:B------:R-:W-:-:S07]  /*6c80*/  MOV R64, R54 ;  /* 0x0000003600407202 */ /* 0x000fce0000000f00 */
[----:B------:R-:W-:Y:S05]  /*6c90*/  WARPSYNC.COLLECTIVE R61, `(.L_x_3361) ;  /* 0x000000003d087348 */ /* 0x000fea0003c00000 */
[----:B------:R0:W1:Y:S02]  /*6ca0*/  SHFL.BFLY P1, R59, R64, R63, R66 ;  /* 0x0c00003f403b7389 */ /* 0x0000640000020042 */
[----:B01----:R-:W-:Y:S05]  /*6cb0*/  ENDCOLLECTIVE ;  /* 0x000000000000791b */ /* 0x003fea0003800000 */
.L_x_3361:
[----:B------:R-:W-:Y:S05]  /*6cc0*/  BRA `(.L_x_3362) ;  /* 0xfffffff400c07947 */ /* 0x000fea000383ffff */
.L_x_3363:
        /* <DEDUP_REMOVED lines=11> */
.L_x_5962:


//--------------------- .text._ZN10layer_norm31ln_parallel_residual_fwd_kernelINS_13Kernel_traitsI6__halfS2_fS2_fjLj256ELj1ELj4ELj1ELj16ENS_18Kernel_traits_baseILj256ES2_S2_fS2_fjLj128EEEEELb0ELb0ELb0EEEvNS_9FwdParamsE --------------------------
	.section	.text._ZN10layer_norm31ln_parallel_residual_fwd_kernelINS_13Kernel_traitsI6__halfS2_fS2_fjLj256ELj1ELj4ELj1ELj16ENS_18Kernel_traits_baseILj256ES2_S2_fS2_fjLj128EEEEELb0ELb0ELb0EEEvNS_9FwdParamsE,"ax",@progbits
	.align	128
        .global         _ZN10layer_norm31ln_parallel_residual_fwd_kernelINS_13Kernel_traitsI6__halfS2_fS2_fjLj256ELj1ELj4ELj1ELj16ENS_18Kernel_traits_baseILj256ES2_S2_fS2_fjLj128EEEEELb0ELb0ELb0EEEvNS_9FwdParamsE
        .type           _ZN10layer_norm31ln_parallel_residual_fwd_kernelINS_13Kernel_traitsI6__halfS2_fS2_fjLj256ELj1ELj4ELj1ELj16ENS_18Kernel_traits_baseILj256ES2_S2_fS2_fjLj128EEEEELb0ELb0ELb0EEEvNS_9FwdParamsE,@function
        .size           _ZN10layer_norm31ln_parallel_residual_fwd_kernelINS_13Kernel_traitsI6__halfS2_fS2_fjLj256ELj1ELj4ELj1ELj16ENS_18Kernel_traits_baseILj256ES2_S2_fS2_fjLj128EEEEELb0ELb0ELb0EEEvNS_9FwdParamsE,(.L_x_5963 - _ZN10layer_norm31ln_parallel_residual_fwd_kernelINS_13Kernel_traitsI6__halfS2_fS2_fjLj256ELj1ELj4ELj1ELj16ENS_18Kernel_traits_baseILj256ES2_S2_fS2_fjLj128EEEEELb0ELb0ELb0EEEvNS_9FwdParamsE)
        .other          _ZN10layer_norm31ln_parallel_residual_fwd_kernelINS_13Kernel_traitsI6__halfS2_fS2_fjLj256ELj1ELj4ELj1ELj16ENS_18Kernel_traits_baseILj256ES2_S2_fS2_fjLj128EEEEELb0ELb0ELb0EEEvNS_9FwdParamsE,@"STO_CUDA_ENTRY STV_DEFAULT"
_ZN10layer_norm31ln_parallel_residual_fwd_kernelINS_13Kernel_traitsI6__halfS2_fS2_fjLj256ELj1ELj4ELj1ELj16ENS_18Kernel_traits_baseILj256ES2_S2_fS2_fjLj128EEEEELb0ELb0ELb0EEEvNS_9FwdParamsE:
.text._ZN10layer_norm31ln_parallel_residual_fwd_kernelINS_13Kernel_traitsI6__halfS2_fS2_fjLj256ELj1ELj4ELj1ELj16ENS_18Kernel_traits_baseILj256ES2_S2_fS2_fjLj128EEEEELb0ELb0ELb0EEEvNS_9FwdParamsE:
        /* <DEDUP_REMOVED lines=38> */
.L_x_3365:
[----:B------:R-:W-:Y:S05]  /*0260*/  BSYNC.RECONVERGENT B0 ;  /* 0x0000000000007941 */ /* 0x000fea0003800200 */
.L_x_3364:
        /* <DEDUP_REMOVED lines=9> */
.L_x_3375:
        /* <DEDUP_REMOVED lines=26> */
[--C-:B-----5:R-:W-:Y:S02]  /*04a0*/  HADD2.F32 R24, -RZ, R28.reuse.H0_H0 ;  /* 0x2000001cff187230 */ /* 0x120fe40000004100 */
[----:B------:R-:W-:Y:S02]  /*04b0*/  HADD2.F32 R25, -RZ, R28.H1_H1 ;  /* 0x3000001cff197230 */ /* 0x000fe40000004100 */
[--C-:B------:R-:W-:Y:S02]  /*04c0*/  HADD2.F32 R26, -RZ, R29.reuse.H0_H0 ;  /* 0x2000001dff1a7230 */ /* 0x100fe40000004100 */
[----:B------:R-:W-:Y:S02]  /*04d0*/  HADD2.F32 R27, -RZ, R29.H1_H1 ;  /* 0x3000001dff1b7230 */ /* 0x000fe40000004100 */
[--C-:B------:R-:W-:Y:S02]  /*04e0*/  HADD2.F32 R28, -RZ, R30.reuse.H0_H0 ;  /* 0x2000001eff1c7230 */ /* 0x100fe40000004100 */
[----:B------:R-:W-:-:S02]  /*04f0*/  HADD2.F32 R29, -RZ, R30.H1_H1 ;  /* 0x3000001eff1d7230 */ /* 0x000fc40000004100 */
[--C-:B------:R-:W-:Y:S02]  /*0500*/  HADD2.F32 R30, -RZ, R31.reuse.H0_H0 ;  /* 0x2000001fff1e7230 */ /* 0x100fe40000004100 */
[----:B------:R-:W-:Y:S01]  /*0510*/  HADD2.F32 R31, -RZ, R31.H1_H1 ;  /* 0x3000001fff1f7230 */ /* 0x000fe20000004100 */
[----:B------:R-:W-:Y:S06]  /*0520*/  BRA `(.L_x_3370) ;  /* 0x0000000400347947 */ /* 0x000fec0003800000 */
.L_x_3369:
[--C-:B-----5:R-:W-:Y:S02]  /*0530*/  HADD2.F32 R3, -RZ, R28.reuse.H0_H0 ;  /* 0x2000001cff037230 */ /* 0x120fe40000004100 */
[----:B------:R-:W-:Y:S02]  /*0540*/  HADD2.F32 R28, -RZ, R28.H1_H1 ;  /* 0x3000001cff1c7230 */ /* 0x000fe40000004100 */
[--C-:B------:R-:W-:Y:S02]  /*0550*/  HADD2.F32 R27, -RZ, R29.reuse.H0_H0 ;  /* 0x2000001dff1b7230 */ /* 0x100fe40000004100 */
[----:B------:R-:W-:Y:S01]  /*0560*/  FADD.FTZ R24, R16, R3 ;  /* 0x0000000310187221 */ /* 0x000fe20000010000 */
[----:B------:R-:W-:Y:S02]  /*0570*/  HADD2.F32 R0, -RZ, R29.H1_H1 ;  /* 0x3000001dff007230 */ /* 0x000fe40000004100 */
[----:B------:R-:W-:Y:S01]  /*0580*/  FADD.FTZ R25, R17, R28 ;  /* 0x0000001c11197221 */ /* 0x000fe20000010000 */
[----:B------:R-:W-:-:S02]  /*0590*/  HADD2.F32 R29, -RZ, R30.H0_H0 ;  /* 0x2000001eff1d7230 */ /* 0x000fc40000004100 */
[----:B------:R-:W-:Y:S01]  /*05a0*/  FADD.FTZ R26, R18, R27 ;  /* 0x0000001b121a7221 */ /* 0x000fe20000010000 */
[----:B------:R-:W-:Y:S02]  /*05b0*/  HADD2.F32 R30, -RZ, R30.H1_H1 ;  /* 0x3000001eff1e7230 */ /* 0x000fe40000004100 */
[----:B------:R-:W-:Y:S01]  /*05c0*/  FADD.FTZ R27, R19, R0 ;  /* 0x00000000131b7221 */ /* 0x000fe20000010000 */
[--C-:B------:R-:W-:Y:S02]  /*05d0*/  HADD2.F32 R33, -RZ, R31.reuse.H0_H0 ;  /* 0x2000001fff217230 */ /* 0x100fe40000004100 */
[----:B------:R-:W-:Y:S01]  /*05e0*/  FADD.FTZ R28, R20, R29 ;  /* 0x0000001d141c7221 */ /* 0x000fe20000010000 */
[----:B------:R-:W-:Y:S02]  /*05f0*/  HADD2.F32 R2, -RZ, R31.H1_H1 ;  /* 0x3000001fff027230 */ /* 0x000fe40000004100 */
[----:B------:R-:W-:Y:S01]  /*0600*/  FADD.FTZ R29, R21, R30 ;  /* 0x0000001e151d7221 */ /* 0x000fe20000010000 */
[----:B------:R-:W-:-:S02]  /*0610*/  FADD.FTZ R30, R22, R33 ;  /* 0x00000021161e7221 */ /* 0x000fc40000010000 */
[----:B------:R-:W-:Y:S01]  /*0620*/  FADD.FTZ R31, R23, R2 ;  /* 0x00000002171f7221 */ /* 0x000fe20000010000 */
[----:B------:R-:W-:Y:S06]  /*0630*/  BRA `(.L_x_3370) ;  /* 0x0000000000f07947 */ /* 0x000fec0003800000 */
.L_x_3368:
[----:B------:R-:W-:-:S04]  /*0640*/  UISETP.NE.U32.AND UP0, UPT, UR10, URZ, UPT ;  /* 0x000000ff0a00728c */ /* 0x000fc8000bf05070 */
[----:B------:R-:W-:-:S09]  /*0650*/  UISETP.NE.AND.EX UP0, UPT, UR11, URZ, UPT, UP0 ;  /* 0x000000ff0b00728c */ /* 0x000fd2000bf05300 */
[----:B------:R-:W-:Y:S05]  /*0660*/  BRA.U UP0, `(.L_x_3371) ;  /* 0x0000000100647547 */ /* 0x000fea000b800000 */
[--C-:B-----5:R-:W-:Y:S02]  /*0670*/  HADD2.F32 R3, -RZ, R28.reuse.H0_H0 ;  /* 0x2000001cff037230 */ /* 0x120fe40000004100 */
[----:B------:R-:W-:Y:S02]  /*0680*/  HADD2.F32 R28, -RZ, R28.H1_H1 ;  /* 0x3000001cff1c7230 */ /* 0x000fe40000004100 */
[----:B------:R-:W-:Y:S02]  /*0690*/  HADD2.F32 R27, -RZ, R29.H0_H0 ;  /* 0x2000001dff1b7230 */ /* 0x000fe40000004100 */
[----:B------:R-:W-:Y:S02]  /*06a0*/  HADD2.F32 R25, -RZ, R44.H1_H1 ;  /* 0x3000002cff197230 */ /* 0x000fe40000004100 */
[----:B------:R-:W-:Y:S02]  /*06b0*/  HADD2.F32 R26, -RZ, R45.H0_H0 ;  /* 0x2000002dff1a7230 */ /* 0x000fe40000004100 */
[----:B------:R-:W-:-:S02]  /*06c0*/  HADD2.F32 R0, -RZ, R29.H1_H1 ;  /* 0x3000001dff007230 */ /* 0x000fc40000004100 */
[----:B------:R-:W-:Y:S01]  /*06d0*/  FADD.FTZ R25, R28, R25 ;  /* 0x000000191c197221 */ /* 0x000fe20000010000 */
[--C-:B------:R-:W-:Y:S02]  /*06e0*/  HADD2.F32 R33, -RZ, R30.reuse.H0_H0 ;  /* 0x2000001eff217230 */ /* 0x100fe40000004100 */
[----:B------:R-:W-:Y:S01]  /*06f0*/  FADD.FTZ R26, R27, R26 ;  /* 0x0000001a1b1a7221 */ /* 0x000fe20000010000 */
[----:B------:R-:W-:Y:S02]  /*0700*/  HADD2.F32 R2, -RZ, R30.H1_H1 ;  /* 0x3000001eff027230 */ /* 0x000fe40000004100 */
[--C-:B------:R-:W-:Y:S02]  /*0710*/  HADD2.F32 R35, -RZ, R31.reuse.H0_H0 ;  /* 0x2000001fff237230 */ /* 0x100fe40000004100 */
[----:B------:R-:W-:Y:S02]  /*0720*/  HADD2.F32 R32, -RZ, R31.H1_H1 ;  /* 0x3000001fff207230 */ /* 0x000fe40000004100 */
[----:B------:R-:W-:-:S02]  /*0730*/  HADD2.F32 R24, -RZ, R44.H0_H0 ;  /* 0x2000002cff187230 */ /* 0x000fc40000004100 */
[----:B------:R-:W-:Y:S02]  /*0740*/  HADD2.F32 R27, -RZ, R45.H1_H1 ;  /* 0x3000002dff1b7230 */ /* 0x000fe40000004100 */
[--C-:B------:R-:W-:Y:S02]  /*0750*/  HADD2.F32 R28, -RZ, R46.reuse.H0_H0 ;  /* 0x2000002eff1c7230 */ /* 0x100fe40000004100 */
[----:B------:R-:W-:Y:S01]  /*0760*/  FADD.FTZ R24, R3, R24 ;  /* 0x0000001803187221 */ /* 0x000fe20000010000 */
[----:B------:R-:W-:Y:S02]  /*0770*/  HADD2.F32 R29, -RZ, R46.H1_H1 ;  /* 0x3000002eff1d7230 */ /* 0x000fe40000004100 */
[----:B------:R-:W-:Y:S01]  /*0780*/  FADD.FTZ R27, R0, R27 ;  /* 0x0000001b001b7221 */ /* 0x000fe20000010000 */
[--C-:B------:R-:W-:Y:S02]  /*0790*/  HADD2.F32 R30, -RZ, R47.reuse.H0_H0 ;  /* 0x2000002fff1e7230 */ /* 0x100fe40000004100 */
[----:B------:R-:W-:Y:S01]  /*07a0*/  FADD.FTZ R28, R33, R28 ;  /* 0x0000001c211c7221 */ /* 0x000fe20000010000 */
[----:B------:R-:W-:-:S02]  /*07b0*/  HADD2.F32 R31, -RZ, R47.H1_H1 ;  /* 0x3000002fff1f7230 */ /* 0x000fc40000004100 */
[----:B------:R-:W-:Y:S01]  /*07c0*/  FADD.FTZ R29, R2, R29 ;  /* 0x0000001d021d7221 */ /* 0x000fe20000010000 */
[----:B------:R-:W-:Y:S02]  /*07d0*/  FADD.FTZ R30, R35, R30 ;  /* 0x0000001e231e7221 */ /* 0x000fe40000010000 */
[----:B------:R-:W-:Y:S01]  /*07e0*/  FADD.FTZ R31, R32, R31 ;  /* 0x0000001f201f7221 */ /* 0x000fe20000010000 */
[----:B------:R-:W-:Y:S06]  /*07f0*/  BRA `(.L_x_3370) ;  /* 0x0000000000807947 */ /* 0x000fec0003800000 */
.L_x_3371:
[----:B-----5:R-:W-:Y:S02]  /*0800*/  HADD2.F32 R0, -RZ, R28.H0_H0 ;  /* 0x2000001cff007230 */ /* 0x020fe40000004100 */
[----:B------:R-:W-:Y:S02]  /*0810*/  HADD2.F32 R3, -RZ, R44.H0_H0 ;  /* 0x2000002cff037230 */ /* 0x000fe40000004100 */
[----:B------:R-:W-:Y:S02]  /*0820*/  HADD2.F32 R28, -RZ, R28.H1_H1 ;  /* 0x3000001cff1c7230 */ /* 0x000fe40000004100 */
[----:B------:R-:W-:Y:S02]  /*0830*/  HADD2.F32 R25, -RZ, R44.H1_H1 ;  /* 0x3000002cff197230 */ /* 0x000fe40000004100 */
[----:B------:R-:W-:Y:S01]  /*0840*/  FADD.FTZ R3, R0, R3 ;  /* 0x0000000300037221 */ /* 0x000fe20000010000 */
[--C-:B------:R-:W-:Y:S02]  /*0850*/  HADD2.F32 R2, -RZ, R29.reuse.H0_H0 ;  /* 0x2000001dff027230 */ /* 0x100fe40000004100 */
[----:B------:R-:W-:-:S02]  /*0860*/  HADD2.F32 R29, -RZ, R29.H1_H1 ;  /* 0x3000001dff1d7230 */ /* 0x000fc40000004100 */
[----:B------:R-:W-:Y:S01]  /*0870*/  FADD.FTZ R28, R28, R25 ;  /* 0x000000191c1c7221 */ /* 0x000fe20000010000 */
[----:B------:R-:W-:Y:S02]  /*0880*/  HADD2.F32 R0, -RZ, R45.H1_H1 ;  /* 0x3000002dff007230 */ /* 0x000fe40000004100 */
[----:B------:R-:W-:Y:S02]  /*0890*/  HADD2.F32 R24, -RZ, R30.H0_H0 ;  /* 0x2000001eff187230 */ /* 0x000fe40000004100 */
[--C-:B------:R-:W-:Y:S02]  /*08a0*/  HADD2.F32 R26, -RZ, R31.reuse.H0_H0 ;  /* 0x2000001fff1a7230 */ /* 0x100fe40000004100 */
[----:B------:R-:W-:Y:S01]  /*08b0*/  FADD.FTZ R0, R29, R0 ;  /* 0x000000001d007221 */ /* 0x000fe20000010000 */
[----:B------:R-:W-:Y:S02]  /*08c0*/  HADD2.F32 R32, -RZ, R31.H1_H1 ;  /* 0x3000001fff207230 */ /* 0x000fe40000004100 */
[----:B------:R-:W-:-:S02]  /*08d0*/  HADD2.F32 R25, -RZ, R46.H0_H0 ;  /* 0x2000002eff197230 */ /* 0x000fc40000004100 */
[----:B------:R-:W-:Y:S02]  /*08e0*/  HADD2.F32 R30, -RZ, R30.H1_H1 ;  /* 0x3000001eff1e7230 */ /* 0x000fe40000004100 */
[----:B------:R-:W-:Y:S02]  /*08f0*/  HADD2.F32 R27, -RZ, R45.H0_H0 ;  /* 0x2000002dff1b7230 */ /* 0x000fe40000004100 */
[----:B------:R-:W-:Y:S01]  /*0900*/  FADD.FTZ R29, R24, R25 ;  /* 0x00000019181d7221 */ /* 0x000fe20000010000 */
[----:B------:R-:W-:Y:S02]  /*0910*/  HADD2.F32 R31, -RZ, R46.H1_H1 ;  /* 0x3000002eff1f7230 */ /* 0x000fe40000004100 */
[----:B------:R-:W-:Y:S01]  /*0920*/  FADD.FTZ R25, R17, R28 ;  /* 0x0000001c11197221 */ /* 0x000fe20000010000 */
[--C-:B------:R-:W-:Y:S02]  /*0930*/  HADD2.F32 R33, -RZ, R47.reuse.H0_H0 ;  /* 0x2000002fff217230 */ /* 0x100fe40000004100 */
[----:B------:R-:W-:Y:S01]  /*0940*/  FADD.FTZ R27, R2, R27 ;  /* 0x0000001b021b7221 */ /* 0x000fe20000010000 */
[----:B------:R-:W-:-:S02]  /*0950*/  HADD2.F32 R35, -RZ, R47.H1_H1 ;  /* 0x3000002fff237230 */ /* 0x000fc40000004100 */
        /* <DEDUP_REMOVED lines=10> */
.L_x_3370:
[----:B------:R-:W0:Y:S02]  /*0a00*/  LDC.64 R2, c[0x0][0x3a8] ;  /* 0x0000ea00ff027b82 */ /* 0x000e240000000a00 */
[----:B0-----:R-:W-:-:S05]  /*0a10*/  IMAD.WIDE.U32 R2, R49, 0x20, R2 ;  /* 0x0000002031027825 */ /* 0x001fca00078e0002 */
[----:B------:R0:W-:Y:S04]  /*0a20*/  STG.E.128 desc[UR6][R2.64], R24 ;  /* 0x0000001802007986 */ /* 0x0001e8000c101d06 */
[----:B------:R0:W-:Y:S02]  /*0a30*/  STG.E.128 desc[UR6][R2.64+0x10], R28 ;  /* 0x0000101c02007986 */ /* 0x0001e4000c101d06 */
.L_x_3367:
[----:B---34-:R-:W-:Y:S05]  /*0a40*/  BSYNC.RECONVERGENT B0 ;  /* 0x0000000000007941 */ /* 0x018fea0003800200 */
.L_x_3366:
        /* <DEDUP_REMOVED lines=34> */
[----:B------:R-:W-:Y:S01]  /*0c70*/  FFMA.FTZ R0, R33, R33, R0 ;  /* 0x0000002121007223 */ /* 0x000fe20000010000 */
[----:B------:R-:W-:-:S03]  /*0c80*/  FADD.FTZ R33, R28, -R3 ;  /* 0x800000031c217221 */ /* 0x000fc60000010000 */
[----:B------:R-:W-:-:S04]  /*0c90*/  FFMA.FTZ R0, R37, R37, R0 ;  /* 0x0000002525007223 */ /* 0x000fc80000010000 */
[----:B------:R-:W-:Y:S01]  /*0ca0*/  FFMA.FTZ R0, R33, R33, R0 ;  /* 0x0000002121007223 */ /* 0x000fe20000010000 */
[----:B------:R-:W-:-:S03]  /*0cb0*/  FADD.FTZ R33, R30, -R3 ;  /* 0x800000031e217221 */ /* 0x000fc60000010000 */
[----:B------:R-:W-:-:S04]  /*0cc0*/  FFMA.FTZ R0, R35, R35, R0 ;  /* 0x0000002323007223 */ /* 0x000fc80000010000 */
        /* <DEDUP_REMOVED lines=14> */
.L_x_3387:
        /* <DEDUP_REMOVED lines=16> */
[--C-:B------:R-:W-:Y:S02]  /*0eb0*/  HADD2.F32 R0, -RZ, R40.reuse.H0_H0 ;  /* 0x20000028ff007230 */ /* 0x100fe40000004100 */
[--C-:B------:R-:W-:Y:S01]  /*0ec0*/  FADD.FTZ R33, R24, -R3.reuse ;  /* 0x8000000318217221 */ /* 0x100fe20000010000 */
[--C-:B------:R-:W-:Y:S01]  /*0ed0*/  FADD.FTZ R35, R25, -R3.reuse ;  /* 0x8000000319237221 */ /* 0x100fe20000010000 */
[----:B------:R-:W-:Y:S02]  /*0ee0*/  HADD2.F32 R38, -RZ, R40.H1_H1 ;  /* 0x30000028ff267230 */ /* 0x000fe40000004100 */
[----:B------:R-:W-:Y:S01]  /*0ef0*/  FADD.FTZ R55, R26, -R3 ;  /* 0x800000031a377221 */ /* 0x000fe20000010000 */
[----:B------:R-:W-:Y:S01]  /*0f00*/  FMUL.FTZ R33, R2, R33 ;  /* 0x0000002102217220 */ /* 0x000fe20000410000 */
[----:B------:R-:W-:-:S02]  /*0f10*/  HADD2.F32 R48, -RZ, R12.H1_H1 ;  /* 0x3000000cff307230 */ /* 0x000fc40000004100 */
[C---:B------:R-:W-:Y:S01]  /*0f20*/  FMUL.FTZ R35, R2.reuse, R35 ;  /* 0x0000002302237220 */ /* 0x040fe20000410000 */
[----:B------:R-:W-:Y:S02]  /*0f30*/  HADD2.F32 R37, -RZ, R4.H1_H1 ;  /* 0x30000004ff257230 */ /* 0x000fe40000004100 */
[----:B------:R-:W-:Y:S01]  /*0f40*/  FFMA.FTZ R32, R33, R32, R0 ;  /* 0x0000002021207223 */ /* 0x000fe20000010000 */
[----:B------:R-:W-:Y:S02]  /*0f50*/  HADD2.F32 R0, -RZ, R8.H1_H1 ;  /* 0x30000008ff007230 */ /* 0x000fe40000004100 */
[----:B------:R-:W-:Y:S01]  /*0f60*/  FMUL.FTZ R55, R2, R55 ;  /* 0x0000003702377220 */ /* 0x000fe20000410000 */
[----:B------:R-:W-:Y:S02]  /*0f70*/  HADD2.F32 R34, -RZ, R12.H0_H0 ;  /* 0x2000000cff227230 */ /* 0x000fe40000004100 */
[----:B------:R-:W-:Y:S01]  /*0f80*/  FADD.FTZ R39, R28, -R3 ;  /* 0x800000031c277221 */ /* 0x000fe20000010000 */
[----:B------:R-:W-:-:S02]  /*0f90*/  HADD2.F32 R36, -RZ, R4.H0_H0 ;  /* 0x20000004ff247230 */ /* 0x000fc40000004100 */
[C---:B------:R-:W-:Y:S01]  /*0fa0*/  FFMA.FTZ R59, R35.reuse, R0, R38 ;  /* 0x00000000233b7223 */ /* 0x040fe20000010026 */
[----:B------:R-:W-:Y:S02]  /*0fb0*/  HADD2.F32 R54, -RZ, R9.H0_H0 ;  /* 0x20000009ff367230 */ /* 0x000fe40000004100 */
[----:B------:R-:W-:Y:S01]  /*0fc0*/  FFMA.FTZ R0, R35, R48, R37 ;  /* 0x0000003023007223 */ /* 0x000fe20000010025 */
[----:B------:R-:W-:Y:S02]  /*0fd0*/  HADD2.F32 R56, -RZ, R41.H0_H0 ;  /* 0x20000029ff387230 */ /* 0x000fe40000004100 */
[----:B------:R-:W-:Y:S01]  /*0fe0*/  FADD.FTZ R35, R27, -R3 ;  /* 0x800000031b237221 */ /* 0x000fe20000010000 */
[----:B------:R-:W-:Y:S01]  /*0ff0*/  FFMA.FTZ R53, R33, R34, R36 ;  /* 0x0000002221357223 */ /* 0x000fe20000010024 */
[----:B------:R-:W-:Y:S02]  /*1000*/  HADD2.F32 R34, -RZ, R13.H0_H0 ;  /* 0x2000000dff227230 */ /* 0x000fe40000004100 */
[----:B------:R-:W-:Y:S01]  /*1010*/  FMUL.FTZ R39, R2, R39 ;  /* 0x0000002702277220 */ /* 0x000fe20000410000 */
[----:B------:R-:W-:-:S02]  /*1020*/  HADD2.F32 R36, -RZ, R5.H0_H0 ;  /* 0x20000005ff247230 */ /* 0x000fc40000004100 */
[C---:B------:R-:W-:Y:S01]  /*1030*/  FFMA.FTZ R33, R55.reuse, R54, R56 ;  /* 0x0000003637217223 */ /* 0x040fe20000010038 */
[----:B------:R-:W-:Y:S02]  /*1040*/  HADD2.F32 R38, -RZ, R9.H1_H1 ;  /* 0x30000009ff267230 */ /* 0x000fe40000004100 */
[----:B------:R-:W-:Y:S01]  /*1050*/  FMUL.FTZ R35, R2, R35 ;  /* 0x0000002302237220 */ /* 0x000fe20000410000 */
[----:B------:R-:W-:Y:S02]  /*1060*/  HADD2.F32 R48, -RZ, R41.H1_H1 ;  /* 0x30000029ff307230 */ /* 0x000fe40000004100 */
[----:B------:R-:W-:Y:S01]  /*1070*/  FFMA.FTZ R55, R55, R34, R36 ;  /* 0x0000002237377223 */ /* 0x000fe20000010024 */
[----:B------:R-:W-:Y:S01]  /*1080*/  HADD2.F32 R54, -RZ, R13.H1_H1 ;  /* 0x3000000dff367230 */ /* 0x000fe20000004100 */
[----:B------:R-:W-:Y:S01]  /*1090*/  F2FP.F16.F32.PACK_AB R32, R59, R32 ;  /* 0x000000203b20723e */ /* 0x000fe200000000ff */
[----:B------:R-:W-:Y:S02]  /*10a0*/  HADD2.F32 R37, -RZ, R5.H1_H1 ;  /* 0x30000005ff257230 */ /* 0x000fe40000004100 */
[----:B------:R-:W-:Y:S01]  /*10b0*/  FFMA.FTZ R36, R35, R38, R48 ;  /* 0x0000002623247223 */ /* 0x000fe20000010030 */
[----:B------:R-:W-:-:S02]  /*10c0*/  HADD2.F32 R34, -RZ, R10.H0_H0 ;  /* 0x2000000aff227230 */ /* 0x000fc40000004100 */
[----:B------:R-:W-:Y:S02]  /*10d0*/  HADD2.F32 R38, -RZ, R42.H0_H0 ;  /* 0x2000002aff267230 */ /* 0x000fe40000004100 */
[----:B------:R-:W-:Y:S01]  /*10e0*/  FFMA.FTZ R54, R35, R54, R37 ;  /* 0x0000003623367223 */ /* 0x000fe20000010025 */
[----:B------:R-:W-:Y:S02]  /*10f0*/  HADD2.F32 R48, -RZ, R14.H0_H0 ;  /* 0x2000000eff307230 */ /* 0x000fe40000004100 */
[----:B------:R-:W-:Y:S01]  /*1100*/  FADD.FTZ R37, R29, -R3 ;  /* 0x800000031d257221 */ /* 0x000fe20000010000 */
[----:B------:R-:W-:Y:S02]  /*1110*/  HADD2.F32 R35, -RZ, R6.H0_H0 ;  /* 0x20000006ff237230 */ /* 0x000fe40000004100 */
[----:B------:R-:W-:Y:S01]  /*1120*/  FFMA.FTZ R34, R39, R34, R38 ;  /* 0x0000002227227223 */ /* 0x000fe20000010026 */
[----:B------:R-:W-:Y:S02]  /*1130*/  HADD2.F32 R56, -RZ, R42.H1_H1 ;  /* 0x3000002aff387230 */ /* 0x000fe40000004100 */
[----:B------:R-:W-:Y:S01]  /*1140*/  FMUL.FTZ R57, R2, R37 ;  /* 0x0000002502397220 */ /* 0x000fe20000410000 */
[----:B------:R-:W-:-:S02]  /*1150*/  HADD2.F32 R58, -RZ, R14.H1_H1 ;  /* 0x3000000eff3a7230 */ /* 0x000fc40000004100 */
[----:B------:R-:W-:Y:S01]  /*1160*/  FFMA.FTZ R38, R39, R48, R35 ;  /* 0x0000003027267223 */ /* 0x000fe20000010023 */
[----:B------:R-:W-:Y:S01]  /*1170*/  HADD2.F32 R48, -RZ, R10.H1_H1 ;  /* 0x3000000aff307230 */ /* 0x000fe20000004100 */
[----:B------:R-:W-:Y:S01]  /*1180*/  F2FP.F16.F32.PACK_AB R33, R36, R33 ;  /* 0x000000212421723e */ /* 0x000fe200000000ff */
[----:B------:R-:W-:Y:S02]  /*1190*/  HADD2.F32 R35, -RZ, R6.H1_H1 ;  /* 0x30000006ff237230 */ /* 0x000fe40000004100 */
[----:B------:R-:W-:Y:S02]  /*11a0*/  HADD2.F32 R61, -RZ, R7.H0_H0 ;  /* 0x20000007ff3d7230 */ /* 0x000fe40000004100 */
[C---:B------:R-:W-:Y:S01]  /*11b0*/  FFMA.FTZ R37, R57.reuse, R48, R56 ;  /* 0x0000003039257223 */ /* 0x040fe20000010038 */
[----:B------:R-:W-:Y:S02]  /*11c0*/  HADD2.F32 R48, -RZ, R11.H0_H0 ;  /* 0x2000000bff307230 */ /* 0x000fe40000004100 */
[----:B------:R-:W-:Y:S01]  /*11d0*/  FFMA.FTZ R57, R57, R58, R35 ;  /* 0x0000003a39397223 */ /* 0x000fe20000010023 */
[----:B------:R-:W-:Y:S01]  /*11e0*/  FADD.FTZ R35, R30, -R3 ;  /* 0x800000031e237221 */ /* 0x000fe20000010000 */
[----:B------:R-:W-:-:S02]  /*11f0*/  HADD2.F32 R56, -RZ, R43.H0_H0 ;  /* 0x2000002bff387230 */ /* 0x000fc40000004100 */
[----:B------:R-:W-:Y:S01]  /*1200*/  FADD.FTZ R3, R31, -R3 ;  /* 0x800000031f037221 */ /* 0x000fe20000010000 */
[----:B------:R-:W-:Y:S01]  /*1210*/  F2FP.F16.F32.PACK_AB R34, R37, R34 ;  /* 0x000000222522723e */ /* 0x000fe200000000ff */
[C---:B------:R-:W-:Y:S01]  /*1220*/  FMUL.FTZ R39, R2.reuse, R35 ;  /* 0x0000002302277220 */ /* 0x040fe20000410000 */
[----:B------:R-:W0:Y:S01]  /*1230*/  LDC.64 R36, c[0x0][0x430] ;  /* 0x00010c00ff247b82 */ /* 0x000e220000000a00 */
[----:B------:R-:W-:Y:S01]  /*1240*/  FMUL.FTZ R3, R2, R3 ;  /* 0x0000000302037220 */ /* 0x000fe20000410000 */
[----:B------:R-:W-:Y:S02]  /*1250*/  HADD2.F32 R2, -RZ, R43.H1_H1 ;  /* 0x3000002bff027230 */ /* 0x000fe40000004100 */
[----:B------:R-:W-:Y:S01]  /*1260*/  FFMA.FTZ R35, R39, R48, R56 ;  /* 0x0000003027237223 */ /* 0x000fe20000010038 */
[----:B------:R-:W-:Y:S01]  /*1270*/  HADD2.F32 R48, -RZ, R15.H0_H0 ;  /* 0x2000000fff307230 */ /* 0x000fe20000004100 */
[----:B------:R-:W-:Y:S01]  /*1280*/  F2FP.F16.F32.PACK_AB R38, R57, R38 ;  /* 0x000000263926723e */ /* 0x000fe200000000ff */
[----:B------:R-:W-:-:S03]  /*1290*/  HADD2.F32 R56, -RZ, R11.H1_H1 ;  /* 0x3000000bff387230 */ /* 0x000fc60000004100 */
[----:B------:R-:W-:Y:S01]  /*12a0*/  FFMA.FTZ R39, R39, R48, R61 ;  /* 0x0000003027277223 */ /* 0x000fe2000001003d */
[----:B------:R-:W-:Y:S02]  /*12b0*/  HADD2.F32 R48, -RZ, R15.H1_H1 ;  /* 0x3000000fff307230 */ /* 0x000fe40000004100 */
[----:B------:R-:W-:Y:S01]  /*12c0*/  FFMA.FTZ R56, R3, R56, R2 ;  /* 0x0000003803387223 */ /* 0x000fe20000010002 */
[----:B------:R-:W-:-:S04]  /*12d0*/  HADD2.F32 R61, -RZ, R7.H1_H1 ;  /* 0x30000007ff3d7230 */ /* 0x000fc80000004100 */
[----:B------:R-:W-:Y:S01]  /*12e0*/  F2FP.F16.F32.PACK_AB R35, R56, R35 ;  /* 0x000000233823723e */ /* 0x000fe200000000ff */
[----:B------:R-:W-:Y:S02]  /*12f0*/  FFMA.FTZ R48, R3, R48, R61 ;  /* 0x0000003003307223 */ /* 0x000fe4000001003d */
[----:B------:R-:W1:Y:S03]  /*1300*/  LDC.64 R2, c[0x0][0x428] ;  /* 0x00010a00ff027b82 */ /* 0x000e660000000a00 */
[----:B------:R-:W-:Y:S01]  /*1310*/  F2FP.F16.F32.PACK_AB R39, R48, R39 ;  /* 0x000000273027723e */ /* 0x000fe200000000ff */
[----:B-1----:R-:W-:-:S04]  /*1320*/  IMAD.WIDE.U32 R2, R49, 0x10, R2 ;  /* 0x0000001031027825 */ /* 0x002fc800078e0002 */
[----:B0-----:R-:W-:Y:S01]  /*1330*/  IMAD.WIDE.U32 R48, R49, 0x10, R36 ;  /* 0x0000001031307825 */ /* 0x001fe200078e0024 */
[----:B------:R-:W-:Y:S01]  /*1340*/  F2FP.F16.F32.PACK_AB R37, R54, R55 ;  /* 0x000000373625723e */ /* 0x000fe200000000ff */
[----:B------:R1:W-:Y:S01]  /*1350*/  STG.E.128 desc[UR6][R2.64], R32 ;  /* 0x0000002002007986 */ /* 0x0003e2000c101d06 */
[----:B------:R-:W-:-:S05]  /*1360*/  F2FP.F16.F32.PACK_AB R36, R0, R53 ;  /* 0x000000350024723e */ /* 0x000fca00000000ff */
[----:B------:R1:W-:Y:S02]  /*1370*/  STG.E.128 desc[UR6][R48.64], R36 ;  /* 0x0000002430007986 */ /* 0x0003e4000c101d06 */
.L_x_3374:
[----:B------:R-:W-:Y:S05]  /*1380*/  BSYNC.RECONVERGENT B0 ;  /* 0x0000000000007941 */ /* 0x000fea0003800200 */
.L_x_3373:
[----:B01----:R-:W0:Y:S02]  /*1390*/  LDC.64 R2, c[0x0][0x380] ;  /* 0x0000e000ff027b82 */ /* 0x003e240000000a00 */
[----:B0-----:R-:W-:-:S04]  /*13a0*/  LEA R50, R2, R50, 0x2 ;  /* 0x0000003202327211 */ /* 0x001fc800078e10ff */
[----:B------:R-:W-:-:S13]  /*13b0*/  ISETP.GE.AND P0, PT, R50, R3, PT ;  /* 0x000000033200720c */ /* 0x000fda0003f06270 */
[----:B------:R-:W-:Y:S05]  /*13c0*/  @!P0 BRA `(.L_x_3375) ;  /* 0xffffffec00cc8947 */ /* 0x000fea000383ffff */
[----:B------:R-:W-:Y:S05]  /*13d0*/  EXIT ;  /* 0x000000000000794d */ /* 0x000fea0003800000 */
.L_x_3372:
        /* <DEDUP_REMOVED lines=8> */
.L_x_3377:
[----:B------:R-:W-:Y:S05]  /*1460*/  BSYNC B0 ;  /* 0x0000000000007941 */ /* 0x000fea0003800000 */
.L_x_3376:
        /* <DEDUP_REMOVED lines=9> */
.L_x_3378:
[----:B------:R-:W-:Y:S01]  /*1500*/  HFMA2 R48, -RZ, RZ, 0, 2.384185791015625e-07 ;  /* 0x00000004ff307431 */ /* 0x000fe200000001ff */
[----:B------:R-:W-:-:S05]  /*1510*/  MOV R3, R36 ;  /* 0x0000002400037202 */ /* 0x000fca0000000f00 */
[----:B------:R-:W-:-:S05]  /*1520*/  FADD.FTZ R33, R32, R3 ;  /* 0x0000000320217221 */ /* 0x000fca0000010000 */
[----:B------:R-:W-:-:S07]  /*1530*/  MOV R39, R33 ;  /* 0x0000002100277202 */ /* 0x000fce0000000f00 */
[----:B------:R-:W-:Y:S05]  /*1540*/  WARPSYNC.COLLECTIVE R38, `(.L_x_3379) ;  /* 0x0000000026087348 */ /* 0x000fea0003c00000 */
[----:B------:R0:W1:Y:S02]  /*1550*/  SHFL.BFLY P4, R36, R39, R48, R53 ;  /* 0x0c00003027247389 */ /* 0x0000640000080035 */
[----:B01----:R-:W-:Y:S05]  /*1560*/  ENDCOLLECTIVE ;  /* 0x000000000000791b */ /* 0x003fea0003800000 */
.L_x_3379:
        /* <DEDUP_REMOVED lines=8> */
.L_x_3380:
[----:B------:R-:W-:Y:S01]  /*15f0*/  HFMA2 R48, -RZ, RZ, 0, 9.5367431640625e-07 ;  /* 0x00000010ff307431 */ /* 0x000fe200000001ff */
[----:B------:R-:W-:-:S05]  /*1600*/  MOV R3, R36 ;  /* 0x0000002400037202 */ /* 0x000fca0000000f00 */
[----:B------:R-:W-:-:S05]  /*1610*/  FADD.FTZ R35, R34, R3 ;  /* 0x0000000322237221 */ /* 0x000fca0000010000 */
[----:B------:R-:W-:-:S07]  /*1620*/  MOV R39, R35 ;  /* 0x0000002300277202 */ /* 0x000fce0000000f00 */
[----:B------:R-:W-:Y:S05]  /*1630*/  WARPSYNC.COLLECTIVE R38, `(.L_x_3381) ;  /* 0x0000000026087348 */ /* 0x000fea0003c00000 */
[----:B------:R0:W1:Y:S02]  /*1640*/  SHFL.BFLY P4, R36, R39, R48, R53 ;  /* 0x0c00003027247389 */ /* 0x0000640000080035 */
[----:B01----:R-:W-:Y:S05]  /*1650*/  ENDCOLLECTIVE ;  /* 0x000000000000791b */ /* 0x003fea0003800000 */
.L_x_3381:
[----:B------:R-:W-:Y:S02]  /*1660*/  HFMA2 R48, -RZ, RZ, 0, 5.9604644775390625e-08 ;  /* 0x00000001ff307431 */ /* 0x000fe400000001ff */
        /* <DEDUP_REMOVED lines=24> */
.L_x_3382:
[----:B------:R-:W-:Y:S01]  /*17f0*/  HFMA2 R48, -RZ, RZ, 0, 1.1920928955078125e-07 ;  /* 0x00000002ff307431 */ /* 0x000fe200000001ff */
[----:B------:R-:W-:-:S05]  /*1800*/  MOV R33, R36 ;  /* 0x0000002400217202 */ /* 0x000fca0000000f00 */
[----:B------:R-:W-:-:S05]  /*1810*/  FADD.FTZ R33, R0, R33 ;  /* 0x0000002100217221 */ /* 0x000fca0000010000 */
[----:B------:R-:W-:-:S07]  /*1820*/  MOV R39, R33 ;  /* 0x0000002100277202 */ /* 0x000fce0000000f00 */
[----:B------:R-:W-:Y:S05]  /*1830*/  WARPSYNC.COLLECTIVE R38, `(.L_x_3383) ;  /* 0x0000000026087348 */ /* 0x000fea0003c00000 */
[----:B------:R0:W1:Y:S02]  /*1840*/  SHFL.BFLY P4, R36, R39, R48, R53 ;  /* 0x0c00003027247389 */ /* 0x0000640000080035 */
[----:B01----:R-:W-:Y:S05]  /*1850*/  ENDCOLLECTIVE ;  /* 0x000000000000791b */ /* 0x003fea0003800000 */
.L_x_3383:
[----:B------:R-:W-:Y:S01]  /*1860*/  HFMA2 R48, -RZ, RZ, 0, 2.384185791015625e-07 ;  /* 0x00000004ff307431 */ /* 0x000fe200000001ff */
[----:B------:R-:W-:-:S05]  /*1870*/  MOV R32, R36 ;  /* 0x0000002400207202 */ /* 0x000fca0000000f00 */
[----:B------:R-:W-:-:S05]  /*1880*/  FADD.FTZ R32, R33, R32 ;  /* 0x0000002021207221 */ /* 0x000fca0000010000 */
[----:B------:R-:W-:-:S07]  /*1890*/  MOV R39, R32 ;  /* 0x0000002000277202 */ /* 0x000fce0000000f00 */
[----:B------:R-:W-:Y:S05]  /*18a0*/  WARPSYNC.COLLECTIVE R38, `(.L_x_3384) ;  /* 0x0000000026087348 */ /* 0x000fea0003c00000 */
[----:B------:R0:W1:Y:S02]  /*18b0*/  SHFL.BFLY P4, R36, R39, R48, R53 ;  /* 0x0c00003027247389 */ /* 0x0000640000080035 */
[----:B01----:R-:W-:Y:S05]  /*18c0*/  ENDCOLLECTIVE ;  /* 0x000000000000791b */ /* 0x003fea0003800000 */
.L_x_3384:
[----:B------:R-:W-:Y:S01]  /*18d0*/  HFMA2 R48, -RZ, RZ, 0, 4.76837158203125e-07 ;  /* 0x00000008ff307431 */ /* 0x000fe200000001ff */
[----:B------:R-:W-:-:S05]  /*18e0*/  MOV R35, R36 ;  /* 0x0000002400237202 */ /* 0x000fca0000000f00 */
[----:B------:R-:W-:-:S05]  /*18f0*/  FADD.FTZ R35, R32, R35 ;  /* 0x0000002320237221 */ /* 0x000fca0000010000 */
[----:B------:R-:W-:-:S07]  /*1900*/  MOV R39, R35 ;  /* 0x0000002300277202 */ /* 0x000fce0000000f00 */
[----:B------:R-:W-:Y:S05]  /*1910*/  WARPSYNC.COLLECTIVE R38, `(.L_x_3385) ;  /* 0x0000000026087348 */ /* 0x000fea0003c00000 */
[----:B------:R0:W1:Y:S02]  /*1920*/  SHFL.BFLY P4, R36, R39, R48, R53 ;  /* 0x0c00003027247389 */ /* 0x0000640000080035 */
[----:B01----:R-:W-:Y:S05]  /*1930*/  ENDCOLLECTIVE ;  /* 0x000000000000791b */ /* 0x003fea0003800000 */
.L_x_3385:
[----:B------:R-:W-:Y:S01]  /*1940*/  HFMA2 R48, -RZ, RZ, 0, 9.5367431640625e-07 ;  /* 0x00000010ff307431 */ /* 0x000fe200000001ff */
[----:B------:R-:W-:-:S05]  /*1950*/  MOV R34, R36 ;  /* 0x0000002400227202 */ /* 0x000fca0000000f00 */
[----:B------:R-:W-:-:S05]  /*1960*/  FADD.FTZ R34, R35, R34 ;  /* 0x0000002223227221 */ /* 0x000fca0000010000 */
[----:B------:R-:W-:-:S07]  /*1970*/  MOV R39, R34 ;  /* 0x0000002200277202 */ /* 0x000fce0000000f00 */
[----:B------:R-:W-:Y:S05]  /*1980*/  WARPSYNC.COLLECTIVE R38, `(.L_x_3386) ;  /* 0x0000000026087348 */ /* 0x000fea0003c00000 */
[----:B------:R0:W1:Y:S02]  /*1990*/  SHFL.BFLY P4, R36, R39, R48, R53 ;  /* 0x0c00003027247389 */ /* 0x0000640000080035 */
[----:B01----:R-:W-:Y:S05]  /*19a0*/  ENDCOLLECTIVE ;  /* 0x000000000000791b */ /* 0x003fea0003800000 */
.L_x_3386:
[----:B------:R-:W-:Y:S01]  /*19b0*/  MOV R37, R36 ;  /* 0x0000002400257202 */ /* 0x000fe20000000f00 */
[----:B------:R-:W-:Y:S06]  /*19c0*/  BRA `(.L_x_3387) ;  /* 0xfffffff000f87947 */ /* 0x000fec000383ffff */
.L_x_3388:
        /* <DEDUP_REMOVED lines=11> */
.L_x_5963:


//--------------------- .text._ZN10layer_norm31ln_parallel_residual_fwd_kernelINS_13Kernel_traitsI6__halfS2_fS2_fjLj256ELj1ELj4ELj1ELj16ENS_18Kernel_traits_baseILj256ES2_S2_fS2_fjLj128EEEEELb0ELb0ELb1EEEvNS_9FwdParamsE --------------------------
	.section	.text._ZN10layer_norm31ln_parallel_residual_fwd_kernelINS_13Kernel_traitsI6__halfS2_fS2_fjLj256ELj1ELj4ELj1ELj16ENS_18Kernel_traits_baseILj256ES2_S2_fS2_fjLj128EEEEELb0ELb0ELb1EEEvNS_9FwdParamsE,"ax",@progbits
	.align	128
        .global         _ZN10layer_norm31ln_parallel_residual_fwd_kernelINS_13Kernel_traitsI6__halfS2_fS2_fjLj256ELj1ELj4ELj1ELj16ENS_18Kernel_traits_baseILj256ES2_S2_fS2_fjLj128EEEEELb0ELb0ELb1EEEvNS_9FwdParamsE
        .type           _ZN10layer_norm31ln_parallel_residual_fwd_kernelINS_13Kernel_traitsI6__halfS2_fS2_fjLj256ELj1ELj4ELj1ELj16ENS_18Kernel_traits_baseILj256ES2_S2_fS2_fjLj128EEEEELb0ELb0ELb1EEEvNS_9FwdParamsE,@function
        .size           _ZN10layer_norm31ln_parallel_residual_fwd_kernelINS_13Kernel_traitsI6__halfS2_fS2_fjLj256ELj1ELj4ELj1ELj16ENS_18Kernel_traits_baseILj256ES2_S2_fS2_fjLj128EEEEELb0ELb0ELb1EEEvNS_9FwdParamsE,(.L_x_5964 - _ZN10layer_norm31ln_parallel_residual_fwd_kernelINS_13Kernel_traitsI6__halfS2_fS2_fjLj256ELj1ELj4ELj1ELj16ENS_18Kernel_traits_baseILj256ES2_S2_fS2_fjLj128EEEEELb0ELb0ELb1EEEvNS_9FwdParamsE)
        .other          _ZN10layer_norm31ln_parallel_residual_fwd_kernelINS_13Kernel_traitsI6__halfS2_fS2_fjLj256ELj1ELj4ELj1ELj16ENS_18Kernel_traits_baseILj256ES2_S2_fS2_fjLj128EEEEELb0ELb0ELb1EEEvNS_9FwdParamsE,@"STO_CUDA_ENTRY STV_DEFAULT"
_ZN10layer_norm31ln_parallel_residual_fwd_kernelINS_13Kernel_traitsI6__halfS2_fS2_fjLj256ELj1ELj4ELj1ELj16ENS_18Kernel_traits_baseILj256ES2_S2_fS2_fjLj128EEEEELb0ELb0ELb1EEEvNS_9FwdParamsE:
.text._ZN10layer_norm31ln_parallel_residual_fwd_kernelINS_13Kernel_traitsI6__halfS2_fS2_fjLj256ELj1ELj4ELj1ELj16ENS_18Kernel_traits_baseILj256ES2_S2_fS2_fjLj128EEEEELb0ELb0ELb1EEEvNS_9FwdParamsE:
        /* <DEDUP_REMOVED lines=35> */
[----:B------:R-:W4:Y:S01]  /*0230*/  LDCU.U8 UR4, c[0x0][0x410] ;  /* 0x00008200ff0477ac */ /* 0x000f220008000000 */
[--C-:B-----5:R-:W-:Y:S02]  /*0240*/  HADD2.F32 R60, -RZ, R4.reuse.H0_H0 ;  /* 0x20000004ff3c7230 */ /* 0x120fe40000004100 */
[----:B------:R-:W-:Y:S01]  /*0250*/  HADD2.F32 R53, -RZ, R4.H1_H1 ;  /* 0x30000004ff357230 */ /* 0x000fe20000004100 */
[----:B------:R-:W1:Y:S01]  /*0260*/  LDCU UR5, c[0x0][0x388] ;  /* 0x00007100ff0577ac */ /* 0x000e620008000800 */
[--C-:B------:R-:W-:Y:S02]  /*0270*/  HADD2.F32 R52, -RZ, R5.reuse.H0_H0 ;  /* 0x20000005ff347230 */ /* 0x100fe40000004100 */
[----:B------:R-:W-:Y:S01]  /*0280*/  HADD2.F32 R51, -RZ, R5.H1_H1 ;  /* 0x30000005ff337230 */ /* 0x000fe20000004100 */
[----:B------:R-:W1:Y:S01]  /*0290*/  LDCU UR12, c[0x0][0x448] ;  /* 0x00008900ff0c77ac */ /* 0x000e620008000800 */
[----:B------:R-:W-:-:S02]  /*02a0*/  HADD2.F32 R49, -RZ, R6.H0_H0 ;  /* 0x20000006ff317230 */ /* 0x000fc40000004100 */
[----:B0-----:R-:W-:Y:S01]  /*02b0*/  HADD2.F32 R3, -RZ, R6.H1_H1 ;  /* 0x30000006ff037230 */ /* 0x001fe20000004100 */
[----:B------:R-:W0:Y:S01]  /*02c0*/  LDCU.64 UR14, c[0x0][0x398] ;  /* 0x00007300ff0e77ac */ /* 0x000e220008000a00 */
[--C-:B------:R-:W-:Y:S02]  /*02d0*/  HADD2.F32 R61, -RZ, R20.reuse.H0_H0 ;  /* 0x20000014ff3d7230 */ /* 0x100fe40000004100 */
[----:B------:R-:W-:Y:S01]  /*02e0*/  HADD2.F32 R57, -RZ, R20.H1_H1 ;  /* 0x30000014ff397230 */ /* 0x000fe20000004100 */
[----:B------:R-:W0:Y:S01]  /*02f0*/  LDCU.64 UR10, c[0x0][0x3a0] ;  /* 0x00007400ff0a77ac */ /* 0x000e220008000a00 */
[----:B-1----:R-:W-:-:S06]  /*0300*/  IMAD.WIDE.U32 R12, R10, 0x10, R12 ;  /* 0x000000100a0c7825 */ /* 0x002fcc00078e000c */
[----:B------:R-:W2:Y:S01]  /*0310*/  LDG.E.128 R12, desc[UR6][R12.64] ;  /* 0x000000060c0c7981 */ /* 0x000ea2000c1e1d00 */
[----:B---3--:R-:W-:Y:S01]  /*0320*/  ISETP.NE.U32.AND P0, PT, RZ, UR8, PT ;  /* 0x00000008ff007c0c */ /* 0x008fe2000bf05070 */
[--C-:B------:R-:W-:Y:S01]  /*0330*/  HADD2.F32 R4, -RZ, R7.reuse.H0_H0 ;  /* 0x20000007ff047230 */ /* 0x100fe20000004100 */
[----:B----4-:R-:W-:Y:S01]  /*0340*/  ISETP.NE.AND P2, PT, RZ, UR4, PT ;  /* 0x00000004ff007c0c */ /* 0x010fe2000bf45270 */
[----:B------:R-:W-:Y:S01]  /*0350*/  HADD2.F32 R5, -RZ, R7.H1_H1 ;  /* 0x30000007ff057230 */ /* 0x000fe20000004100 */
[----:B------:R-:W-:Y:S01]  /*0360*/  ISETP.NE.AND.EX P0, PT, RZ, UR9, PT, P0 ;  /* 0x00000009ff007c0c */ /* 0x000fe2000bf05300 */
[--C-:B------:R-:W-:Y:S02]  /*0370*/  HADD2.F32 R56, -RZ, R21.reuse.H0_H0 ;  /* 0x20000015ff387230 */ /* 0x100fe40000004100 */
[----:B------:R-:W-:Y:S02]  /*0380*/  HADD2.F32 R55, -RZ, R21.H1_H1 ;  /* 0x30000015ff377230 */ /* 0x000fe40000004100 */
[----:B------:R-:W-:-:S02]  /*0390*/  HADD2.F32 R50, -RZ, R22.H0_H0 ;  /* 0x20000016ff327230 */ /* 0x000fc40000004100 */
[----:B------:R-:W-:Y:S02]  /*03a0*/  HADD2.F32 R48, -RZ, R22.H1_H1 ;  /* 0x30000016ff307230 */ /* 0x000fe40000004100 */
[--C-:B------:R-:W-:Y:S02]  /*03b0*/  HADD2.F32 R0, -RZ, R23.reuse.H0_H0 ;  /* 0x20000017ff007230 */ /* 0x100fe40000004100 */
[----:B------:R-:W-:Y:S02]  /*03c0*/  HADD2.F32 R2, -RZ, R23.H1_H1 ;  /* 0x30000017ff027230 */ /* 0x000fe40000004100 */
[--C-:B--2---:R-:W-:Y:S02]  /*03d0*/  HADD2.F32 R54, -RZ, R16.reuse.H0_H0 ;  /* 0x20000010ff367230 */ /* 0x104fe40000004100 */
[----:B------:R-:W-:Y:S02]  /*03e0*/  HADD2.F32 R46, -RZ, R16.H1_H1 ;  /* 0x30000010ff2e7230 */ /* 0x000fe40000004100 */
[----:B------:R-:W-:-:S02]  /*03f0*/  HADD2.F32 R45, -RZ, R17.H0_H0 ;  /* 0x20000011ff2d7230 */ /* 0x000fc40000004100 */
[----:B------:R-:W-:Y:S02]  /*0400*/  HADD2.F32 R6, -RZ, R17.H1_H1 ;  /* 0x30000011ff067230 */ /* 0x000fe40000004100 */
[--C-:B------:R-:W-:Y:S02]  /*0410*/  HADD2.F32 R7, -RZ, R18.reuse.H0_H0 ;  /* 0x20000012ff077230 */ /* 0x100fe40000004100 */
[----:B------:R-:W-:Y:S02]  /*0420*/  HADD2.F32 R8, -RZ, R18.H1_H1 ;  /* 0x30000012ff087230 */ /* 0x000fe40000004100 */
[--C-:B------:R-:W-:Y:S02]  /*0430*/  HADD2.F32 R9, -RZ, R19.reuse.H0_H0 ;  /* 0x20000013ff097230 */ /* 0x100fe40000004100 */
        /* <DEDUP_REMOVED lines=8> */
[----:B0-----:R-:W-:-:S07]  /*04c0*/  HADD2.F32 R44, -RZ, R15.H1_H1 ;  /* 0x3000000fff2c7230 */ /* 0x001fce0000004100 */
.L_x_3394:
        /* <DEDUP_REMOVED lines=33> */
.L_x_3390:
        /* <DEDUP_REMOVED lines=17> */
.L_x_3389:
[----:B------:R-:W-:-:S04]  /*07f0*/  UISETP.NE.U32.AND UP0, UPT, UR10, URZ, UPT ;  /* 0x000000ff0a00728c */ /* 0x000fc8000bf05070 */
[----:B------:R-:W-:-:S09]  /*0800*/  UISETP.NE.AND.EX UP0, UPT, UR11, URZ, UPT, UP0 ;  /* 0x000000ff0b00728c */ /* 0x000fd2000bf05300 */
[----:B------:R-:W-:Y:S05]  /*0810*/  BRA.U UP0, `(.L_x_3392) ;  /* 0x0000000100647547 */ /* 0x000fea000b800000 */
[--C-:B-----5:R-:W-:Y:S02]  /*0820*/  HADD2.F32 R12, -RZ, R28.reuse.H0_H0 ;  /* 0x2000001cff0c7230 */ /* 0x120fe40000004100 */
[----:B------:R-:W-:Y:S02]  /*0830*/  HADD2.F32 R13, -RZ, R28.H1_H1 ;  /* 0x3000001cff0d7230 */ /* 0x000fe40000004100 */
[----:B------:R-:W-:Y:S02]  /*0840*/  HADD2.F32 R14, -RZ, R29.H0_H0 ;  /* 0x2000001dff0e7230 */ /* 0x000fe40000004100 */
[--C-:B------:R-:W-:Y:S02]  /*0850*/  HADD2.F32 R39, -RZ, R24.reuse.H0_H0 ;  /* 0x20000018ff277230 */ /* 0x100fe40000004100 */
[----:B------:R-:W-:Y:S02]  /*0860*/  HADD2.F32 R38, -RZ, R24.H1_H1 ;  /* 0x30000018ff267230 */ /* 0x000fe40000004100 */
[----:B------:R-:W-:-:S02]  /*0870*/  HADD2.F32 R41, -RZ, R25.H0_H0 ;  /* 0x20000019ff297230 */ /* 0x000fc40000004100 */
[----:B------:R-:W-:Y:S01]  /*0880*/  FADD.FTZ R12, R12, R39 ;  /* 0x000000270c0c7221 */ /* 0x000fe20000010000 */
[----:B------:R-:W-:Y:S02]  /*0890*/  HADD2.F32 R15, -RZ, R29.H1_H1 ;  /* 0x3000001dff0f7230 */ /* 0x000fe40000004100 */
[----:B------:R-:W-:Y:S01]  /*08a0*/  FADD.FTZ R13, R13, R38 ;  /* 0x000000260d0d7221 */ /* 0x000fe20000010000 */
[--C-:B------:R-:W-:Y:S02]  /*08b0*/  HADD2.F32 R28, -RZ, R30.reuse.H0_H0 ;  /* 0x2000001eff1c7230 */ /* 0x100fe40000004100 */
[----:B------:R-:W-:Y:S01]  /*08c0*/  FADD.FTZ R14, R14, R41 ;  /* 0x000000290e0e7221 */ /* 0x000fe20000010000 */
[----:B------:R-:W-:Y:S02]  /*08d0*/  HADD2.F32 R29, -RZ, R30.H1_H1 ;  /* 0x3000001eff1d7230 */ /* 0x000fe40000004100 */
[--C-:B------:R-:W-:Y:S02]  /*08e0*/  HADD2.F32 R30, -RZ, R31.reuse.H0_H0 ;  /* 0x2000001fff1e7230 */ /* 0x100fe40000004100 */
[----:B------:R-:W-:-:S02]  /*08f0*/  HADD2.F32 R31, -RZ, R31.H1_H1 ;  /* 0x3000001fff1f7230 */ /* 0x000fc40000004100 */
[----:B------:R-:W-:Y:S02]  /*0900*/  HADD2.F32 R58, -RZ, R25.H1_H1 ;  /* 0x30000019ff3a7230 */ /* 0x000fe40000004100 */
[--C-:B------:R-:W-:Y:S02]  /*0910*/  HADD2.F32 R41, -RZ, R26.reuse.H0_H0 ;  /* 0x2000001aff297230 */ /* 0x100fe40000004100 */
        /* <DEDUP_REMOVED lines=9> */
.L_x_3392:
[----:B-----5:R-:W-:Y:S02]  /*09b0*/  HADD2.F32 R13, -RZ, R28.H0_H0 ;  /* 0x2000001cff0d7230 */ /* 0x020fe40000004100 */
[----:B------:R-:W-:Y:S02]  /*09c0*/  HADD2.F32 R40, -RZ, R24.H0_H0 ;  /* 0x20000018ff287230 */ /* 0x000fe40000004100 */
[----:B------:R-:W-:Y:S02]  /*09d0*/  HADD2.F32 R14, -RZ, R28.H1_H1 ;  /* 0x3000001cff0e7230 */ /* 0x000fe40000004100 */
[----:B------:R-:W-:Y:S02]  /*09e0*/  HADD2.F32 R39, -RZ, R24.H1_H1 ;  /* 0x30000018ff277230 */ /* 0x000fe40000004100 */
[----:B------:R-:W-:Y:S01]  /*09f0*/  FADD.FTZ R13, R13, R40 ;  /* 0x000000280d0d7221 */ /* 0x000fe20000010000 */
[----:B------:R-:W-:Y:S02]  /*0a00*/  HADD2.F32 R15, -RZ, R29.H0_H0 ;  /* 0x2000001dff0f7230 */ /* 0x000fe40000004100 */
[----:B------:R-:W-:-:S02]  /*0a10*/  HADD2.F32 R58, -RZ, R25.H0_H0 ;  /* 0x20000019ff3a7230 */ /* 0x000fc40000004100 */
[----:B------:R-:W-:Y:S01]  /*0a20*/  FADD.FTZ R14, R14, R39 ;  /* 0x000000270e0e7221 */ /* 0x000fe20000010000 */
[--C-:B------:R-:W-:Y:S02]  /*0a30*/  HADD2.F32 R12, -RZ, R31.reuse.H0_H0 ;  /* 0x2000001fff0c7230 */ /* 0x100fe40000004100 */
[----:B------:R-:W-:Y:S02]  /*0a40*/  HADD2.F32 R38, -RZ, R31.H1_H1 ;  /* 0x3000001fff267230 */ /* 0x000fe40000004100 */
[----:B------:R-:W-:Y:S01]  /*0a50*/  FADD.FTZ R15, R15, R58 ;  /* 0x0000003a0f0f7221 */ /* 0x000fe20000010000 */
[----:B------:R-:W-:Y:S02]  /*0a60*/  HADD2.F32 R28, -RZ, R29.H1_H1 ;  /* 0x3000001dff1c7230 */ /* 0x000fe40000004100 */
[----:B------:R-:W-:Y:S02]  /*0a70*/  HADD2.F32 R43, -RZ, R25.H1_H1 ;  /* 0x30000019ff2b7230 */ /* 0x000fe40000004100 */
[----:B------:R-:W-:-:S02]  /*0a80*/  HADD2.F32 R31, -RZ, R27.H0_H0 ;  /* 0x2000001bff1f7230 */ /* 0x000fc40000004100 */
[----:B------:R-:W-:Y:S02]  /*0a90*/  HADD2.F32 R29, -RZ, R30.H0_H0 ;  /* 0x2000001eff1d7230 */ /* 0x000fe40000004100 */
[----:B------:R-:W-:Y:S01]  /*0aa0*/  FADD.FTZ R28, R28, R43 ;  /* 0x0000002b1c1c7221 */ /* 0x000fe20000010000 */
[----:B------:R-:W-:Y:S02]  /*0ab0*/  HADD2.F32 R40, -RZ, R26.H0_H0 ;  /* 0x2000001aff287230 */ /* 0x000fe40000004100 */
        /* <DEDUP_REMOVED lines=15> */
.L_x_3391:
        /* <DEDUP_REMOVED lines=52> */
.L_x_3406:
        /* <DEDUP_REMOVED lines=35> */
[----:B------:R-:W-:Y:S01]  /*1120*/  F2FP.F16.F32.PACK_AB R31, R13, R31 ;  /* 0x0000001f0d1f723e */ /* 0x000fe200000000ff */
[----:B------:R-:W-:Y:S01]  /*1130*/  FFMA.FTZ R13, R39, R45, R56 ;  /* 0x0000002d270d7223 */ /* 0x000fe20000010038 */
[----:B------:R-:W-:Y:S01]  /*1140*/  F2FP.F16.F32.PACK_AB R15, R14, R15 ;  /* 0x0000000f0e0f723e */ /* 0x000fe200000000ff */
[----:B------:R-:W-:Y:S01]  /*1150*/  FFMA.FTZ R12, R38, R54, R61 ;  /* 0x00000036260c7223 */ /* 0x000fe2000001003d */
[----:B------:R-:W-:Y:S01]  /*1160*/  FFMA.FTZ R14, R41, R7, R50 ;  /* 0x00000007290e7223 */ /* 0x000fe20000010032 */
[----:B------:R-:W-:Y:S01]  /*1170*/  FFMA.FTZ R28, R29, R8, R48 ;  /* 0x000000081d1c7223 */ /* 0x000fe20000010030 */
[----:B------:R-:W-:Y:S01]  /*1180*/  F2FP.F16.F32.PACK_AB R13, R43, R13 ;  /* 0x0000000d2b0d723e */ /* 0x000fe200000000ff */
        /* <DEDUP_REMOVED lines=9> */
[----:B------:R-:W0:Y:S01]  /*1220*/  LDC.64 R38, c[0x0][0x380] ;  /* 0x0000e000ff267b82 */ /* 0x000e220000000a00 */
[----:B------:R-:W-:-:S02]  /*1230*/  F2FP.F16.F32.PACK_AB R29, R40, R43 ;  /* 0x0000002b281d723e */ /* 0x000fc400000000ff */
[----:B------:R-:W-:-:S05]  /*1240*/  F2FP.F16.F32.PACK_AB R28, R58, R28 ;  /* 0x0000001c3a1c723e */ /* 0x000fca00000000ff */
[----:B------:R-:W1:Y:S08]  /*1250*/  LDC.64 R40, c[0x0][0x428] ;  /* 0x00010a00ff287b82 */ /* 0x000e700000000a00 */
[----:B------:R-:W2:Y:S01]  /*1260*/  LDC.64 R58, c[0x0][0x430] ;  /* 0x00010c00ff3a7b82 */ /* 0x000ea20000000a00 */
[----:B0-----:R-:W-:-:S04]  /*1270*/  LEA R11, R38, R11, 0x2 ;  /* 0x0000000b260b7211 */ /* 0x001fc800078e10ff */
[----:B------:R-:W-:Y:S01]  /*1280*/  ISETP.GE.AND P1, PT, R11, R39, PT ;  /* 0x000000270b00720c */ /* 0x000fe20003f26270 */
[----:B-1----:R-:W-:-:S05]  /*1290*/  IMAD.WIDE.U32 R40, R42, 0x10, R40 ;  /* 0x000000102a287825 */ /* 0x002fca00078e0028 */
[----:B------:R0:W-:Y:S01]  /*12a0*/  STG.E.128 desc[UR6][R40.64], R12 ;  /* 0x0000000c28007986 */ /* 0x0001e2000c101d06 */
[----:B--2---:R-:W-:-:S05]  /*12b0*/  IMAD.WIDE.U32 R42, R42, 0x10, R58 ;  /* 0x000000102a2a7825 */ /* 0x004fca00078e003a */
[----:B------:R0:W-:Y:S01]  /*12c0*/  STG.E.128 desc[UR6][R42.64], R28 ;  /* 0x0000001c2a007986 */ /* 0x0001e2000c101d06 */
[----:B------:R-:W-:Y:S05]  /*12d0*/  @!P1 BRA `(.L_x_3394) ;  /* 0xfffffff0007c9947 */ /* 0x000fea000383ffff */
[----:B------:R-:W-:Y:S05]  /*12e0*/  EXIT ;  /* 0x000000000000794d */ /* 0x000fea0003800000 */
.L_x_3393:
        /* <DEDUP_REMOVED lines=8> */
.L_x_3396:
[----:B------:R-:W-:Y:S05]  /*1370*/  BSYNC B0 ;  /* 0x0000000000007941 */ /* 0x000fea0003800000 */
.L_x_3395:
        /* <DEDUP_REMOVED lines=8> */
.L_x_3397:
[----:B------:R-:W-:Y:S01]  /*1400*/  HFMA2 R43, -RZ, RZ, 0, 2.384185791015625e-07 ;  /* 0x00000004ff2b7431 */ /* 0x000fe200000001ff */
[----:B------:R-:W-:Y:S02]  /*1410*/  MOV R39, R40 ;  /* 0x0000002800277202 */ /* 0x000fe40000000f00 */
[----:B------:R-:W-:-:S03]  /*1420*/  MOV R40, 0xffffffff ;  /* 0xffffffff00287802 */ /* 0x000fc60000000f00 */
[----:B------:R-:W-:-:S07]  /*1430*/  FADD.FTZ R39, R38, R39 ;  /* 0x0000002726277221 */ /* 0x000fce0000010000 */
[----:B------:R-:W-:Y:S05]  /*1440*/  WARPSYNC.COLLECTIVE R40, `(.L_x_3398) ;  /* 0x0000000028087348 */ /* 0x000fea0003c00000 */
[----:B------:R0:W1:Y:S02]  /*1450*/  SHFL.BFLY P3, R40, R39, R43, R41 ;  /* 0x0c00002b27287389 */ /* 0x0000640000060029 */
[----:B01----:R-:W-:Y:S05]  /*1460*/  ENDCOLLECTIVE ;  /* 0x000000000000791b */ /* 0x003fea0003800000 */
.L_x_3398:
        /* <DEDUP_REMOVED lines=8> */
.L_x_3399:
        /* <DEDUP_REMOVED lines=9> */
.L_x_3400:
        /* <DEDUP_REMOVED lines=24> */
.L_x_3401:
[----:B------:R-:W-:Y:S02]  /*1700*/  HFMA2 R43, -RZ, RZ, 0, 1.1920928955078125e-07 ;  /* 0x00000002ff2b7431 */ /* 0x000fe400000001ff */
[----:B------:R-:W-:Y:S01]  /*1710*/  FADD.FTZ R39, R39, R40 ;  /* 0x0000002827277221 */ /* 0x000fe20000010000 */
[----:B------:R-:W-:-:S07]  /*1720*/  MOV R40, 0xffffffff ;  /* 0xffffffff00287802 */ /* 0x000fce0000000f00 */
[----:B------:R-:W-:Y:S05]  /*1730*/  WARPSYNC.COLLECTIVE R40, `(.L_x_3402) ;  /* 0x0000000028087348 */ /* 0x000fea0003c00000 */
[----:B------:R0:W1:Y:S02]  /*1740*/  SHFL.BFLY P3, R40, R39, R43, R41 ;  /* 0x0c00002b27287389 */ /* 0x0000640000060029 */
[----:B01----:R-:W-:Y:S05]  /*1750*/  ENDCOLLECTIVE ;  /* 0x000000000000791b */ /* 0x003fea0003800000 */
.L_x_3402:
[----:B------:R-:W-:Y:S01]  /*1760*/  HFMA2 R43, -RZ, RZ, 0, 2.384185791015625e-07 ;  /* 0x00000004ff2b7431 */ /* 0x000fe200000001ff */
[----:B------:R-:W-:Y:S02]  /*1770*/  MOV R59, R40 ;  /* 0x00000028003b7202 */ /* 0x000fe40000000f00 */
[----:B------:R-:W-:-:S03]  /*1780*/  MOV R40, 0xffffffff ;  /* 0xffffffff00287802 */ /* 0x000fc60000000f00 */
[----:B------:R-:W-:-:S07]  /*1790*/  FADD.FTZ R39, R39, R59 ;  /* 0x0000003b27277221 */ /* 0x000fce0000010000 */
[----:B------:R-:W-:Y:S05]  /*17a0*/  WARPSYNC.COLLECTIVE R40, `(.L_x_3403) ;  /* 0x0000000028087348 */ /* 0x000fea0003c00000 */
[----:B------:R0:W1:Y:S02]  /*17b0*/  SHFL.BFLY P3, R40, R39, R43, R41 ;  /* 0x0c00002b27287389 */ /* 0x0000640000060029 */
[----:B01----:R-:W-:Y:S05]  /*17c0*/  ENDCOLLECTIVE ;  /* 0x000000000000791b */ /* 0x003fea0003800000 */
.L_x_3403:
[----:B------:R-:W-:Y:S01]  /*17d0*/  HFMA2 R43, -RZ, RZ, 0, 4.76837158203125e-07 ;  /* 0x00000008ff2b7431 */ /* 0x000fe200000001ff */
[----:B------:R-:W-:Y:S02]  /*17e0*/  MOV R59, R40 ;  /* 0x00000028003b7202 */ /* 0x000fe40000000f00 */
[----:B------:R-:W-:-:S03]  /*17f0*/  MOV R40, 0xffffffff ;  /* 0xffffffff00287802 */ /* 0x000fc60000000f00 */
[----:B------:R-:W-:-:S07]  /*1800*/  FADD.FTZ R39, R39, R59 ;  /* 0x0000003b27277221 */ /* 0x000fce0000010000 */
[----:B------:R-:W-:Y:S05]  /*1810*/  WARPSYNC.COLLECTIVE R40, `(.L_x_3404) ;  /* 0x0000000028087348 */ /* 0x000fea0003c00000 */
[----:B------:R0:W1:Y:S02]  /*1820*/  SHFL.BFLY P3, R40, R39, R43, R41 ;  /* 0x0c00002b27287389 */ /* 0x0000640000060029 */
[----:B01----:R-:W-:Y:S05]  /*1830*/  ENDCOLLECTIVE ;  /* 0x000000000000791b */ /* 0x003fea0003800000 */
.L_x_3404:
[----:B------:R-:W-:Y:S01]  /*1840*/  HFMA2 R43, -RZ, RZ, 0, 9.5367431640625e-07 ;  /* 0x00000010ff2b7431 */ /* 0x000fe200000001ff */
[----:B------:R-:W-:Y:S02]  /*1850*/  MOV R59, R40 ;  /* 0x00000028003b7202 */ /* 0x000fe40000000f00 */
[----:B------:R-:W-:-:S03]  /*1860*/  MOV R40, 0xffffffff ;  /* 0xffffffff00287802 */ /* 0x000fc60000000f00 */
[----:B------:R-:W-:-:S07]  /*1870*/  FADD.FTZ R39, R39, R59 ;  /* 0x0000003b27277221 */ /* 0x000fce0000010000 */
[----:B------:R-:W-:Y:S05]  /*1880*/  WARPSYNC.COLLECTIVE R40, `(.L_x_3405) ;  /* 0x0000000028087348 */ /* 0x000fea0003c00000 */
[----:B------:R0:W1:Y:S02]  /*1890*/  SHFL.BFLY P3, R40, R39, R43, R41 ;  /* 0x0c00002b27287389 */ /* 0x0000640000060029 */
[----:B01----:R-:W-:Y:S05]  /*18a0*/  ENDCOLLECTIVE ;  /* 0x000000000000791b */ /* 0x003fea0003800000 */
.L_x_3405:
[----:B------:R-:W-:Y:S01]  /*18b0*/  MOV R59, R40 ;  /* 0x00000028003b7202 */ /* 0x000fe20000000f00 */
[----:B------:R-:W-:Y:S06]  /*18c0*/  BRA `(.L_x_3406) ;  /* 0xfffffff400887947 */ /* 0x000fec000383ffff */
.L_x_3407:
        /* <DEDUP_REMOVED lines=11> */
.L_x_5964:


//--------------------- .text._ZN10layer_norm31ln_parallel_residual_fwd_kernelINS_13Kernel_traitsI6__halfS2_fS2_fjLj256ELj1ELj4ELj1ELj16ENS_18Kernel_traits_baseILj256ES2_S2_fS2_fjLj128EEEEELb0ELb1ELb0EEEvNS_9FwdParamsE --------------------------
	.section	.text._ZN10layer_norm31ln_parallel_residual_fwd_kernelINS_13Kernel_traitsI6__halfS2_fS2_fjLj256ELj1ELj4ELj1ELj16ENS_18Kernel_traits_baseILj256ES2_S2_fS2_fjLj128EEEEELb0ELb1ELb0EEEvNS_9FwdParamsE,"ax",@progbits
	.align	128
        .global         _ZN10layer_norm31ln_parallel_residual_fwd_kernelINS_13Kernel_traitsI6__halfS2_fS2_fjLj256ELj1ELj4ELj1ELj16ENS_18Kernel_traits_baseILj256ES2_S2_fS2_fjLj128EEEEELb0ELb1ELb0EEEvNS_9FwdParamsE
        .type           _ZN10layer_norm31ln_parallel_residual_fwd_kernelINS_13Kernel_traitsI6__halfS2_fS2_fjLj256ELj1ELj4ELj1ELj16ENS_18Kernel_traits_baseILj256ES2_S2_fS2_fjLj128EEEEELb0ELb1ELb0EEEvNS_9FwdParamsE,@function
        .size           _ZN10layer_norm31ln_parallel_residual_fwd_kernelINS_13Kernel_traitsI6__halfS2_fS2_fjLj256ELj1ELj4ELj1ELj16ENS_18Kernel_traits_baseILj256ES2_S2_fS2_fjLj128EEEEELb0ELb1ELb0EEEvNS_9FwdParamsE,(.L_x_5965 - _ZN10layer_norm31ln_parallel_residual_fwd_kernelINS_13Kernel_traitsI6__halfS2_fS2_fjLj256ELj1ELj4ELj1ELj16ENS_18Kernel_traits_baseILj256ES2_S2_fS2_fjLj128EEEEELb0ELb1ELb0EEEvNS_9FwdParamsE)
        .other          _ZN10layer_norm31ln_parallel_residual_fwd_kernelINS_13Kernel_traitsI6__halfS2_fS2_fjLj256ELj1ELj4ELj1ELj16ENS_18Kernel_traits_baseILj256ES2_S2_fS2_fjLj128EEEEELb0ELb1ELb0EEEvNS_9FwdParamsE,@"STO_CUDA_ENTRY STV_DEFAULT"
_ZN10layer_norm31ln_parallel_residual_fwd_kernelINS_13Kernel_traitsI6__halfS2_fS2_fjLj256ELj1ELj4ELj1ELj16ENS_18Kernel_traits_baseILj256ES2_S2_fS2_fjLj128EEEEELb0ELb1ELb0EEEvNS_9FwdParamsE:
.text._ZN10layer_norm31ln_parallel_residual_fwd_kernelINS_13Kernel_traitsI6__halfS2_fS2_fjLj256ELj1ELj4ELj1ELj16ENS_18Kernel_traits_baseILj256ES2_S2_fS2_fjLj128EEEEELb0ELb1ELb0EEEvNS_9FwdParamsE:
        /* <DEDUP_REMOVED lines=27> */
.L_x_3409:
[----:B------:R-:W-:Y:S05]  /*01b0*/  BSYNC.RECONVERGENT B0 ;  /* 0x0000000000007941 */ /* 0x000fea0003800200 */
.L_x_3408:
        /* <DEDUP_REMOVED lines=9> */
.L_x_3419:
[----:B--2---:R-:W-:Y:S01]  /*0250*/  IMAD R0, R36, UR12, RZ ;  /* 0x0000000c24007c24 */ /* 0x004fe2000f8e02ff */
[----:B------:R-:W-:Y:S04]  /*0260*/  BSSY.RECONVERGENT B0, `(.L_x_3410) ;  /* 0x0000073000007945 */ /* 0x000fe80003800200 */
[----:B------:R-:W-:-:S04]  /*0270*/  SHF.R.S32.HI R29, RZ, 0x1f, R0 ;  /* 0x0000001fff1d7819 */ /* 0x000fc80000011400 */
[----:B------:R-:W-:-:S04]  /*0280*/  LEA.HI R29, R29, R0, RZ, 0x3 ;  /* 0x000000001d1d7211 */ /* 0x000fc800078f18ff */
[----:B------:R-:W-:Y:S01]  /*0290*/  LEA.HI.SX32 R28, R29, R2, 0x1d ;  /* 0x000000021d1c7211 */ /* 0x000fe200078feaff */
[----:B------:R-:W-:Y:S06]  /*02a0*/  @P1 BRA `(.L_x_3411) ;  /* 0x0000000400b81947 */ /* 0x000fec0003800000 */
        /* <DEDUP_REMOVED lines=29> */
.L_x_3413:
        /* <DEDUP_REMOVED lines=17> */
.L_x_3412:
        /* <DEDUP_REMOVED lines=28> */
.L_x_3415:
        /* <DEDUP_REMOVED lines=16> */
[--C-:B------:R-:W-:Y:S02]  /*0850*/  HADD2.F32 R0, -RZ, R27.reuse.H0_H0 ;  /* 0x2000001bff007230 */ /* 0x100fe40000004100 */
[----:B------:R-:W-:Y:S01]  /*0860*/  FADD.FTZ R25, R20, R23 ;  /* 0x0000001714197221 */ /* 0x000fe20000010000 */
[----:B------:R-:W-:Y:S02]  /*0870*/  HADD2.F32 R31, -RZ, R34.H1_H1 ;  /* 0x30000022ff1f7230 */ /* 0x000fe40000004100 */
[----:B------:R-:W-:Y:S01]  /*0880*/  FADD.FTZ R20, R8, R21 ;  /* 0x0000001508147221 */ /* 0x000fe20000010000 */
[----:B------:R-:W-:Y:S02]  /*0890*/  HADD2.F32 R27, -RZ, R27.H1_H1 ;  /* 0x3000001bff1b7230 */ /* 0x000fe40000004100 */
[----:B------:R-:W-:Y:S01]  /*08a0*/  FADD.FTZ R21, R9, R24 ;  /* 0x0000001809157221 */ /* 0x000fe20000010000 */
[----:B------:R-:W-:-:S02]  /*08b0*/  HADD2.F32 R37, -RZ, R35.H0_H0 ;  /* 0x20000023ff257230 */ /* 0x000fc40000004100 */
[----:B------:R-:W-:Y:S01]  /*08c0*/  FADD.FTZ R26, R26, R31 ;  /* 0x0000001f1a1a7221 */ /* 0x000fe20000010000 */
[----:B------:R-:W-:Y:S02]  /*08d0*/  HADD2.F32 R38, -RZ, R35.H1_H1 ;  /* 0x30000023ff267230 */ /* 0x000fe40000004100 */
[----:B------:R-:W-:Y:S01]  /*08e0*/  FADD.FTZ R24, R4, R25 ;  /* 0x0000001904187221 */ /* 0x000fe20000010000 */
[----:B------:R-:W-:Y:S01]  /*08f0*/  FADD.FTZ R23, R11, R30 ;  /* 0x0000001e0b177221 */ /* 0x000fe20000010000 */
[----:B------:R-:W-:Y:S01]  /*0900*/  FADD.FTZ R37, R0, R37 ;  /* 0x0000002500257221 */ /* 0x000fe20000010000 */
[----:B------:R-:W-:Y:S01]  /*0910*/  FADD.FTZ R25, R5, R26 ;  /* 0x0000001a05197221 */ /* 0x000fe20000010000 */
[----:B------:R-:W-:Y:S02]  /*0920*/  FADD.FTZ R38, R27, R38 ;  /* 0x000000261b267221 */ /* 0x000fe40000010000 */
[----:B------:R-:W-:Y:S02]  /*0930*/  FADD.FTZ R26, R6, R37 ;  /* 0x00000025061a7221 */ /* 0x000fe40000010000 */
[----:B------:R-:W-:-:S07]  /*0940*/  FADD.FTZ R27, R7, R38 ;  /* 0x00000026071b7221 */ /* 0x000fce0000010000 */
.L_x_3414:
[----:B------:R-:W0:Y:S02]  /*0950*/  LDC.64 R30, c[0x0][0x3a8] ;  /* 0x0000ea00ff1e7b82 */ /* 0x000e240000000a00 */
[----:B0-----:R-:W-:-:S05]  /*0960*/  IMAD.WIDE.U32 R30, R28, 0x20, R30 ;  /* 0x000000201c1e7825 */ /* 0x001fca00078e001e */
[----:B------:R1:W-:Y:S04]  /*0970*/  STG.E.128 desc[UR6][R30.64], R20 ;  /* 0x000000141e007986 */ /* 0x0003e8000c101d06 */
[----:B------:R1:W-:Y:S02]  /*0980*/  STG.E.128 desc[UR6][R30.64+0x10], R24 ;  /* 0x000010181e007986 */ /* 0x0003e4000c101d06 */
.L_x_3411:
[----:B0--34-:R-:W-:Y:S05]  /*0990*/  BSYNC.RECONVERGENT B0 ;  /* 0x0000000000007941 */ /* 0x019fea0003800200 */
.L_x_3410:
        /* <DEDUP_REMOVED lines=16> */
[----:B------:R-:W2:Y:S01]  /*0aa0*/  LDC R37, c[0x0][0x400] ;  /* 0x00010000ff257b82 */ /* 0x000ea20000000800 */
[----:B0-----:R-:W-:-:S05]  /*0ab0*/  FADD.FTZ R39, R0, R29 ;  /* 0x0000001d00277221 */ /* 0x001fca0000010000 */
[----:B------:R-:W0:Y:S02]  /*0ac0*/  SHFL.BFLY PT, R40, R39, 0x2, 0x1f ;  /* 0x0c401f0027287f89 */ /* 0x000e2400000e0000 */
[----:B0-----:R-:W-:-:S05]  /*0ad0*/  FADD.FTZ R40, R39, R40 ;  /* 0x0000002827287221 */ /* 0x001fca0000010000 */
[----:B------:R-:W0:Y:S02]  /*0ae0*/  SHFL.BFLY PT, R29, R40, 0x4, 0x1f ;  /* 0x0c801f00281d7f89 */ /* 0x000e2400000e0000 */
[----:B0-----:R-:W-:-:S05]  /*0af0*/  FADD.FTZ R41, R40, R29 ;  /* 0x0000001d28297221 */ /* 0x001fca0000010000 */
[----:B------:R-:W0:Y:S02]  /*0b00*/  SHFL.BFLY PT, R42, R41, 0x8, 0x1f ;  /* 0x0d001f00292a7f89 */ /* 0x000e2400000e0000 */
[----:B0-----:R-:W-:-:S05]  /*0b10*/  FADD.FTZ R42, R41, R42 ;  /* 0x0000002a292a7221 */ /* 0x001fca0000010000 */
[----:B------:R-:W1:Y:S02]  /*0b20*/  SHFL.BFLY PT, R29, R42, 0x10, 0x1f ;  /* 0x0e001f002a1d7f89 */ /* 0x000e6400000e0000 */
[----:B-1----:R-:W-:-:S04]  /*0b30*/  FADD.FTZ R30, R42, R29 ;  /* 0x0000001d2a1e7221 */ /* 0x002fc80000010000 */
[----:B--2---:R-:W-:-:S04]  /*0b40*/  FMUL.FTZ R29, R30, R37 ;  /* 0x000000251e1d7220 */ /* 0x004fc80000410000 */
        /* <DEDUP_REMOVED lines=27> */
.L_x_3431:
        /* <DEDUP_REMOVED lines=30> */
[----:B------:R-:W-:Y:S02]  /*0ee0*/  HADD2.F32 R42, -RZ, R13.H1_H1 ;  /* 0x3000000dff2a7230 */ /* 0x000fe40000004100 */
[----:B------:R-:W-:-:S02]  /*0ef0*/  HADD2.F32 R44, -RZ, R17.H1_H1 ;  /* 0x30000011ff2c7230 */ /* 0x000fc40000004100 */
[----:B------:R-:W-:Y:S01]  /*0f00*/  FFMA.FTZ R40, R40, R29, R31 ;  /* 0x0000001d28287223 */ /* 0x000fe2000001001f */
[C---:B------:R-:W-:Y:S01]  /*0f10*/  FMUL.FTZ R29, R37.reuse, R38 ;  /* 0x00000026251d7220 */ /* 0x040fe20000410000 */
[----:B------:R-:W-:Y:S01]  /*0f20*/  FADD.FTZ R38, R24, -R30 ;  /* 0x8000001e18267221 */ /* 0x000fe20000010000 */
[----:B------:R-:W-:Y:S02]  /*0f30*/  HADD2.F32 R31, -RZ, R14.H0_H0 ;  /* 0x2000000eff1f7230 */ /* 0x000fe40000004100 */
[----:B------:R-:W-:Y:S02]  /*0f40*/  HADD2.F32 R39, -RZ, R18.H0_H0 ;  /* 0x20000012ff277230 */ /* 0x000fe40000004100 */
[----:B------:R-:W-:Y:S01]  /*0f50*/  FMUL.FTZ R38, R37, R38 ;  /* 0x0000002625267220 */ /* 0x000fe20000410000 */
[----:B------:R-:W-:Y:S01]  /*0f60*/  FFMA.FTZ R29, R29, R42, R44 ;  /* 0x0000002a1d1d7223 */ /* 0x000fe2000001002c */
[----:B------:R-:W-:Y:S02]  /*0f70*/  HADD2.F32 R43, -RZ, R14.H1_H1 ;  /* 0x3000000eff2b7230 */ /* 0x000fe40000004100 */
[----:B------:R-:W-:Y:S01]  /*0f80*/  FFMA.FTZ R42, R38, R31, R39 ;  /* 0x0000001f262a7223 */ /* 0x000fe20000010027 */
[----:B------:R-:W-:Y:S01]  /*0f90*/  FADD.FTZ R38, R25, -R30 ;  /* 0x8000001e19267221 */ /* 0x000fe20000010000 */
[----:B------:R-:W-:Y:S01]  /*0fa0*/  HADD2.F32 R31, -RZ, R18.H1_H1 ;  /* 0x30000012ff1f7230 */ /* 0x000fe20000004100 */
[----:B------:R-:W-:Y:S01]  /*0fb0*/  F2FP.F16.F32.PACK_AB R29, R29, R40 ;  /* 0x000000281d1d723e */ /* 0x000fe200000000ff */
[----:B------:R-:W-:-:S02]  /*0fc0*/  HADD2.F32 R44, -RZ, R19.H0_H0 ;  /* 0x20000013ff2c7230 */ /* 0x000fc40000004100 */
        /* <DEDUP_REMOVED lines=14> */
[----:B0-----:R-:W-:Y:S01]  /*10b0*/  IMAD.WIDE.U32 R38, R28, 0x10, R38 ;  /* 0x000000101c267825 */ /* 0x001fe200078e0026 */
[----:B------:R-:W-:-:S05]  /*10c0*/  F2FP.F16.F32.PACK_AB R28, R0, R41 ;  /* 0x00000029001c723e */ /* 0x000fca00000000ff */
[----:B------:R1:W-:Y:S02]  /*10d0*/  STG.E.128 desc[UR6][R38.64], R28 ;  /* 0x0000001c26007986 */ /* 0x0003e4000c101d06 */
.L_x_3418:
[----:B------:R-:W-:Y:S05]  /*10e0*/  BSYNC.RECONVERGENT B0 ;  /* 0x0000000000007941 */ /* 0x000fea0003800200 */
.L_x_3417:
[----:B01----:R-:W0:Y:S02]  /*10f0*/  LDC.64 R28, c[0x0][0x380] ;  /* 0x0000e000ff1c7b82 */ /* 0x003e240000000a00 */
[----:B0-----:R-:W-:-:S04]  /*1100*/  LEA R36, R28, R36, 0x2 ;  /* 0x000000241c247211 */ /* 0x001fc800078e10ff */
[----:B------:R-:W-:-:S13]  /*1110*/  ISETP.GE.AND P0, PT, R36, R29, PT ;  /* 0x0000001d2400720c */ /* 0x000fda0003f06270 */
[----:B------:R-:W-:Y:S05]  /*1120*/  @!P0 BRA `(.L_x_3419) ;  /* 0xfffffff000488947 */ /* 0x000fea000383ffff */
[----:B------:R-:W-:Y:S05]  /*1130*/  EXIT ;  /* 0x000000000000794d */ /* 0x000fea0003800000 */
.L_x_3416:
[----:B------:R-:W-:Y:S01]  /*1140*/  HFMA2 R38, -RZ, RZ, 0, 5.9604644775390625e-08 ;  /* 0x00000001ff267431 */ /* 0x000fe200000001ff */
[----:B------:R-:W-:Y:S01]  /*1150*/  BSSY B0, `(.L_x_3420) ;  /* 0x0000007000007945 */ /* 0x000fe20003800000 */
[----:B------:R-:W-:Y:S02]  /*1160*/  MOV R45, R0 ;  /* 0x00000000002d7202 */ /* 0x000fe40000000f00 */
[----:B-1----:R-:W-:Y:S02]  /*1170*/  MOV R31, 0x1f ;  /* 0x0000001f001f7802 */ /* 0x002fe40000000f00 */
[----:B------:R-:W-:-:S07]  /*1180*/  MOV R30, 0xffffffff ;  /* 0xffffffff001e7802 */ /* 0x000fce0000000f00 */
[----:B-----5:R-:W-:Y:S05]  /*1190*/  WARPSYNC.COLLECTIVE R30, `(.L_x_3421) ;  /* 0x000000001e087348 */ /* 0x020fea0003c00000 */
[----:B------:R0:W1:Y:S02]  /*11a0*/  SHFL.BFLY P4, R43, R45, R38, R31 ;  /* 0x0c0000262d2b7389 */ /* 0x000064000008001f */
[----:B01---5:R-:W-:Y:S05]  /*11b0*/  ENDCOLLECTIVE ;  /* 0x000000000000791b */ /* 0x023fea0003800000 */
.L_x_3421:
[----:B------:R-:W-:Y:S05]  /*11c0*/  BSYNC B0 ;  /* 0x0000000000007941 */ /* 0x000fea0003800000 */
.L_x_3420:
        /* <DEDUP_REMOVED lines=10> */
.L_x_3422:
[----:B------:R-:W-:Y:S01]  /*1270*/  HFMA2 R38, -RZ, RZ, 0, 2.384185791015625e-07 ;  /* 0x00000004ff267431 */ /* 0x000fe200000001ff */
[----:B------:R-:W-:-:S05]  /*1280*/  MOV R40, R43 ;  /* 0x0000002b00287202 */ /* 0x000fca0000000f00 */
[----:B------:R-:W-:-:S05]  /*1290*/  FADD.FTZ R40, R39, R40 ;  /* 0x0000002827287221 */ /* 0x000fca0000010000 */
[----:B------:R-:W-:-:S07]  /*12a0*/  MOV R45, R40 ;  /* 0x00000028002d7202 */ /* 0x000fce0000000f00 */
[----:B------:R-:W-:Y:S05]  /*12b0*/  WARPSYNC.COLLECTIVE R30, `(.L_x_3423) ;  /* 0x000000001e087348 */ /* 0x000fea0003c00000 */
[----:B------:R0:W1:Y:S02]  /*12c0*/  SHFL.BFLY P4, R43, R45, R38, R31 ;  /* 0x0c0000262d2b7389 */ /* 0x000064000008001f */
[----:B01----:R-:W-:Y:S05]  /*12d0*/  ENDCOLLECTIVE ;  /* 0x000000000000791b */ /* 0x003fea0003800000 */
.L_x_3423:
[----:B------:R-:W-:Y:S01]  /*12e0*/  HFMA2 R38, -RZ, RZ, 0, 4.76837158203125e-07 ;  /* 0x00000008ff267431 */ /* 0x000fe200000001ff */
[----:B------:R-:W-:-:S05]  /*12f0*/  MOV R29, R43 ;  /* 0x0000002b001d7202 */ /* 0x000fca0000000f00 */
[----:B------:R-:W-:-:S05]  /*1300*/  FADD.FTZ R41, R40, R29 ;  /* 0x0000001d28297221 */ /* 0x000fca0000010000 */
[----:B------:R-:W-:-:S07]  /*1310*/  MOV R45, R41 ;  /* 0x00000029002d7202 */ /* 0x000fce0000000f00 */
[----:B------:R-:W-:Y:S05]  /*1320*/  WARPSYNC.COLLECTIVE R30, `(.L_x_3424) ;  /* 0x000000001e087348 */ /* 0x000fea0003c00000 */
[----:B------:R0:W1:Y:S02]  /*1330*/  SHFL.BFLY P4, R43, R45, R38, R31 ;  /* 0x0c0000262d2b7389 */ /* 0x000064000008001f */
[----:B01----:R-:W-:Y:S05]  /*1340*/  ENDCOLLECTIVE ;  /* 0x000000000000791b */ /* 0x003fea0003800000 */
.L_x_3424:
[----:B------:R-:W-:Y:S01]  /*1350*/  HFMA2 R38, -RZ, RZ, 0, 9.5367431640625e-07 ;  /* 0x00000010ff267431 */ /* 0x000fe200000001ff */
[----:B------:R-:W-:-:S05]  /*1360*/  MOV R42, R43 ;  /* 0x0000002b002a7202 */ /* 0x000fca0000000f00 */
[----:B------:R-:W-:-:S05]  /*1370*/  FADD.FTZ R42, R41, R42 ;  /* 0x0000002a292a7221 */ /* 0x000fca0000010000 */
[----:B------:R-:W-:-:S07]  /*1380*/  MOV R45, R42 ;  /* 0x0000002a002d7202 */ /* 0x000fce0000000f00 */
[----:B------:R-:W-:Y:S05]  /*1390*/  WARPSYNC.COLLECTIVE R30, `(.L_x_3425) ;  /* 0x000000001e087348 */ /* 0x000fea0003c00000 */
[----:B------:R0:W1:Y:S02]  /*13a0*/  SHFL.BFLY P4, R43, R45, R38, R31 ;  /* 0x0c0000262d2b7389 */ /* 0x000064000008001f */
[----:B01----:R-:W-:Y:S05]  /*13b0*/  ENDCOLLECTIVE ;  /* 0x000000000000791b */ /* 0x003fea0003800000 */
.L_x_3425:
        /* <DEDUP_REMOVED lines=27> */
.L_x_3426:
[----:B------:R-:W-:Y:S01]  /*1570*/  HFMA2 R38, -RZ, RZ, 0, 1.1920928955078125e-07 ;  /* 0x00000002ff267431 */ /* 0x000fe200000001ff */
[----:B------:R-:W-:-:S05]  /*1580*/  MOV R39, R43 ;  /* 0x0000002b00277202 */ /* 0x000fca0000000f00 */
[----:B------:R-:W-:-:S05]  /*1590*/  FADD.FTZ R39, R0, R39 ;  /* 0x0000002700277221 */ /* 0x000fca0000010000 */
[----:B------:R-:W-:-:S07]  /*15a0*/  MOV R45, R39 ;  /* 0x00000027002d7202 */ /* 0x000fce0000000f00 */
[----:B------:R-:W-:Y:S05]  /*15b0*/  WARPSYNC.COLLECTIVE R30, `(.L_x_3427) ;  /* 0x000000001e087348 */ /* 0x000fea0003c00000 */
[----:B------:R0:W1:Y:S02]  /*15c0*/  SHFL.BFLY P4, R43, R45, R38, R31 ;  /* 0x0c0000262d2b7389 */ /* 0x000064000008001f */
[----:B01----:R-:W-:Y:S05]  /*15d0*/  ENDCOLLECTIVE ;  /* 0x000000000000791b */ /* 0x003fea0003800000 */
.L_x_3427:
[----:B------:R-:W-:Y:S01]  /*15e0*/  HFMA2 R38, -RZ, RZ, 0, 2.384185791015625e-07 ;  /* 0x00000004ff267431 */ /* 0x000fe200000001ff */
[----:B------:R-:W-:-:S05]  /*15f0*/  MOV R40, R43 ;  /* 0x0000002b00287202 */ /* 0x000fca0000000f00 */
[----:B------:R-:W-:-:S05]  /*1600*/  FADD.FTZ R40, R39, R40 ;  /* 0x0000002827287221 */ /* 0x000fca0000010000 */
[----:B------:R-:W-:-:S07]  /*1610*/  MOV R45, R40 ;  /* 0x00000028002d7202 */ /* 0x000fce0000000f00 */
[----:B------:R-:W-:Y:S05]  /*1620*/  WARPSYNC.COLLECTIVE R30, `(.L_x_3428) ;  /* 0x000000001e087348 */ /* 0x000fea0003c00000 */
[----:B------:R0:W1:Y:S02]  /*1630*/  SHFL.BFLY P4, R43, R45, R38, R31 ;  /* 0x0c0000262d2b7389 */ /* 0x000064000008001f */
[----:B01----:R-:W-:Y:S05]  /*1640*/  ENDCOLLECTIVE ;  /* 0x000000000000791b */ /* 0x003fea0003800000 */
.L_x_3428:
[----:B------:R-:W-:Y:S01]  /*1650*/  HFMA2 R38, -RZ, RZ, 0, 4.76837158203125e-07 ;  /* 0x00000008ff267431 */ /* 0x000fe200000001ff */
[----:B------:R-:W-:-:S05]  /*1660*/  MOV R41, R43 ;  /* 0x0000002b00297202 */ /* 0x000fca0000000f00 */
[----:B------:R-:W-:-:S05]  /*1670*/  FADD.FTZ R41, R40, R41 ;  /* 0x0000002928297221 */ /* 0x000fca0000010000 */
[----:B------:R-:W-:-:S07]  /*1680*/  MOV R45, R41 ;  /* 0x00000029002d7202 */ /* 0x000fce0000000f00 */
[----:B------:R-:W-:Y:S05]  /*1690*/  WARPSYNC.COLLECTIVE R30, `(.L_x_3429) ;  /* 0x000000001e087348 */ /* 0x000fea0003c00000 */
[----:B------:R0:W1:Y:S02]  /*16a0*/  SHFL.BFLY P4, R43, R45, R38, R31 ;  /* 0x0c0000262d2b7389 */ /* 0x000064000008001f */
[----:B01----:R-:W-:Y:S05]  /*16b0*/  ENDCOLLECTIVE ;  /* 0x000000000000791b */ /* 0x003fea0003800000 */
.L_x_3429:
[----:B------:R-:W-:Y:S01]  /*16c0*/  HFMA2 R38, -RZ, RZ, 0, 9.5367431640625e-07 ;  /* 0x00000010ff267431 */ /* 0x000fe200000001ff */
[----:B------:R-:W-:-:S05]  /*16d0*/  MOV R42, R43 ;  /* 0x0000002b002a7202 */ /* 0x000fca0000000f00 */
[----:B------:R-:W-:-:S05]  /*16e0*/  FADD.FTZ R42, R41, R42 ;  /* 0x0000002a292a7221 */ /* 0x000fca0000010000 */
[----:B------:R-:W-:-:S07]  /*16f0*/  MOV R45, R42 ;  /* 0x0000002a002d7202 */ /* 0x000fce0000000f00 */
[----:B------:R-:W-:Y:S05]  /*1700*/  WARPSYNC.COLLECTIVE R30, `(.L_x_3430) ;  /* 0x000000001e087348 */ /* 0x000fea0003c00000 */
[----:B------:R0:W1:Y:S02]  /*1710*/  SHFL.BFLY P4, R43, R45, R38, R31 ;  /* 0x0c0000262d2b7389 */ /* 0x000064000008001f */
[----:B01----:R-:W-:Y:S05]  /*1720*/  ENDCOLLECTIVE ;  /* 0x000000000000791b */ /* 0x003fea0003800000 */
.L_x_3430:
[----:B------:R-:W-:Y:S05]  /*1730*/  BRA `(.L_x_3431) ;  /* 0xfffffff400707947 */ /* 0x000fea000383ffff */
.L_x_3432:
        /* <DEDUP_REMOVED lines=12> */
.L_x_5965:


//--------------------- .text._ZN10layer_norm31ln_parallel_residual_fwd_kernelINS_13Kernel_traitsI6__halfS2_fS2_fjLj256ELj1ELj4ELj1ELj16ENS_18Kernel_traits_baseILj256ES2_S2_fS2_fjLj128EEEEELb0ELb1ELb1EEEvNS_9FwdParamsE --------------------------
	.section	.text._ZN10layer_norm31ln_parallel_residual_fwd_kernelINS_13Kernel_traitsI6__halfS2_fS2_fjLj256ELj1ELj4ELj1ELj16ENS_18Kernel_traits_baseILj256ES2_S2_fS2_fjLj128EEEEELb0ELb1ELb1EEEvNS_9FwdParamsE,"ax",@progbits
	.align	128
        .global         _ZN10layer_norm31ln_parallel_residual_fwd_kernelINS_13Kernel_traitsI6__halfS2_fS2_fjLj256ELj1ELj4ELj1ELj16ENS_18Kernel_traits_baseILj256ES2_S2_fS2_fjLj128EEEEELb0ELb1ELb1EEEvNS_9FwdParamsE
        .type           _ZN10layer_norm31ln_parallel_residual_fwd_kernelINS_13Kernel_traitsI6__halfS2_fS2_fjLj256ELj1ELj4ELj1ELj16ENS_18Kernel_traits_baseILj256ES2_S2_fS2_fjLj128EEEEELb0ELb1ELb1EEEvNS_9FwdParamsE,@function
        .size           _ZN10layer_norm31ln_parallel_residual_fwd_kernelINS_13Kernel_traitsI6__halfS2_fS2_fjLj256ELj1ELj4ELj1ELj16ENS_18Kernel_traits_baseILj256ES2_S2_fS2_fjLj128EEEEELb0ELb1ELb1EEEvNS_9FwdParamsE,(.L_x_5966 - _ZN10layer_norm31ln_parallel_residual_fwd_kernelINS_13Kernel_traitsI6__halfS2_fS2_fjLj256ELj1ELj4ELj1ELj16ENS_18Kernel_traits_baseILj256ES2_S2_fS2_fjLj128EEEEELb0ELb1ELb1EEEvNS_9FwdParamsE)
        .other          _ZN10layer_norm31ln_parallel_residual_fwd_kernelINS_13Kernel_traitsI6__halfS2_fS2_fjLj256ELj1ELj4ELj1ELj16ENS_18Kernel_traits_baseILj256ES2_S2_fS2_fjLj128EEEEELb0ELb1ELb1EEEvNS_9FwdParamsE,@"STO_CUDA_ENTRY STV_DEFAULT"
_ZN10layer_norm31ln_parallel_residual_fwd_kernelINS_13Kernel_traitsI6__halfS2_fS2_fjLj256ELj1ELj4ELj1ELj16ENS_18Kernel_traits_baseILj256ES2_S2_fS2_fjLj128EEEEELb0ELb1ELb1EEEvNS_9FwdParamsE:
.text._ZN10layer_norm31ln_parallel_residual_fwd_kernelINS_13Kernel_traitsI6__halfS2_fS2_fjLj256ELj1ELj4ELj1ELj16ENS_18Kernel_traits_baseILj256ES2_S2_fS2_fjLj128EEEEELb0ELb1ELb1EEEvNS_9FwdParamsE:
        /* <DEDUP_REMOVED lines=34> */
[----:B------:R-:W2:Y:S01]  /*0220*/  LDCU UR12, c[0x0][0x448] ;  /* 0x00008900ff0c77ac */ /* 0x000ea20008000800 */
[--C-:B0-----:R-:W-:Y:S02]  /*0230*/  HADD2.F32 R3, -RZ, R15.reuse.H0_H0 ;  /* 0x2000000fff037230 */ /* 0x101fe40000004100 */
[----:B------:R-:W-:Y:S01]  /*0240*/  HADD2.F32 R2, -RZ, R15.H1_H1 ;  /* 0x3000000fff027230 */ /* 0x000fe20000004100 */
[----:B------:R-:W0:Y:S01]  /*0250*/  LDCU.64 UR14, c[0x0][0x398] ;  /* 0x00007300ff0e77ac */ /* 0x000e220008000a00 */
[----:B-1----:R-:W-:Y:S01]  /*0260*/  ISETP.NE.U32.AND P0, PT, RZ, UR8, PT ;  /* 0x00000008ff007c0c */ /* 0x002fe2000bf05070 */
[----:B------:R-:W1:Y:S03]  /*0270*/  LDCU.64 UR10, c[0x0][0x3a0] ;  /* 0x00007400ff0a77ac */ /* 0x000e660008000a00 */
[----:B------:R-:W-:-:S02]  /*0280*/  ISETP.NE.AND.EX P0, PT, RZ, UR9, PT, P0 ;  /* 0x00000009ff007c0c */ /* 0x000fc4000bf05300 */
[----:B---3--:R-:W-:Y:S01]  /*0290*/  ISETP.NE.AND P2, PT, RZ, UR4, PT ;  /* 0x00000004ff007c0c */ /* 0x008fe2000bf45270 */
[--C-:B--2---:R-:W-:Y:S02]  /*02a0*/  HADD2.F32 R0, -RZ, R8.reuse.H0_H0 ;  /* 0x20000008ff007230 */ /* 0x104fe40000004100 */
[----:B------:R-:W-:Y:S02]  /*02b0*/  HADD2.F32 R33, -RZ, R8.H1_H1 ;  /* 0x30000008ff217230 */ /* 0x000fe40000004100 */
[--C-:B------:R-:W-:Y:S02]  /*02c0*/  HADD2.F32 R32, -RZ, R9.reuse.H0_H0 ;  /* 0x20000009ff207230 */ /* 0x100fe40000004100 */
[----:B------:R-:W-:Y:S02]  /*02d0*/  HADD2.F32 R35, -RZ, R9.H1_H1 ;  /* 0x30000009ff237230 */ /* 0x000fe40000004100 */
[--C-:B------:R-:W-:Y:S02]  /*02e0*/  HADD2.F32 R34, -RZ, R10.reuse.H0_H0 ;  /* 0x2000000aff227230 */ /* 0x100fe40000004100 */
[----:B------:R-:W-:-:S02]  /*02f0*/  HADD2.F32 R39, -RZ, R10.H1_H1 ;  /* 0x3000000aff277230 */ /* 0x000fc40000004100 */
[--C-:B------:R-:W-:Y:S02]  /*0300*/  HADD2.F32 R38, -RZ, R11.reuse.H0_H0 ;  /* 0x2000000bff267230 */ /* 0x100fe40000004100 */
[----:B01--4-:R-:W-:-:S07]  /*0310*/  HADD2.F32 R41, -RZ, R11.H1_H1 ;  /* 0x3000000bff297230 */ /* 0x013fce0000004100 */
.L_x_3438:
        /* <DEDUP_REMOVED lines=31> */
.L_x_3434:
        /* <DEDUP_REMOVED lines=17> */
.L_x_3433:
        /* <DEDUP_REMOVED lines=10> */
[--C-:B------:R-:W-:Y:S02]  /*06c0*/  HADD2.F32 R43, -RZ, R26.reuse.H0_H0 ;  /* 0x2000001aff2b7230 */ /* 0x100fe40000004100 */
[----:B------:R-:W-:Y:S01]  /*06d0*/  FADD.FTZ R9, R24, R9 ;  /* 0x0000000918097221 */ /* 0x000fe20000010000 */
[----:B------:R-:W-:Y:S02]  /*06e0*/  HADD2.F32 R42, -RZ, R26.H1_H1 ;  /* 0x3000001aff2a7230 */ /* 0x000fe40000004100 */
        /* <DEDUP_REMOVED lines=15> */
.L_x_3436:
[----:B-----5:R-:W-:Y:S02]  /*07e0*/  HADD2.F32 R9, -RZ, R24.H0_H0 ;  /* 0x20000018ff097230 */ /* 0x020fe40000004100 */
[--C-:B------:R-:W-:Y:S02]  /*07f0*/  HADD2.F32 R36, -RZ, R25.reuse.H0_H0 ;  /* 0x20000019ff247230 */ /* 0x100fe40000004100 */
[----:B------:R-:W-:Y:S02]  /*0800*/  HADD2.F32 R37, -RZ, R25.H1_H1 ;  /* 0x30000019ff257230 */ /* 0x000fe40000004100 */
[----:B------:R-:W-:Y:S02]  /*0810*/  HADD2.F32 R10, -RZ, R20.H0_H0 ;  /* 0x20000014ff0a7230 */ /* 0x000fe40000004100 */
[----:B------:R-:W-:Y:S02]  /*0820*/  HADD2.F32 R24, -RZ, R24.H1_H1 ;  /* 0x30000018ff187230 */ /* 0x000fe40000004100 */
[----:B------:R-:W-:-:S02]  /*0830*/  HADD2.F32 R11, -RZ, R20.H1_H1 ;  /* 0x30000014ff0b7230 */ /* 0x000fc40000004100 */
[----:B------:R-:W-:Y:S01]  /*0840*/  FADD.FTZ R9, R9, R10 ;  /* 0x0000000a09097221 */ /* 0x000fe20000010000 */
[----:B------:R-:W-:Y:S02]  /*0850*/  HADD2.F32 R25, -RZ, R21.H0_H0 ;  /* 0x20000015ff197230 */ /* 0x000fe40000004100 */
[----:B------:R-:W-:Y:S02]  /*0860*/  HADD2.F32 R8, -RZ, R27.H0_H0 ;  /* 0x2000001bff087230 */ /* 0x000fe40000004100 */
[----:B------:R-:W-:Y:S01]  /*0870*/  FADD.FTZ R24, R24, R11 ;  /* 0x0000000b18187221 */ /* 0x000fe20000010000 */
[----:B------:R-:W-:Y:S02]  /*0880*/  HADD2.F32 R10, -RZ, R21.H1_H1 ;  /* 0x30000015ff0a7230 */ /* 0x000fe40000004100 */
[----:B------:R-:W-:Y:S01]  /*0890*/  FADD.FTZ R25, R36, R25 ;  /* 0x0000001924197221 */ /* 0x000fe20000010000 */
[--C-:B------:R-:W-:Y:S02]  /*08a0*/  HADD2.F32 R40, -RZ, R26.reuse.H0_H0 ;  /* 0x2000001aff287230 */ /* 0x100fe40000004100 */
[----:B------:R-:W-:-:S02]  /*08b0*/  HADD2.F32 R42, -RZ, R26.H1_H1 ;  /* 0x3000001aff2a7230 */ /* 0x000fc40000004100 */
[----:B------:R-:W-:Y:S01]  /*08c0*/  FADD.FTZ R26, R37, R10 ;  /* 0x0000000a251a7221 */ /* 0x000fe20000010000 */
[----:B------:R-:W-:Y:S02]  /*08d0*/  HADD2.F32 R27, -RZ, R27.H1_H1 ;  /* 0x3000001bff1b7230 */ /* 0x000fe40000004100 */
[----:B------:R-:W-:Y:S01]  /*08e0*/  FADD.FTZ R10, R18, R25 ;  /* 0x00000019120a7221 */ /* 0x000fe20000010000 */
[--C-:B------:R-:W-:Y:S02]  /*08f0*/  HADD2.F32 R11, -RZ, R22.reuse.H0_H0 ;  /* 0x20000016ff0b7230 */ /* 0x100fe40000004100 */
[----:B------:R-:W-:Y:S02]  /*0900*/  HADD2.F32 R43, -RZ, R22.H1_H1 ;  /* 0x30000016ff2b7230 */ /* 0x000fe40000004100 */
        /* <DEDUP_REMOVED lines=13> */
.L_x_3435:
        /* <DEDUP_REMOVED lines=52> */
.L_x_3450:
        /* <DEDUP_REMOVED lines=19> */
[----:B------:R-:W0:Y:S01]  /*0e50*/  @!P1 LDC.64 R26, c[0x0][0x3c8] ;  /* 0x0000f200ff1a9b82 */ /* 0x000e220000000a00 */
[----:B------:R-:W-:Y:S01]  /*0e60*/  FFMA.FTZ R46, R46, R38, R3 ;  /* 0x000000262e2e7223 */ /* 0x000fe20000010003 */
[----:B------:R-:W-:Y:S01]  /*0e70*/  FFMA.FTZ R53, R37, R41, R2 ;  /* 0x0000002925357223 */ /* 0x000fe20000010002 */
[C---:B------:R-:W-:Y:S01]  /*0e80*/  FADD.FTZ R37, -R36.reuse, R10 ;  /* 0x0000000a24257221 */ /* 0x040fe20000010100 */
[----:B------:R-:W-:Y:S01]  /*0e90*/  FADD.FTZ R49, -R36, R11 ;  /* 0x0000000b24317221 */ /* 0x000fe20000010100 */
[----:B------:R-:W-:Y:S01]  /*0ea0*/  FMUL.FTZ R51, R40, R51 ;  /* 0x0000003328337220 */ /* 0x000fe20000410000 */
[----:B------:R-:W-:Y:S01]  /*0eb0*/  FFMA.FTZ R8, R8, R34, R5 ;  /* 0x0000002208087223 */ /* 0x000fe20000010005 */
[----:B------:R-:W-:Y:S01]  /*0ec0*/  F2FP.F16.F32.PACK_AB R11, R53, R46 ;  /* 0x0000002e350b723e */ /* 0x000fe200000000ff */
[C---:B------:R-:W-:Y:S01]  /*0ed0*/  FMUL.FTZ R46, R40.reuse, R37 ;  /* 0x00000025282e7220 */ /* 0x040fe20000410000 */
[----:B------:R-:W-:Y:S01]  /*0ee0*/  FFMA.FTZ R51, R51, R39, R4 ;  /* 0x0000002733337223 */ /* 0x000fe20000010004 */
[----:B------:R-:W1:Y:S01]  /*0ef0*/  LDC.64 R36, c[0x0][0x380] ;  /* 0x0000e000ff247b82 */ /* 0x000e620000000a00 */
[C---:B------:R-:W-:Y:S01]  /*0f00*/  FMUL.FTZ R49, R40.reuse, R49 ;  /* 0x0000003128317220 */ /* 0x040fe20000410000 */
[----:B------:R-:W-:Y:S01]  /*0f10*/  FMUL.FTZ R9, R40, R9 ;  /* 0x0000000928097220 */ /* 0x000fe20000410000 */
[----:B------:R-:W-:Y:S01]  /*0f20*/  FFMA.FTZ R46, R46, R32, R7 ;  /* 0x000000202e2e7223 */ /* 0x000fe20000010007 */
[----:B------:R-:W-:Y:S01]  /*0f30*/  F2FP.F16.F32.PACK_AB R10, R51, R8 ;  /* 0x00000008330a723e */ /* 0x000fe200000000ff */
[----:B------:R-:W-:Y:S01]  /*0f40*/  FMUL.FTZ R8, R40, R47 ;  /* 0x0000002f28087220 */ /* 0x000fe20000410000 */
[----:B------:R-:W-:Y:S01]  /*0f50*/  FFMA.FTZ R49, R49, R35, R6 ;  /* 0x0000002331317223 */ /* 0x000fe20000010006 */
[----:B------:R-:W-:Y:S01]  /*0f60*/  FFMA.FTZ R47, R9, R33, R28 ;  /* 0x00000021092f7223 */ /* 0x000fe2000001001c */
[----:B--2---:R-:W-:-:S04]  /*0f70*/  @!P1 IMAD.WIDE R24, R30, 0x4, R24 ;  /* 0x000000041e189825 */ /* 0x004fc800078e0218 */
[----:B------:R-:W-:Y:S01]  /*0f80*/  FFMA.FTZ R8, R8, R0, R29 ;  /* 0x0000000008087223 */ /* 0x000fe2000001001d */
[----:B------:R-:W-:Y:S01]  /*0f90*/  F2FP.F16.F32.PACK_AB R9, R49, R46 ;  /* 0x0000002e3109723e */ /* 0x000fe200000000ff */
[----:B------:R2:W-:Y:S01]  /*0fa0*/  @!P1 STG.E desc[UR6][R24.64], R44 ;  /* 0x0000002c18009986 */ /* 0x0005e2000c101906 */
[----:B0-----:R-:W-:Y:S02]  /*0fb0*/  @!P1 IMAD.WIDE R26, R30, 0x4, R26 ;  /* 0x000000041e1a9825 */ /* 0x001fe400078e021a */
[----:B------:R-:W-:-:S03]  /*0fc0*/  F2FP.F16.F32.PACK_AB R8, R47, R8 ;  /* 0x000000082f08723e */ /* 0x000fc600000000ff */
[----:B------:R2:W-:Y:S04]  /*0fd0*/  @!P1 STG.E desc[UR6][R26.64], R40 ;  /* 0x000000281a009986 */ /* 0x0005e8000c101906 */
[----:B------:R2:W-:Y:S01]  /*0fe0*/  STG.E.128 desc[UR6][R42.64], R8 ;  /* 0x000000082a007986 */ /* 0x0005e2000c101d06 */
[----:B-1----:R-:W-:-:S04]  /*0ff0*/  LEA R30, R36, R30, 0x2 ;  /* 0x0000001e241e7211 */ /* 0x002fc800078e10ff */
[----:B------:R-:W-:-:S13]  /*1000*/  ISETP.GE.AND P1, PT, R30, R37, PT ;  /* 0x000000251e00720c */ /* 0x000fda0003f26270 */
[----:B--2---:R-:W-:Y:S05]  /*1010*/  @!P1 BRA `(.L_x_3438) ;  /* 0xfffffff000c09947 */ /* 0x004fea000383ffff */
[----:B------:R-:W-:Y:S05]  /*1020*/  EXIT ;  /* 0x000000000000794d */ /* 0x000fea0003800000 */
.L_x_3437:
        /* <DEDUP_REMOVED lines=8> */
.L_x_3440:
[----:B------:R-:W-:Y:S05]  /*10b0*/  BSYNC B0 ;  /* 0x0000000000007941 */ /* 0x000fea0003800000 */
.L_x_3439:
        /* <DEDUP_REMOVED lines=9> */
.L_x_3441:
[----:B------:R-:W-:Y:S01]  /*1150*/  HFMA2 R42, -RZ, RZ, 0, 2.384185791015625e-07 ;  /* 0x00000004ff2a7431 */ /* 0x000fe200000001ff */
[----:B------:R-:W-:-:S05]  /*1160*/  MOV R37, R51 ;  /* 0x0000003300257202 */ /* 0x000fca0000000f00 */
[----:B------:R-:W-:-:S05]  /*1170*/  FADD.FTZ R47, R46, R37 ;  /* 0x000000252e2f7221 */ /* 0x000fca0000010000 */
[----:B------:R-:W-:-:S07]  /*1180*/  MOV R53, R47 ;  /* 0x0000002f00357202 */ /* 0x000fce0000000f00 */
[----:B------:R-:W-:Y:S05]  /*1190*/  WARPSYNC.COLLECTIVE R40, `(.L_x_3442) ;  /* 0x0000000028087348 */ /* 0x000fea0003c00000 */
[----:B------:R0:W1:Y:S02]  /*11a0*/  SHFL.BFLY P3, R51, R53, R42, R43 ;  /* 0x0c00002a35337389 */ /* 0x000064000006002b */
[----:B01----:R-:W-:Y:S05]  /*11b0*/  ENDCOLLECTIVE ;  /* 0x000000000000791b */ /* 0x003fea0003800000 */
.L_x_3442:
[----:B------:R-:W-:Y:S01]  /*11c0*/  HFMA2 R42, -RZ, RZ, 0, 4.76837158203125e-07 ;  /* 0x00000008ff2a7431 */ /* 0x000fe200000001ff */
[----:B------:R-:W-:-:S05]  /*11d0*/  MOV R36, R51 ;  /* 0x0000003300247202 */ /* 0x000fca0000000f00 */
[----:B------:R-:W-:-:S05]  /*11e0*/  FADD.FTZ R48, R47, R36 ;  /* 0x000000242f307221 */ /* 0x000fca0000010000 */
[----:B------:R-:W-:-:S07]  /*11f0*/  MOV R53, R48 ;  /* 0x0000003000357202 */ /* 0x000fce0000000f00 */
[----:B------:R-:W-:Y:S05]  /*1200*/  WARPSYNC.COLLECTIVE R40, `(.L_x_3443) ;  /* 0x0000000028087348 */ /* 0x000fea0003c00000 */
[----:B------:R0:W1:Y:S02]  /*1210*/  SHFL.BFLY P3, R51, R53, R42, R43 ;  /* 0x0c00002a35337389 */ /* 0x000064000006002b */
[----:B01----:R-:W-:Y:S05]  /*1220*/  ENDCOLLECTIVE ;  /* 0x000000000000791b */ /* 0x003fea0003800000 */
.L_x_3443:
        /* <DEDUP_REMOVED lines=8> */
.L_x_3444:
        /* <DEDUP_REMOVED lines=25> */
.L_x_3445:
[----:B------:R-:W-:Y:S01]  /*1440*/  HFMA2 R42, -RZ, RZ, 0, 1.1920928955078125e-07 ;  /* 0x00000002ff2a7431 */ /* 0x000fe200000001ff */
[----:B------:R-:W-:-:S05]  /*1450*/  MOV R47, R51 ;  /* 0x00000033002f7202 */ /* 0x000fca0000000f00 */
[----:B------:R-:W-:-:S05]  /*1460*/  FADD.FTZ R47, R36, R47 ;  /* 0x0000002f242f7221 */ /* 0x000fca0000010000 */
[----:B------:R-:W-:-:S07]  /*1470*/  MOV R53, R47 ;  /* 0x0000002f00357202 */ /* 0x000fce0000000f00 */
[----:B------:R-:W-:Y:S05]  /*1480*/  WARPSYNC.COLLECTIVE R40, `(.L_x_3446) ;  /* 0x0000000028087348 */ /* 0x000fea0003c00000 */
[----:B------:R0:W1:Y:S02]  /*1490*/  SHFL.BFLY P3, R51, R53, R42, R43 ;  /* 0x0c00002a35337389 */ /* 0x000064000006002b */
[----:B01----:R-:W-:Y:S05]  /*14a0*/  ENDCOLLECTIVE ;  /* 0x000000000000791b */ /* 0x003fea0003800000 */
.L_x_3446:
[----:B------:R-:W-:Y:S01]  /*14b0*/  HFMA2 R42, -RZ, RZ, 0, 2.384185791015625e-07 ;  /* 0x00000004ff2a7431 */ /* 0x000fe200000001ff */
[----:B------:R-:W-:-:S05]  /*14c0*/  MOV R46, R51 ;  /* 0x00000033002e7202 */ /* 0x000fca0000000f00 */
[----:B------:R-:W-:-:S05]  /*14d0*/  FADD.FTZ R46, R47, R46 ;  /* 0x0000002e2f2e7221 */ /* 0x000fca0000010000 */
[----:B------:R-:W-:-:S07]  /*14e0*/  MOV R53, R46 ;  /* 0x0000002e00357202 */ /* 0x000fce0000000f00 */
[----:B------:R-:W-:Y:S05]  /*14f0*/  WARPSYNC.COLLECTIVE R40, `(.L_x_3447) ;  /* 0x0000000028087348 */ /* 0x000fea0003c00000 */
[----:B------:R0:W1:Y:S02]  /*1500*/  SHFL.BFLY P3, R51, R53, R42, R43 ;  /* 0x0c00002a35337389 */ /* 0x000064000006002b */
[----:B01----:R-:W-:Y:S05]  /*1510*/  ENDCOLLECTIVE ;  /* 0x000000000000791b */ /* 0x003fea0003800000 */
.L_x_3447:
[----:B------:R-:W-:Y:S01]  /*1520*/  HFMA2 R42, -RZ, RZ, 0, 4.76837158203125e-07 ;  /* 0x00000008ff2a7431 */ /* 0x000fe200000001ff */
[----:B------:R-:W-:-:S05]  /*1530*/  MOV R49, R51 ;  /* 0x0000003300317202 */ /* 0x000fca0000000f00 */
[----:B------:R-:W-:-:S05]  /*1540*/  FADD.FTZ R49, R46, R49 ;  /* 0x000000312e317221 */ /* 0x000fca0000010000 */
[----:B------:R-:W-:-:S07]  /*1550*/  MOV R53, R49 ;  /* 0x0000003100357202 */ /* 0x000fce0000000f00 */
[----:B------:R-:W-:Y:S05]  /*1560*/  WARPSYNC.COLLECTIVE R40, `(.L_x_3448) ;  /* 0x0000000028087348 */ /* 0x000fea0003c00000 */
[----:B------:R0:W1:Y:S02]  /*1570*/  SHFL.BFLY P3, R51, R53, R42, R43 ;  /* 0x0c00002a35337389 */ /* 0x000064000006002b */
[----:B01----:R-:W-:Y:S05]  /*1580*/  ENDCOLLECTIVE ;  /* 0x000000000000791b */ /* 0x003fea0003800000 */
.L_x_3448:
[----:B------:R-:W-:Y:S01]  /*1590*/  HFMA2 R42, -RZ, RZ, 0, 9.5367431640625e-07 ;  /* 0x00000010ff2a7431 */ /* 0x000fe200000001ff */
[----:B------:R-:W-:-:S05]  /*15a0*/  MOV R48, R51 ;  /* 0x0000003300307202 */ /* 0x000fca0000000f00 */
[----:B------:R-:W-:-:S05]  /*15b0*/  FADD.FTZ R48, R49, R48 ;  /* 0x0000003031307221 */ /* 0x000fca0000010000 */
[----:B------:R-:W-:-:S07]  /*15c0*/  MOV R53, R48 ;  /* 0x0000003000357202 */ /* 0x000fce0000000f00 */
[----:B------:R-:W-:Y:S05]  /*15d0*/  WARPSYNC.COLLECTIVE R40, `(.L_x_3449) ;  /* 0x0000000028087348 */ /* 0x000fea0003c00000 */
[----:B------:R0:W1:Y:S02]  /*15e0*/  SHFL.BFLY P3, R51, R53, R42, R43 ;  /* 0x0c00002a35337389 */ /* 0x000064000006002b */
[----:B01----:R-:W-:Y:S05]  /*15f0*/  ENDCOLLECTIVE ;  /* 0x000000000000791b */ /* 0x003fea0003800000 */
.L_x_3449:
[----:B------:R-:W-:Y:S05]  /*1600*/  BRA `(.L_x_3450) ;  /* 0xfffffff400c47947 */ /* 0x000fea000383ffff */
.L_x_3451:
        /* <DEDUP_REMOVED lines=15> */
.L_x_5966:


//--------------------- .text._ZN10layer_norm31ln_parallel_residual_fwd_kernelINS_13Kernel_traitsI6__halfS2_fS2_fjLj256ELj1ELj4ELj1ELj16ENS_18Kernel_traits_baseILj256ES2_S2_fS2_fjLj128EEEEELb1ELb0ELb0EEEvNS_9FwdParamsE --------------------------
	.section	.text._ZN10layer_norm31ln_parallel_residual_fwd_kernelINS_13Kernel_traitsI6__halfS2_fS2_fjLj256ELj1ELj4ELj1ELj16ENS_18Kernel_traits_baseILj256ES2_S2_fS2_fjLj128EEEEELb1ELb0ELb0EEEvNS_9FwdParamsE,"ax",@progbits
	.align	128
        .global         _ZN10layer_norm31ln_parallel_residual_fwd_kernelINS_13Kernel_traitsI6__halfS2_fS2_fjLj256ELj1ELj4ELj1ELj16ENS_18Kernel_traits_baseILj256ES2_S2_fS2_fjLj128EEEEELb1ELb0ELb0EEEvNS_9FwdParamsE
        .type           _ZN10layer_norm31ln_parallel_residual_fwd_kernelINS_13Kernel_traitsI6__halfS2_fS2_fjLj256ELj1ELj4ELj1ELj16ENS_18Kernel_traits_baseILj256ES2_S2_fS2_fjLj128EEEEELb1ELb0ELb0EEEvNS_9FwdParamsE,@function
        .size           _ZN10layer_norm31ln_parallel_residual_fwd_kernelINS_13Kernel_traitsI6__halfS2_fS2_fjLj256ELj1ELj4ELj1ELj16ENS_18Kernel_traits_baseILj256ES2_S2_fS2_fjLj128EEEEELb1ELb0ELb0EEEvNS_9FwdParamsE,(.L_x_5967 - _ZN10layer_norm31ln_parallel_residual_fwd_kernelINS_13Kernel_traitsI6__halfS2_fS2_fjLj256ELj1ELj4ELj1ELj16ENS_18Kernel_traits_baseILj256ES2_S2_fS2_fjLj128EEEEELb1ELb0ELb0EEEvNS_9FwdParamsE)
        .other          _ZN10layer_norm31ln_parallel_residual_fwd_kernelINS_13Kernel_traitsI6__halfS2_fS2_fjLj256ELj1ELj4ELj1ELj16ENS_18Kernel_traits_baseILj256ES2_S2_fS2_fjLj128EEEEELb1ELb0ELb0EEEvNS_9FwdParamsE,@"STO_CUDA_ENTRY STV_DEFAULT"
_ZN10layer_norm31ln_parallel_residual_fwd_kernelINS_13Kernel_traitsI6__halfS2_fS2_fjLj256ELj1ELj4ELj1ELj16ENS_18Kernel_traits_baseILj256ES2_S2_fS2_fjLj128EEEEELb1ELb0ELb0EEEvNS_9FwdParamsE:
.text._ZN10layer_norm31ln_parallel_residual_fwd_kernelINS_13Kernel_traitsI6__halfS2_fS2_fjLj256ELj1ELj4ELj1ELj16ENS_18Kernel_traits_baseILj256ES2_S2_fS2_fjLj128EEEEELb1ELb0ELb0EEEvNS_9FwdParamsE:
        /* <DEDUP_REMOVED lines=16> */
[----:B-1----:R-:W-:Y:S01]  /*0100*/  SHF.R.S32.HI R6, RZ, 0x1f, R9 ;  /* 0x0000001fff067819 */ /* 0x002fe20000011409 */
[----:B------:R-:W-:Y:S03]  /*0110*/  BSSY.RECONVERGENT B0, `(.L_x_3452) ;  /* 0x000002c000007945 */ /* 0x000fe60003800200 */
[----:B------:R-:W-:-:S03]  /*0120*/  LEA.HI R6, R6, R9, RZ, 0x3 ;  /* 0x0000000906067211 */ /* 0x000fc600078f18ff */
        /* <DEDUP_REMOVED lines=42> */
.L_x_3453:
[----:B------:R-:W-:Y:S05]  /*03d0*/  BSYNC.RECONVERGENT B0 ;  /* 0x0000000000007941 */ /* 0x000fea0003800200 */
.L_x_3452:
        /* <DEDUP_REMOVED lines=87> */
.L_x_3556:
        /* <DEDUP_REMOVED lines=33> */
.L_x_3459:
        /* <DEDUP_REMOVED lines=13> */
.L_x_3461:
[----:B------:R-:W-:Y:S05]  /*0c30*/  BSYNC.RECONVERGENT B3 ;  /* 0x0000000000037941 */ /* 0x000fea0003800200 */
.L_x_3460:
        /* <DEDUP_REMOVED lines=40> */
[----:B------:R-:W-:Y:S02]  /*0ec0*/  LOP3.LUT R63, R36, UR31, R39, 0x96, !PT ;  /* 0x0000001f243f7c12 */ /* 0x000fe4000f8e9627 */
[----:B------:R-:W-:-:S07]  /*0ed0*/  MOV R66, R38 ;  /* 0x0000002600427202 */ /* 0x000fce0000000f00 */
.L_x_3458:
[----:B------:R-:W-:Y:S05]  /*0ee0*/  BSYNC.RECONVERGENT B2 ;  /* 0x0000000000027941 */ /* 0x000fea0003800200 */
.L_x_3457:
        /* <DEDUP_REMOVED lines=27> */
.L_x_3465:
        /* <DEDUP_REMOVED lines=13> */
.L_x_3467:
[----:B------:R-:W-:Y:S05]  /*1170*/  BSYNC.RECONVERGENT B3 ;  /* 0x0000000000037941 */ /* 0x000fea0003800200 */
.L_x_3466:
        /* <DEDUP_REMOVED lines=40> */
[----:B------:R-:W-:-:S07]  /*1400*/  IMAD.MOV.U32 R36, RZ, RZ, R66 ;  /* 0x000000ffff247224 */ /* 0x000fce00078e0042 */
.L_x_3464:
[----:B------:R-:W-:Y:S05]  /*1410*/  BSYNC.RECONVERGENT B2 ;  /* 0x0000000000027941 */ /* 0x000fea0003800200 */
.L_x_3463:
[----:B------:R-:W-:Y:S01]  /*1420*/  I2FP.F32.U32 R36, R36 ;  /* 0x0000002400247245 */ /* 0x000fe20000201000 */
[----:B------:R-:W-:-:S04]  /*1430*/  HADD2.F32 R39, -RZ, R16.H0_H0 ;  /* 0x20000010ff277230 */ /* 0x000fc80000004100 */
        /* <DEDUP_REMOVED lines=9> */
.L_x_3462:
[----:B------:R-:W-:Y:S01]  /*14d0*/  @P1 FADD.FTZ R49, R12, R49 ;  /* 0x000000310c311221 */ /* 0x000fe20000010000 */
[----:B------:R-:W-:Y:S01]  /*14e0*/  MOV R50, R66 ;  /* 0x0000004200327202 */ /* 0x000fe20000000f00 */
[----:B------:R-:W-:-:S03]  /*14f0*/  IMAD.MOV.U32 R37, RZ, RZ, R46 ;  /* 0x000000ffff257224 */ /* 0x000fc600078e002e */
[----:B------:R-:W-:-:S07]  /*1500*/  MOV R36, R49 ;  /* 0x0000003100247202 */ /* 0x000fce0000000f00 */
.L_x_3468:
        /* <DEDUP_REMOVED lines=13> */
.L_x_3471:
        /* <DEDUP_REMOVED lines=13> */
.L_x_3473:
[----:B------:R-:W-:Y:S05]  /*16b0*/  BSYNC.RECONVERGENT B3 ;  /* 0x0000000000037941 */ /* 0x000fea0003800200 */
.L_x_3472:
        /* <DEDUP_REMOVED lines=42> */
.L_x_3470:
[----:B------:R-:W-:Y:S05]  /*1960*/  BSYNC.RECONVERGENT B2 ;  /* 0x0000000000027941 */ /* 0x000fea0003800200 */
.L_x_3469:
        /* <DEDUP_REMOVED lines=24> */
.L_x_3477:
        /* <DEDUP_REMOVED lines=13> */
.L_x_3479:
[----:B------:R-:W-:Y:S05]  /*1bc0*/  BSYNC.RECONVERGENT B3 ;  /* 0x0000000000037941 */ /* 0x000fea0003800200 */
.L_x_3478:
        /* <DEDUP_REMOVED lines=42> */
.L_x_3476:
[----:B------:R-:W-:Y:S05]  /*1e70*/  BSYNC.RECONVERGENT B2 ;  /* 0x0000000000027941 */ /* 0x000fea0003800200 */
.L_x_3475:
[----:B------:R-:W-:Y:S01]  /*1e80*/  I2FP.F32.U32 R38, R7 ;  /* 0x0000000700267245 */ /* 0x000fe20000201000 */
[----:B------:R-:W-:-:S04]  /*1e90*/  HADD2.F32 R7, -RZ, R16.H1_H1 ;  /* 0x30000010ff077230 */ /* 0x000fc80000004100 */
        /* <DEDUP_REMOVED lines=9> */
.L_x_3474:
[----:B------:R-:W-:Y:S01]  /*1f30*/  @P1 FADD.FTZ R37, R13, R37 ;  /* 0x000000250d251221 */ /* 0x000fe20000010000 */
[----:B------:R-:W-:Y:S01]  /*1f40*/  IMAD.MOV.U32 R40, RZ, RZ, R50 ;  /* 0x000000ffff287224 */ /* 0x000fe200078e0032 */
[----:B------:R-:W-:-:S07]  /*1f50*/  MOV R39, R38 ;  /* 0x0000002600277202 */ /* 0x000fce0000000f00 */
.L_x_3480:
        /* <DEDUP_REMOVED lines=13> */
.L_x_3483:
        /* <DEDUP_REMOVED lines=13> */
.L_x_3485:
[----:B------:R-:W-:Y:S05]  /*2100*/  BSYNC.RECONVERGENT B3 ;  /* 0x0000000000037941 */ /* 0x000fea0003800200 */
.L_x_3484:
        /* <DEDUP_REMOVED lines=42> */
.L_x_3482:
[----:B------:R-:W-:Y:S05]  /*23b0*/  BSYNC.RECONVERGENT B2 ;  /* 0x0000000000027941 */ /* 0x000fea0003800200 */
.L_x_3481:
        /* <DEDUP_REMOVED lines=24> */
.L_x_3489:
        /* <DEDUP_REMOVED lines=13> */
.L_x_3491:
[----:B------:R-:W-:Y:S05]  /*2610*/  BSYNC.RECONVERGENT B3 ;  /* 0x0000000000037941 */ /* 0x000fea0003800200 */
.L_x_3490:
        /* <DEDUP_REMOVED lines=42> */
.L_x_3488:
[----:B------:R-:W-:Y:S05]  /*28c0*/  BSYNC.RECONVERGENT B2 ;  /* 0x0000000000027941 */ /* 0x000fea0003800200 */
.L_x_3487:
[----:B------:R-:W-:Y:S01]  /*28d0*/  I2FP.F32.U32 R6, R6 ;  /* 0x0000000600067245 */ /* 0x000fe20000201000 */
[----:B------:R-:W-:-:S04]  /*28e0*/  HADD2.F32 R45, -RZ, R17.H0_H0 ;  /* 0x20000011ff2d7230 */ /* 0x000fc80000004100 */
        /* <DEDUP_REMOVED lines=9> */
.L_x_3486:
[----:B------:R-:W-:Y:S01]  /*2980*/  @P1 FADD.FTZ R51, R14, R51 ;  /* 0x000000330e331221 */ /* 0x000fe20000010000 */
[----:B------:R-:W-:Y:S01]  /*2990*/  MOV R39, R38 ;  /* 0x0000002600277202 */ /* 0x000fe20000000f00 */
[----:B------:R-:W-:Y:S02]  /*29a0*/  IMAD.MOV.U32 R66, RZ, RZ, R40 ;  /* 0x000000ffff427224 */ /* 0x000fe400078e0028 */
[----:B------:R-:W-:-:S07]  /*29b0*/  IMAD.MOV.U32 R38, RZ, RZ, R51 ;  /* 0x000000ffff267224 */ /* 0x000fce00078e0033 */
.L_x_3492:
        /* <DEDUP_REMOVED lines=13> */
.L_x_3495:
        /* <DEDUP_REMOVED lines=13> */
.L_x_3497:
[----:B------:R-:W-:Y:S05]  /*2b60*/  BSYNC.RECONVERGENT B3 ;  /* 0x0000000000037941 */ /* 0x000fea0003800200 */
.L_x_3496:
        /* <DEDUP_REMOVED lines=42> */
.L_x_3494:
[----:B------:R-:W-:Y:S05]  /*2e10*/  BSYNC.RECONVERGENT B2 ;  /* 0x0000000000027941 */ /* 0x000fea0003800200 */
.L_x_3493:
        /* <DEDUP_REMOVED lines=24> */
.L_x_3501:
        /* <DEDUP_REMOVED lines=13> */
.L_x_3503:
[----:B------:R-:W-:Y:S05]  /*3070*/  BSYNC.RECONVERGENT B3 ;  /* 0x0000000000037941 */ /* 0x000fea0003800200 */
.L_x_3502:
        /* <DEDUP_REMOVED lines=41> */
.L_x_3500:
[----:B------:R-:W-:Y:S05]  /*3310*/  BSYNC.RECONVERGENT B2 ;  /* 0x0000000000027941 */ /* 0x000fea0003800200 */
.L_x_3499:
        /* <DEDUP_REMOVED lines=11> */
.L_x_3498:
[----:B------:R-:W-:Y:S01]  /*33d0*/  @P1 FADD.FTZ R39, R15, R39 ;  /* 0x000000270f271221 */ /* 0x000fe20000010000 */
[----:B------:R-:W-:Y:S01]  /*33e0*/  IMAD.MOV.U32 R50, RZ, RZ, R66 ;  /* 0x000000ffff327224 */ /* 0x000fe200078e0042 */
[----:B------:R-:W-:-:S07]  /*33f0*/  MOV R41, R40 ;  /* 0x0000002800297202 */ /* 0x000fce0000000f00 */
.L_x_3504:
        /* <DEDUP_REMOVED lines=13> */
.L_x_3507:
        /* <DEDUP_REMOVED lines=13> */
.L_x_3509:
[----:B------:R-:W-:Y:S05]  /*35a0*/  BSYNC.RECONVERGENT B3 ;  /* 0x0000000000037941 */ /* 0x000fea0003800200 */
.L_x_3508:
        /* <DEDUP_REMOVED lines=42> */
.L_x_3506:
[----:B------:R-:W-:Y:S05]  /*3850*/  BSYNC.RECONVERGENT B2 ;  /* 0x0000000000027941 */ /* 0x000fea0003800200 */
.L_x_3505:
        /* <DEDUP_REMOVED lines=23> */
.L_x_3513:
        /* <DEDUP_REMOVED lines=13> */
.L_x_3515:
[----:B------:R-:W-:Y:S05]  /*3aa0*/  BSYNC.RECONVERGENT B3 ;  /* 0x0000000000037941 */ /* 0x000fea0003800200 */
.L_x_3514:
        /* <DEDUP_REMOVED lines=41> */
.L_x_3512:
[----:B------:R-:W-:Y:S05]  /*3d40*/  BSYNC.RECONVERGENT B2 ;  /* 0x0000000000027941 */ /* 0x000fea0003800200 */
.L_x_3511:
        /* <DEDUP_REMOVED lines=11> */
.L_x_3510:
[----:B------:R-:W-:Y:S01]  /*3e00*/  @P1 FADD.FTZ R51, R8, R51 ;  /* 0x0000003308331221 */ /* 0x000fe20000010000 */
[----:B------:R-:W-:Y:S01]  /*3e10*/  IMAD.MOV.U32 R41, RZ, RZ, R40 ;  /* 0x000000ffff297224 */ /* 0x000fe200078e0028 */
[----:B------:R-:W-:-:S03]  /*3e20*/  MOV R74, R50 ;  /* 0x00000032004a7202 */ /* 0x000fc60000000f00 */
[----:B------:R-:W-:-:S07]  /*3e30*/  MOV R40, R51 ;  /* 0x0000003300287202 */ /* 0x000fce0000000f00 */
.L_x_3516:
        /* <DEDUP_REMOVED lines=13> */
.L_x_3519:
        /* <DEDUP_REMOVED lines=13> */
.L_x_3521:
[----:B------:R-:W-:Y:S05]  /*3fe0*/  BSYNC.RECONVERGENT B3 ;  /* 0x0000000000037941 */ /* 0x000fea0003800200 */
.L_x_3520:
        /* <DEDUP_REMOVED lines=42> */
.L_x_3518:
[----:B------:R-:W-:Y:S05]  /*4290*/  BSYNC.RECONVERGENT B2 ;  /* 0x0000000000027941 */ /* 0x000fea0003800200 */
.L_x_3517:
        /* <DEDUP_REMOVED lines=23> */
.L_x_3525:
        /* <DEDUP_REMOVED lines=13> */
.L_x_3527:
[----:B------:R-:W-:Y:S05]  /*44e0*/  BSYNC.RECONVERGENT B3 ;  /* 0x0000000000037941 */ /* 0x000fea0003800200 */
.L_x_3526:
        /* <DEDUP_REMOVED lines=42> */
.L_x_3524:
[----:B------:R-:W-:Y:S05]  /*4790*/  BSYNC.RECONVERGENT B2 ;  /* 0x0000000000027941 */ /* 0x000fea0003800200 */
.L_x_3523:
        /* <DEDUP_REMOVED lines=11> */
.L_x_3522:
[----:B------:R-:W-:Y:S01]  /*4850*/  @P1 FADD.FTZ R41, R9, R41 ;  /* 0x0000002909291221 */ /* 0x000fe20000010000 */
[----:B------:R-:W-:Y:S01]  /*4860*/  IMAD.MOV.U32 R66, RZ, RZ, R74 ;  /* 0x000000ffff427224 */ /* 0x000fe200078e004a */
[----:B------:R-:W-:-:S07]  /*4870*/  MOV R42, R44 ;  /* 0x0000002c002a7202 */ /* 0x000fce0000000f00 */
.L_x_3528:
        /* <DEDUP_REMOVED lines=13> */
.L_x_3531:
        /* <DEDUP_REMOVED lines=13> */
.L_x_3533:
[----:B------:R-:W-:Y:S05]  /*4a20*/  BSYNC.RECONVERGENT B3 ;  /* 0x0000000000037941 */ /* 0x000fea0003800200 */
.L_x_3532:
        /* <DEDUP_REMOVED lines=42> */
.L_x_3530:
[----:B------:R-:W-:Y:S05]  /*4cd0*/  BSYNC.RECONVERGENT B2 ;  /* 0x0000000000027941 */ /* 0x000fea0003800200 */
.L_x_3529:
        /* <DEDUP_REMOVED lines=23> */
.L_x_3537:
        /* <DEDUP_REMOVED lines=13> */
.L_x_3539:
[----:B------:R-:W-:Y:S05]  /*4f20*/  BSYNC.RECONVERGENT B3 ;  /* 0x0000000000037941 */ /* 0x000fea0003800200 */
.L_x_3538:
        /* <DEDUP_REMOVED lines=41> */
.L_x_3536:
[----:B------:R-:W-:Y:S05]  /*51c0*/  BSYNC.RECONVERGENT B2 ;  /* 0x0000000000027941 */ /* 0x000fea0003800200 */
.L_x_3535:
        /* <DEDUP_REMOVED lines=11> */
.L_x_3534:
[----:B------:R-:W-:Y:S01]  /*5280*/  @P1 FADD.FTZ R42, R10, R42 ;  /* 0x0000002a0a2a1221 */ /* 0x000fe20000010000 */
[----:B------:R-:W-:Y:S01]  /*5290*/  MOV R74, R66 ;  /* 0x00000042004a7202 */ /* 0x000fe20000000f00 */
[----:B------:R-:W-:-:S07]  /*52a0*/  IMAD.MOV.U32 R45, RZ, RZ, R44 ;  /* 0x000000ffff2d7224 */ /* 0x000fce00078e002c */
.L_x_3540:
        /* <DEDUP_REMOVED lines=13> */
.L_x_3543:
        /* <DEDUP_REMOVED lines=13> */
.L_x_3545:
[----:B------:R-:W-:Y:S05]  /*5450*/  BSYNC.RECONVERGENT B3 ;  /* 0x0000000000037941 */ /* 0x000fea0003800200 */
.L_x_3544:
        /* <DEDUP_REMOVED lines=41> */
[----:B------:R-:W-:Y:S02]  /*56f0*/  HFMA2 R44, -RZ, RZ, 0, 0 ;  /* 0x00000000ff2c7431 */ /* 0x000fe400000001ff */
[----:B------:R-:W-:-:S07]  /*5700*/  IMAD.MOV.U32 R74, RZ, RZ, R50 ;  /* 0x000000ffff4a7224 */ /* 0x000fce00078e0032 */
.L_x_3542:
[----:B------:R-:W-:Y:S05]  /*5710*/  BSYNC.RECONVERGENT B2 ;  /* 0x0000000000027941 */ /* 0x000fea0003800200 */
.L_x_3541:
        /* <DEDUP_REMOVED lines=23> */
.L_x_3549:
        /* <DEDUP_REMOVED lines=15> */
.L_x_3551:
[----:B------:R-:W-:Y:S05]  /*5980*/  BSYNC.RECONVERGENT B3 ;  /* 0x0000000000037941 */ /* 0x000fea0003800200 */
.L_x_3550:
        /* <DEDUP_REMOVED lines=42> */
.L_x_3548:
[----:B------:R-:W-:Y:S05]  /*5c30*/  BSYNC.RECONVERGENT B2 ;  /* 0x0000000000027941 */ /* 0x000fea0003800200 */
.L_x_3547:
        /* <DEDUP_REMOVED lines=11> */
.L_x_3546:
[----:B------:R-:W-:Y:S01]  /*5cf0*/  @P1 FADD.FTZ R43, R11, R43 ;  /* 0x0000002b0b2b1221 */ /* 0x000fe20000010000 */
[----:B------:R-:W-:Y:S01]  /*5d00*/  IMAD.MOV.U32 R66, RZ, RZ, R74 ;  /* 0x000000ffff427224 */ /* 0x000fe200078e004a */
[----:B------:R-:W-:-:S07]  /*5d10*/  MOV R65, R44 ;  /* 0x0000002c00417202 */ /* 0x000fce0000000f00 */
.L_x_3552:
[----:B------:R-:W0:Y:S01]  /*5d20*/  LDC.64 R48, c[0x0][0x3a8] ;  /* 0x0000ea00ff307b82 */ /* 0x000e220000000a00 */
[----:B------:R-:W-:Y:S02]  /*5d30*/  SEL R67, RZ, 0x1000000, P5 ;  /* 0x01000000ff437807 */ /* 0x000fe40002800000 */
[----:B------:R-:W-:Y:S02]  /*5d40*/  SEL R51, RZ, 0x10000, P4 ;  /* 0x00010000ff337807 */ /* 0x000fe40002000000 */
[----:B------:R-:W-:Y:S02]  /*5d50*/  ISETP.NE.AND P6, PT, R71, RZ, PT ;  /* 0x000000ff4700720c */ /* 0x000fe40003fc5270 */
        /* <DEDUP_REMOVED lines=36> */
.L_x_3456:
[----:B------:R-:W-:Y:S05]  /*5fa0*/  BSYNC.RECONVERGENT B0 ;  /* 0x0000000000007941 */ /* 0x000fea0003800200 */
.L_x_3455:
        /* <DEDUP_REMOVED lines=54> */
.L_x_3568:
        /* <DEDUP_REMOVED lines=16> */
[----:B------:R-:W-:Y:S02]  /*6410*/  HADD2.F32 R69, -RZ, R24.H0_H0 ;  /* 0x20000018ff457230 */ /* 0x000fe40000004100 */
[----:B0-----:R-:W-:Y:S01]  /*6420*/  HADD2.F32 R47, -RZ, R32.H0_H0 ;  /* 0x20000020ff2f7230 */ /* 0x001fe20000004100 */
[----:B------:R-:W-:Y:S01]  /*6430*/  FSEL R45, R49, RZ, P0 ;  /* 0x000000ff312d7208 */ /* 0x000fe20000000000 */
[----:B------:R-:W-:Y:S02]  /*6440*/  HADD2.F32 R49, -RZ, R20.H0_H0 ;  /* 0x20000014ff317230 */ /* 0x000fe40000004100 */
[----:B------:R-:W-:Y:S02]  /*6450*/  HADD2.F32 R48, -RZ, R28.H0_H0 ;  /* 0x2000001cff307230 */ /* 0x000fe40000004100 */
[--C-:B------:R-:W-:Y:S01]  /*6460*/  FADD.FTZ R44, R36, -R45.reuse ;  /* 0x8000002d242c7221 */ /* 0x100fe20000010000 */
[----:B------:R-:W-:Y:S01]  /*6470*/  FADD.FTZ R64, R38, -R45 ;  /* 0x8000002d26407221 */ /* 0x000fe20000010000 */
[----:B------:R-:W-:-:S02]  /*6480*/  HADD2.F32 R46, -RZ, R24.H1_H1 ;  /* 0x30000018ff2e7230 */ /* 0x000fc40000004100 */
[C---:B------:R-:W-:Y:S01]  /*6490*/  FMUL.FTZ R44, R51.reuse, R44 ;  /* 0x0000002c332c7220 */ /* 0x040fe20000410000 */
[----:B------:R-:W-:Y:S02]  /*64a0*/  HADD2.F32 R50, -RZ, R32.H1_H1 ;  /* 0x30000020ff327230 */ /* 0x000fe40000004100 */
[----:B------:R-:W-:Y:S01]  /*64b0*/  FMUL.FTZ R64, R51, R64 ;  /* 0x0000004033407220 */ /* 0x000fe20000410000 */
[----:B------:R-:W-:Y:S02]  /*64c0*/  HADD2.F32 R68, -RZ, R20.H1_H1 ;  /* 0x30000014ff447230 */ /* 0x000fe40000004100 */
[C---:B------:R-:W-:Y:S01]  /*64d0*/  FFMA.FTZ R69, R44.reuse, R69, R47 ;  /* 0x000000452c457223 */ /* 0x040fe2000001002f */
[----:B------:R-:W-:Y:S01]  /*64e0*/  FFMA.FTZ R48, R44, R49, R48 ;  /* 0x000000312c307223 */ /* 0x000fe20000010030 */
[----:B------:R-:W-:Y:S01]  /*64f0*/  FADD.FTZ R44, R37, -R45 ;  /* 0x8000002d252c7221 */ /* 0x000fe20000010000 */
[----:B------:R-:W-:Y:S02]  /*6500*/  HADD2.F32 R47, -RZ, R28.H1_H1 ;  /* 0x3000001cff2f7230 */ /* 0x000fe40000004100 */
[----:B------:R-:W-:-:S02]  /*6510*/  HADD2.F32 R49, -RZ, R25.H0_H0 ;  /* 0x20000019ff317230 */ /* 0x000fc40000004100 */
[----:B------:R-:W-:Y:S01]  /*6520*/  FMUL.FTZ R67, R51, R44 ;  /* 0x0000002c33437220 */ /* 0x000fe20000410000 */
[--C-:B------:R-:W-:Y:S02]  /*6530*/  HADD2.F32 R71, -RZ, R33.reuse.H0_H0 ;  /* 0x20000021ff477230 */ /* 0x100fe40000004100 */
[----:B------:R-:W-:Y:S02]  /*6540*/  HADD2.F32 R73, -RZ, R33.H1_H1 ;  /* 0x30000021ff497230 */ /* 0x000fe40000004100 */
[C---:B------:R-:W-:Y:S01]  /*6550*/  FFMA.FTZ R44, R67.reuse, R46, R50 ;  /* 0x0000002e432c7223 */ /* 0x040fe20000010032 */
[----:B------:R-:W-:Y:S01]  /*6560*/  FFMA.FTZ R67, R67, R68, R47 ;  /* 0x0000004443437223 */ /* 0x000fe2000001002f */
[----:B------:R-:W-:Y:S01]  /*6570*/  FFMA.FTZ R68, R64, R49, R71 ;  /* 0x0000003140447223 */ /* 0x000fe20000010047 */
[----:B------:R-:W-:Y:S02]  /*6580*/  HADD2.F32 R47, -RZ, R21.H0_H0 ;  /* 0x20000015ff2f7230 */ /* 0x000fe40000004100 */
[----:B------:R-:W-:Y:S01]  /*6590*/  FADD.FTZ R46, R39, -R45 ;  /* 0x8000002d272e7221 */ /* 0x000fe20000010000 */
[----:B------:R-:W-:-:S02]  /*65a0*/  HADD2.F32 R49, -RZ, R29.H0_H0 ;  /* 0x2000001dff317230 */ /* 0x000fc40000004100 */
[----:B------:R-:W-:Y:S01]  /*65b0*/  FADD.FTZ R50, R40, -R45 ;  /* 0x8000002d28327221 */ /* 0x000fe20000010000 */
[----:B------:R-:W-:Y:S02]  /*65c0*/  HADD2.F32 R71, -RZ, R25.H1_H1 ;  /* 0x30000019ff477230 */ /* 0x000fe40000004100 */
[----:B------:R-:W-:Y:S01]  /*65d0*/  FMUL.FTZ R46, R51, R46 ;  /* 0x0000002e332e7220 */ /* 0x000fe20000410000 */
[----:B------:R-:W-:Y:S02]  /*65e0*/  HADD2.F32 R75, -RZ, R22.H0_H0 ;  /* 0x20000016ff4b7230 */ /* 0x000fe40000004100 */
[----:B------:R-:W-:Y:S01]  /*65f0*/  FFMA.FTZ R64, R64, R47, R49 ;  /* 0x0000002f40407223 */ /* 0x000fe20000010031 */
[----:B------:R-:W-:Y:S02]  /*6600*/  HADD2.F32 R49, -RZ, R21.H1_H1 ;  /* 0x30000015ff317230 */ /* 0x000fe40000004100 */
[----:B------:R-:W-:Y:S01]  /*6610*/  FFMA.FTZ R71, R46, R71, R73 ;  /* 0x000000472e477223 */ /* 0x000fe20000010049 */
[----:B------:R-:W-:-:S02]  /*6620*/  HADD2.F32 R47, -RZ, R29.H1_H1 ;  /* 0x3000001dff2f7230 */ /* 0x000fc40000004100 */
[----:B------:R-:W-:Y:S01]  /*6630*/  FMUL.FTZ R50, R51, R50 ;  /* 0x0000003233327220 */ /* 0x000fe20000410000 */
[----:B------:R-:W-:Y:S01]  /*6640*/  HADD2.F32 R73, -RZ, R34.H0_H0 ;  /* 0x20000022ff497230 */ /* 0x000fe20000004100 */
[----:B------:R-:W-:Y:S01]  /*6650*/  F2FP.F16.F32.PACK_AB R44, R44, R69 ;  /* 0x000000452c2c723e */ /* 0x000fe200000000ff */
[----:B------:R-:W-:Y:S02]  /*6660*/  HADD2.F32 R70, -RZ, R30.H0_H0 ;  /* 0x2000001eff467230 */ /* 0x000fe40000004100 */
[----:B------:R-:W-:Y:S01]  /*6670*/  FFMA.FTZ R49, R46, R49, R47 ;  /* 0x000000312e317223 */ /* 0x000fe2000001002f */
[----:B------:R-:W-:Y:S01]  /*6680*/  HADD2.F32 R47, -RZ, R26.H0_H0 ;  /* 0x2000001aff2f7230 */ /* 0x000fe20000004100 */
[----:B------:R-:W-:Y:S01]  /*6690*/  F2FP.F16.F32.PACK_AB R48, R67, R48 ;  /* 0x000000304330723e */ /* 0x000fe200000000ff */
[----:B------:R-:W-:Y:S02]  /*66a0*/  HADD2.F32 R72, -RZ, R30.H1_H1 ;  /* 0x3000001eff487230 */ /* 0x000fe40000004100 */
[----:B------:R-:W-:-:S02]  /*66b0*/  HADD2.F32 R77, -RZ, R35.H0_H0 ;  /* 0x20000023ff4d7230 */ /* 0x000fc40000004100 */
[C---:B------:R-:W-:Y:S01]  /*66c0*/  FFMA.FTZ R46, R50.reuse, R47, R73 ;  /* 0x0000002f322e7223 */ /* 0x040fe20000010049 */
[----:B------:R-:W-:Y:S01]  /*66d0*/  FFMA.FTZ R50, R50, R75, R70 ;  /* 0x0000004b32327223 */ /* 0x000fe20000010046 */
[----:B------:R-:W-:Y:S01]  /*66e0*/  FADD.FTZ R70, R41, -R45 ;  /* 0x8000002d29467221 */ /* 0x000fe20000010000 */
[----:B------:R-:W-:Y:S01]  /*66f0*/  HADD2.F32 R75, -RZ, R26.H1_H1 ;  /* 0x3000001aff4b7230 */ /* 0x000fe20000004100 */
[----:B------:R-:W-:Y:S01]  /*6700*/  F2FP.F16.F32.PACK_AB R49, R49, R64 ;  /* 0x000000403131723e */ /* 0x000fe200000000ff */
[----:B------:R-:W-:Y:S02]  /*6710*/  HADD2.F32 R47, -RZ, R34.H1_H1 ;  /* 0x30000022ff2f7230 */ /* 0x000fe40000004100 */
[----:B------:R-:W-:Y:S01]  /*6720*/  FMUL.FTZ R70, R51, R70 ;  /* 0x0000004633467220 */ /* 0x000fe20000410000 */
[----:B------:R-:W-:Y:S02]  /*6730*/  HADD2.F32 R73, -RZ, R22.H1_H1 ;  /* 0x30000016ff497230 */ /* 0x000fe40000004100 */
[----:B------:R-:W-:-:S02]  /*6740*/  HADD2.F32 R74, -RZ, R35.H1_H1 ;  /* 0x30000023ff4a7230 */ /* 0x000fc40000004100 */
[C---:B------:R-:W-:Y:S01]  /*6750*/  FFMA.FTZ R75, R70.reuse, R75, R47 ;  /* 0x0000004b464b7223 */ /* 0x040fe2000001002f */
[----:B------:R-:W-:Y:S02]  /*6760*/  HADD2.F32 R47, -RZ, R27.H0_H0 ;  /* 0x2000001bff2f7230 */ /* 0x000fe40000004100 */
[----:B------:R-:W-:Y:S01]  /*6770*/  FFMA.FTZ R73, R70, R73, R72 ;  /* 0x0000004946497223 */ /* 0x000fe20000010048 */
[----:B------:R-:W-:Y:S01]  /*6780*/  FADD.FTZ R70, R42, -R45 ;  /* 0x8000002d2a467221 */ /* 0x000fe20000010000 */
[----:B------:R-:W-:Y:S01]  /*6790*/  HADD2.F32 R72, -RZ, R31.H0_H0 ;  /* 0x2000001fff487230 */ /* 0x000fe20000004100 */
[----:B------:R-:W-:Y:S02]  /*67a0*/  F2FP.F16.F32.PACK_AB R46, R75, R46 ;  /* 0x0000002e4b2e723e */ /* 0x000fe400000000ff */
[----:B------:R-:W-:Y:S01]  /*67b0*/  FMUL.FTZ R70, R51, R70 ;  /* 0x0000004633467220 */ /* 0x000fe20000410000 */
[----:B------:R-:W-:-:S03]  /*67c0*/  F2FP.F16.F32.PACK_AB R50, R73, R50 ;  /* 0x000000324932723e */ /* 0x000fc600000000ff */
[----:B------:R-:W-:Y:S01]  /*67d0*/  FFMA.FTZ R47, R70, R47, R77 ;  /* 0x0000002f462f7223 */ /* 0x000fe2000001004d */
[----:B------:R-:W-:-:S05]  /*67e0*/  HADD2.F32 R77, -RZ, R23.H0_H0 ;  /* 0x20000017ff4d7230 */ /* 0x000fca0000004100 */
[----:B------:R-:W-:Y:S01]  /*67f0*/  FFMA.FTZ R72, R70, R77, R72 ;  /* 0x0000004d46487223 */ /* 0x000fe20000010048 */
[----:B------:R-:W-:Y:S01]  /*6800*/  FADD.FTZ R70, R43, -R45 ;  /* 0x8000002d2b467221 */ /* 0x000fe20000010000 */
[----:B------:R-:W-:-:S03]  /*6810*/  HADD2.F32 R45, -RZ, R31.H1_H1 ;  /* 0x3000001fff2d7230 */ /* 0x000fc60000004100 */
[----:B------:R-:W-:Y:S01]  /*6820*/  FMUL.FTZ R51, R51, R70 ;  /* 0x0000004633337220 */ /* 0x000fe20000410000 */
[----:B------:R-:W-:-:S05]  /*6830*/  HADD2.F32 R70, -RZ, R27.H1_H1 ;  /* 0x3000001bff467230 */ /* 0x000fca0000004100 */
[----:B------:R-:W-:Y:S01]  /*6840*/  FFMA.FTZ R70, R51, R70, R74 ;  /* 0x0000004633467223 */ /* 0x000fe2000001004a */
[----:B------:R-:W-:-:S04]  /*6850*/  HADD2.F32 R74, -RZ, R23.H1_H1 ;  /* 0x30000017ff4a7230 */ /* 0x000fc80000004100 */
[----:B------:R-:W-:Y:S01]  /*6860*/  F2FP.F16.F32.PACK_AB R47, R70, R47 ;  /* 0x0000002f462f723e */ /* 0x000fe200000000ff */
[----:B------:R-:W-:Y:S01]  /*6870*/  FFMA.FTZ R51, R51, R74, R45 ;  /* 0x0000004a33337223 */ /* 0x000fe2000001002d */
[----:B------:R-:W-:Y:S02]  /*6880*/  F2FP.F16.F32.PACK_AB R45, R71, R68 ;  /* 0x00000044472d723e */ /* 0x000fe400000000ff */
[----:B------:R-:W0:Y:S02]  /*6890*/  LDC.64 R70, c[0x0][0x428] ;  /* 0x00010a00ff467b82 */ /* 0x000e240000000a00 */
[----:B------:R-:W-:-:S06]  /*68a0*/  F2FP.F16.F32.PACK_AB R51, R51, R72 ;  /* 0x000000483333723e */ /* 0x000fcc00000000ff */
[----:B------:R-:W1:Y:S01]  /*68b0*/  LDC.64 R68, c[0x0][0x430] ;  /* 0x00010c00ff447b82 */ /* 0x000e620000000a00 */
[----:B0-----:R-:W-:-:S05]  /*68c0*/  IMAD.WIDE.U32 R70, R53, 0x10, R70 ;  /* 0x0000001035467825 */ /* 0x001fca00078e0046 */
[----:B------:R2:W-:Y:S01]  /*68d0*/  STG.E.128 desc[UR8][R70.64], R44 ;  /* 0x0000002c46007986 */ /* 0x0005e2000c101d08 */
[----:B-1----:R-:W-:-:S05]  /*68e0*/  IMAD.WIDE.U32 R68, R53, 0x10, R68 ;  /* 0x0000001035447825 */ /* 0x002fca00078e0044 */
[----:B------:R2:W-:Y:S02]  /*68f0*/  STG.E.128 desc[UR8][R68.64], R48 ;  /* 0x0000003044007986 */ /* 0x0005e4000c101d08 */
.L_x_3555:
[----:B------:R-:W-:Y:S05]  /*6900*/  BSYNC.RECONVERGENT B0 ;  /* 0x0000000000007941 */ /* 0x000fea0003800200 */
.L_x_3554:
[----:B0-2---:R-:W0:Y:S02]  /*6910*/  LDC.64 R44, c[0x0][0x380] ;  /* 0x0000e000ff2c7b82 */ /* 0x005e240000000a00 */
[----:B0-----:R-:W-:-:S05]  /*6920*/  IMAD R57, R44, 0x4, R57 ;  /* 0x000000042c397824 */ /* 0x001fca00078e0239 */
[----:B------:R-:W-:-:S13]  /*6930*/  ISETP.GE.AND P0, PT, R57, R45, PT ;  /* 0x0000002d3900720c */ /* 0x000fda0003f06270 */
[----:B------:R-:W-:Y:S05]  /*6940*/  @!P0 BRA `(.L_x_3556) ;  /* 0xffffffa000008947 */ /* 0x000fea000383ffff */
[----:B------:R-:W-:Y:S05]  /*6950*/  BSYNC B1 ;  /* 0x0000000000017941 */ /* 0x000fea0003800000 */
.L_x_3454:
[----:B------:R-:W-:Y:S05]  /*6960*/  EXIT ;  /* 0x000000000000794d */ /* 0x000fea0003800000 */
.L_x_3553:
        /* <DEDUP_REMOVED lines=8> */
.L_x_3558:
[----:B------:R-:W-:Y:S05]  /*69f0*/  BSYNC B0 ;  /* 0x0000000000007941 */ /* 0x000fea0003800000 */
.L_x_3557:
        /* <DEDUP_REMOVED lines=9> */
.L_x_3559:
[----:B------:R-:W-:Y:S02]  /*6a90*/  IMAD.MOV.U32 R68, RZ, RZ, 0x4 ;  /* 0x00000004ff447424 */ /* 0x000fe400078e00ff */
[----:B------:R-:W-:-:S04]  /*6aa0*/  IMAD.MOV.U32 R46, RZ, RZ, R51 ;  /* 0x000000ffff2e7224 */ /* 0x000fc800078e0033 */
[----:B------:R-:W-:-:S05]  /*6ab0*/  FADD.FTZ R46, R45, R46 ;  /* 0x0000002e2d2e7221 */ /* 0x000fca0000010000 */
[----:B------:R-:W-:-:S07]  /*6ac0*/  MOV R67, R46 ;  /* 0x0000002e00437202 */ /* 0x000fce0000000f00 */
[----:B------:R-:W-:Y:S05]  /*6ad0*/  WARPSYNC.COLLECTIVE R64, `(.L_x_3560) ;  /* 0x0000000040087348 */ /* 0x000fea0003c00000 */
[----:B------:R0:W1:Y:S02]  /*6ae0*/  SHFL.BFLY P3, R51, R67, R68, R69 ;  /* 0x0c00004443337389 */ /* 0x0000640000060045 */
[----:B01----:R-:W-:Y:S05]  /*6af0*/  ENDCOLLECTIVE ;  /* 0x000000000000791b */ /* 0x003fea0003800000 */
.L_x_3560:
[----:B------:R-:W-:Y:S01]  /*6b00*/  HFMA2 R68, -RZ, RZ, 0, 4.76837158203125e-07 ;  /* 0x00000008ff447431 */ /* 0x000fe200000001ff */
[----:B------:R-:W-:-:S05]  /*6b10*/  MOV R47, R51 ;  /* 0x00000033002f7202 */ /* 0x000fca0000000f00 */
[----:B------:R-:W-:-:S04]  /*6b20*/  FADD.FTZ R47, R46, R47 ;  /* 0x0000002f2e2f7221 */ /* 0x000fc80000010000 */
[----:B------:R-:W-:-:S07]  /*6b30*/  IMAD.MOV.U32 R67, RZ, RZ, R47 ;  /* 0x000000ffff437224 */ /* 0x000fce00078e002f */
[----:B------:R-:W-:Y:S05]  /*6b40*/  WARPSYNC.COLLECTIVE R64, `(.L_x_3561) ;  /* 0x0000000040087348 */ /* 0x000fea0003c00000 */
[----:B------:R0:W1:Y:S02]  /*6b50*/  SHFL.BFLY P3, R51, R67, R68, R69 ;  /* 0x0c00004443337389 */ /* 0x0000640000060045 */
[----:B01----:R-:W-:Y:S05]  /*6b60*/  ENDCOLLECTIVE ;  /* 0x000000000000791b */ /* 0x003fea0003800000 */
.L_x_3561:
        /* <DEDUP_REMOVED lines=8> */
.L_x_3562:
        /* <DEDUP_REMOVED lines=26> */
.L_x_3563:
[----:B------:R-:W-:Y:S02]  /*6d90*/  HFMA2 R68, -RZ, RZ, 0, 1.1920928955078125e-07 ;  /* 0x00000002ff447431 */ /* 0x000fe400000001ff */
[----:B------:R-:W-:-:S04]  /*6da0*/  IMAD.MOV.U32 R45, RZ, RZ, R51 ;  /* 0x000000ffff2d7224 */ /* 0x000fc800078e0033 */
[----:B------:R-:W-:-:S05]  /*6db0*/  FADD.FTZ R45, R44, R45 ;  /* 0x0000002d2c2d7221 */ /* 0x000fca0000010000 */
[----:B------:R-:W-:-:S07]  /*6dc0*/  MOV R67, R45 ;  /* 0x0000002d00437202 */ /* 0x000fce0000000f00 */
[----:B------:R-:W-:Y:S05]  /*6dd0*/  WARPSYNC.COLLECTIVE R64, `(.L_x_3564) ;  /* 0x0000000040087348 */ /* 0x000fea0003c00000 */
[----:B------:R0:W1:Y:S02]  /*6de0*/  SHFL.BFLY P3, R51, R67, R68, R69 ;  /* 0x0c00004443337389 */ /* 0x0000640000060045 */
[----:B01----:R-:W-:Y:S05]  /*6df0*/  ENDCOLLECTIVE ;  /* 0x000000000000791b */ /* 0x003fea0003800000 */
.L_x_3564:
[----:B------:R-:W-:Y:S02]  /*6e00*/  HFMA2 R68, -RZ, RZ, 0, 2.384185791015625e-07 ;  /* 0x00000004ff447431 */ /* 0x000fe400000001ff */
[----:B------:R-:W-:-:S04]  /*6e10*/  IMAD.MOV.U32 R46, RZ, RZ, R51 ;  /* 0x000000ffff2e7224 */ /* 0x000fc800078e0033 */
[----:B------:R-:W-:-:S05]  /*6e20*/  FADD.FTZ R46, R45, R46 ;  /* 0x0000002e2d2e7221 */ /* 0x000fca0000010000 */
[----:B------:R-:W-:-:S07]  /*6e30*/  MOV R67, R46 ;  /* 0x0000002e00437202 */ /* 0x000fce0000000f00 */
[----:B------:R-:W-:Y:S05]  /*6e40*/  WARPSYNC.COLLECTIVE R64, `(.L_x_3565) ;  /* 0x0000000040087348 */ /* 0x000fea0003c00000 */
[----:B------:R0:W1:Y:S02]  /*6e50*/  SHFL.BFLY P3, R51, R67, R68, R69 ;  /* 0x0c00004443337389 */ /* 0x0000640000060045 */
[----:B01----:R-:W-:Y:S05]  /*6e60*/  ENDCOLLECTIVE ;  /* 0x000000000000791b */ /* 0x003fea0003800000 */
.L_x_3565:
[----:B------:R-:W-:Y:S02]  /*6e70*/  HFMA2 R68, -RZ, RZ, 0, 4.76837158203125e-07 ;  /* 0x00000008ff447431 */ /* 0x000fe400000001ff */
[----:B------:R-:W-:-:S04]  /*6e80*/  IMAD.MOV.U32 R47, RZ, RZ, R51 ;  /* 0x000000ffff2f7224 */ /* 0x000fc800078e0033 */
[----:B------:R-:W-:-:S05]  /*6e90*/  FADD.FTZ R47, R46, R47 ;  /* 0x0000002f2e2f7221 */ /* 0x000fca0000010000 */
[----:B------:R-:W-:-:S07]  /*6ea0*/  MOV R67, R47 ;  /* 0x0000002f00437202 */ /* 0x000fce0000000f00 */
[----:B------:R-:W-:Y:S05]  /*6eb0*/  WARPSYNC.COLLECTIVE R64, `(.L_x_3566) ;  /* 0x0000000040087348 */ /* 0x000fea0003c00000 */
[----:B------:R0:W1:Y:S02]  /*6ec0*/  SHFL.BFLY P3, R51, R67, R68, R69 ;  /* 0x0c00004443337389 */ /* 0x0000640000060045 */
[----:B01----:R-:W-:Y:S05]  /*6ed0*/  ENDCOLLECTIVE ;  /* 0x000000000000791b */ /* 0x003fea0003800000 */
.L_x_3566:
[----:B------:R-:W-:Y:S02]  /*6ee0*/  HFMA2 R68, -RZ, RZ, 0, 9.5367431640625e-07 ;  /* 0x00000010ff447431 */ /* 0x000fe400000001ff */
[----:B------:R-:W-:-:S04]  /*6ef0*/  IMAD.MOV.U32 R50, RZ, RZ, R51 ;  /* 0x000000ffff327224 */ /* 0x000fc800078e0033 */
[----:B------:R-:W-:-:S05]  /*6f00*/  FADD.FTZ R50, R47, R50 ;  /* 0x000000322f327221 */ /* 0x000fca0000010000 */
[----:B------:R-:W-:-:S07]  /*6f10*/  MOV R67, R50 ;  /* 0x0000003200437202 */ /* 0x000fce0000000f00 */
[----:B------:R-:W-:Y:S05]  /*6f20*/  WARPSYNC.COLLECTIVE R64, `(.L_x_3567) ;  /* 0x0000000040087348 */ /* 0x000fea0003c00000 */
[----:B------:R0:W1:Y:S02]  /*6f30*/  SHFL.BFLY P3, R51, R67, R68, R69 ;  /* 0x0c00004443337389 */ /* 0x0000640000060045 */
[----:B01----:R-:W-:Y:S05]  /*6f40*/  ENDCOLLECTIVE ;  /* 0x000000000000791b */ /* 0x003fea0003800000 */
.L_x_3567:
[----:B------:R-:W-:Y:S05]  /*6f50*/  BRA `(.L_x_3568) ;  /* 0xfffffff000ec7947 */ /* 0x000fea000383ffff */
.L_x_3569:
        /* <DEDUP_REMOVED lines=10> */
.L_x_5967:


//--------------------- .text._ZN10layer_norm31ln_parallel_residual_fwd_kernelINS_13Kernel_traitsI6__halfS2_fS2_fjLj256ELj1ELj4ELj1ELj16ENS_18Kernel_traits_baseILj256ES2_S2_fS2_fjLj128EEEEELb1ELb0ELb1EEEvNS_9FwdParamsE --------------------------
	.section	.text._ZN10layer_norm31ln_parallel_residual_fwd_kernelINS_13Kernel_traitsI6__halfS2_fS2_fjLj256ELj1ELj4ELj1ELj16ENS_18Kernel_traits_baseILj256ES2_S2_fS2_fjLj128EEEEELb1ELb0ELb1EEEvNS_9FwdParamsE,"ax",@progbits
	.align	128
        .global         _ZN10layer_norm31ln_parallel_residual_fwd_kernelINS_13Kernel_traitsI6__halfS2_fS2_fjLj256ELj1ELj4ELj1ELj16ENS_18Kernel_traits_baseILj256ES2_S2_fS2_fjLj128EEEEELb1ELb0ELb1EEEvNS_9FwdParamsE
        .type           _ZN10layer_norm31ln_parallel_residual_fwd_kernelINS_13Kernel_traitsI6__halfS2_fS2_fjLj256ELj1ELj4ELj1ELj16ENS_18Kernel_traits_baseILj256ES2_S2_fS2_fjLj128EEEEELb1ELb0ELb1EEEvNS_9FwdParamsE,@function
        .size           _ZN10layer_norm31ln_parallel_residual_fwd_kernelINS_13Kernel_traitsI6__halfS2_fS2_fjLj256ELj1ELj4ELj1ELj16ENS_18Kernel_traits_baseILj256ES2_S2_fS2_fjLj128EEEEELb1ELb0ELb1EEEvNS_9FwdParamsE,(.L_x_5968 - _ZN10layer_norm31ln_parallel_residual_fwd_kernelINS_13Kernel_traitsI6__halfS2_fS2_fjLj256ELj1ELj4ELj1ELj16ENS_18Kernel_traits_baseILj256ES2_S2_fS2_fjLj128EEEEELb1ELb0ELb1EEEvNS_9FwdParamsE)
        .other          _ZN10layer_norm31ln_parallel_residual_fwd_kernelINS_13Kernel_traitsI6__halfS2_fS2_fjLj256ELj1ELj4ELj1ELj16ENS_18Kernel_traits_baseILj256ES2_S2_fS2_fjLj128EEEEELb1ELb0ELb1EEEvNS_9FwdParamsE,@"STO_CUDA_ENTRY STV_DEFAULT"
_ZN10layer_norm31ln_parallel_residual_fwd_kernelINS_13Kernel_traitsI6__halfS2_fS2_fjLj256ELj1ELj4ELj1ELj16ENS_18Kernel_traits_baseILj256ES2_S2_fS2_fjLj128EEEEELb1ELb0ELb1EEEvNS_9FwdParamsE:
.text._ZN10layer_norm31ln_parallel_residual_fwd_kernelINS_13Kernel_traitsI6__halfS2_fS2_fjLj256ELj1ELj4ELj1ELj16ENS_18Kernel_traits_baseILj256ES2_S2_fS2_fjLj128EEEEELb1ELb0ELb1EEEvNS_9FwdParamsE:
        /* <DEDUP_REMOVED lines=48> */
[----:B------:R-:W-:Y:S02]  /*0300*/  UIADD3 UR17, UPT, UPT, UR6, -0x255992d5, URZ ;  /* 0xdaa66d2b06117890 */ /* 0x000fe4000fffe0ff */
[----:B------:R-:W-:Y:S02]  /*0310*/  UIADD3 UR18, UPT, UPT, UR7, 0x32370b8f, URZ ;  /* 0x32370b8f07127890 */ /* 0x000fe4000fffe0ff */
[----:B------:R-:W-:Y:S01]  /*0320*/  UIADD3 UR19, UPT, UPT, UR6, 0x78dde6e4, URZ ;  /* 0x78dde6e406137890 */ /* 0x000fe2000fffe0ff */
[----:B------:R-:W3:Y:S01]  /*0330*/  LDG.E.128 R24, desc[UR8][R24.64] ;  /* 0x0000000818187981 */ /* 0x000ee2000c1e1d00 */
[----:B------:R-:W-:Y:S01]  /*0340*/  UIADD3 UR20, UPT, UPT, UR7, -0x126145ec, URZ ;  /* 0xed9eba1407147890 */ /* 0x000fe2000fffe0ff */
[----:B-1----:R-:W-:Y:S01]  /*0350*/  IMAD.WIDE.U32 R28, R13, 0x10, R28 ;  /* 0x000000100d1c7825 */ /* 0x002fe200078e001c */
[----:B------:R-:W-:-:S02]  /*0360*/  UIADD3 UR21, UPT, UPT, UR6, 0x1715609d, URZ ;  /* 0x1715609d06157890 */ /* 0x000fc4000fffe0ff */
[----:B------:R-:W-:Y:S02]  /*0370*/  UIADD3 UR22, UPT, UPT, UR7, -0x56f99767, URZ ;  /* 0xa906689907167890 */ /* 0x000fe4000fffe0ff */
[----:B------:R-:W-:Y:S01]  /*0380*/  UIADD3 UR23, UPT, UPT, UR6, -0x4ab325aa, URZ ;  /* 0xb54cda5606177890 */ /* 0x000fe2000fffe0ff */
[----:B------:R-:W4:Y:S01]  /*0390*/  LDG.E.128 R28, desc[UR8][R28.64] ;  /* 0x000000081c1c7981 */ /* 0x000f22000c1e1d00 */
[----:B------:R-:W-:Y:S01]  /*03a0*/  UIADD3 UR24, UPT, UPT, UR7, 0x646e171e, URZ ;  /* 0x646e171e07187890 */ /* 0x000fe2000fffe0ff */
[----:B--2--5:R-:W-:Y:S01]  /*03b0*/  @P2 IADD3 R32, P0, PT, R4, R3, RZ ;  /* 0x0000000304202210 */ /* 0x024fe20007f1e0ff */
        /* <DEDUP_REMOVED lines=10> */
[----:B------:R-:W-:Y:S01]  /*0460*/  HADD2.F32 R8, -RZ, R16.H1_H1 ;  /* 0x30000010ff087230 */ /* 0x000fe20000004100 */
[----:B------:R-:W-:Y:S01]  /*0470*/  UIADD3 UR27, UPT, UPT, UR6, -0xe443238, URZ ;  /* 0xf1bbcdc8061b7890 */ /* 0x000fe2000fffe0ff */
        /* <DEDUP_REMOVED lines=8> */
[----:B------:R-:W0:Y:S02]  /*0500*/  LDCU.U8 UR4, c[0x0][0x410] ;  /* 0x00008200ff0477ac */ /* 0x000e240008000000 */
[----:B------:R-:W-:Y:S01]  /*0510*/  IMAD.HI.U32 R2, R0, -0x326172a9, RZ ;  /* 0xcd9e8d5700027827 */ /* 0x000fe200078e00ff */
[----:B------:R-:W-:Y:S01]  /*0520*/  LOP3.LUT R4, R7, UR14, R4, 0x96, !PT ;  /* 0x0000000e07047c12 */ /* 0x000fe2000f8e9604 */
[----:B------:R-:W-:-:S02]  /*0530*/  UISETP.NE.AND.EX UP0, UPT, UR5, URZ, UPT, UP0 ;  /* 0x000000ff0500728c */ /* 0x000fc4000bf05300 */
[----:B------:R-:W-:Y:S01]  /*0540*/  IMAD R6, R3, -0x2daee0ad, RZ ;  /* 0xd2511f5303067824 */ /* 0x000fe200078e02ff */
[----:B------:R-:W-:Y:S01]  /*0550*/  LOP3.LUT R2, R5, UR13, R2, 0x96, !PT ;  /* 0x0000000d05027c12 */ /* 0x000fe2000f8e9602 */
[----:B------:R-:W-:Y:S01]  /*0560*/  IMAD R3, R0, -0x326172a9, RZ ;  /* 0xcd9e8d5700037824 */ /* 0x000fe200078e02ff */
[----:B------:R-:W-:Y:S01]  /*0570*/  UIADD3 UR29, UPT, UPT, UR6, -0x700cb87f, URZ ;  /* 0x8ff34781061d7890 */ /* 0x000fe2000fffe0ff */
[----:B------:R-:W-:Y:S01]  /*0580*/  IMAD.HI.U32 R0, R4, -0x326172a9, RZ ;  /* 0xcd9e8d5704007827 */ /* 0x000fe200078e00ff */
[----:B------:R-:W-:Y:S01]  /*0590*/  UIADD3 UR30, UPT, UPT, UR7, -0x695add53, URZ ;  /* 0x96a522ad071e7890 */ /* 0x000fe2000fffe0ff */
[----:B------:R-:W-:Y:S01]  /*05a0*/  PLOP3.LUT P0, PT, PT, PT, UP0, 0x80, 0x8 ;  /* 0x000000000008781c */ /* 0x000fe20003f0f008 */
[----:B------:R-:W1:Y:S01]  /*05b0*/  LDCU UR5, c[0x0][0x388] ;  /* 0x00007100ff0577ac */ /* 0x000e620008000800 */
[C---:B------:R-:W-:Y:S01]  /*05c0*/  IMAD.HI.U32 R5, R2.reuse, -0x2daee0ad, RZ ;  /* 0xd2511f5302057827 */ /* 0x040fe200078e00ff */
        /* <DEDUP_REMOVED lines=58> */
[--C-:B------:R-:W-:Y:S02]  /*0970*/  HADD2.F32 R17, -RZ, R22.reuse.H0_H0 ;  /* 0x20000016ff117230 */ /* 0x100fe40000004100 */
[----:B------:R-:W-:Y:S02]  /*0980*/  HADD2.F32 R40, -RZ, R22.H1_H1 ;  /* 0x30000016ff287230 */ /* 0x000fe40000004100 */
[--C-:B------:R-:W-:Y:S02]  /*0990*/  HADD2.F32 R19, -RZ, R23.reuse.H0_H0 ;  /* 0x20000017ff137230 */ /* 0x100fe40000004100 */
[----:B------:R-:W-:-:S02]  /*09a0*/  HADD2.F32 R41, -RZ, R23.H1_H1 ;  /* 0x30000017ff297230 */ /* 0x000fc40000004100 */
[----:B------:R-:W-:Y:S02]  /*09b0*/  IMAD.MOV.U32 R66, RZ, RZ, RZ ;  /* 0x000000ffff427224 */ /* 0x000fe400078e00ff */
[----:B------:R-:W-:Y:S02]  /*09c0*/  IMAD R58, R58, -0x2daee0ad, RZ ;  /* 0xd2511f533a3a7824 */ /* 0x000fe400078e02ff */
[----:B------:R-:W-:Y:S02]  /*09d0*/  IMAD R60, R60, -0x326172a9, RZ ;  /* 0xcd9e8d573c3c7824 */ /* 0x000fe400078e02ff */
[--C-:B---3--:R-:W-:Y:S02]  /*09e0*/  HADD2.F32 R42, -RZ, R24.reuse.H0_H0 ;  /* 0x20000018ff2a7230 */ /* 0x108fe40000004100 */
[----:B------:R-:W-:Y:S02]  /*09f0*/  HADD2.F32 R45, -RZ, R24.H1_H1 ;  /* 0x30000018ff2d7230 */ /* 0x000fe40000004100 */
[----:B------:R-:W-:-:S02]  /*0a00*/  HADD2.F32 R44, -RZ, R25.H0_H0 ;  /* 0x20000019ff2c7230 */ /* 0x000fc40000004100 */
[----:B------:R-:W-:Y:S02]  /*0a10*/  HADD2.F32 R47, -RZ, R25.H1_H1 ;  /* 0x30000019ff2f7230 */ /* 0x000fe40000004100 */
[--C-:B------:R-:W-:Y:S02]  /*0a20*/  HADD2.F32 R46, -RZ, R26.reuse.H0_H0 ;  /* 0x2000001aff2e7230 */ /* 0x100fe40000004100 */
[----:B------:R-:W-:Y:S02]  /*0a30*/  HADD2.F32 R49, -RZ, R26.H1_H1 ;  /* 0x3000001aff317230 */ /* 0x000fe40000004100 */
[--C-:B------:R-:W-:Y:S02]  /*0a40*/  HADD2.F32 R48, -RZ, R27.reuse.H0_H0 ;  /* 0x2000001bff307230 */ /* 0x100fe40000004100 */
[----:B------:R-:W-:Y:S02]  /*0a50*/  HADD2.F32 R53, -RZ, R27.H1_H1 ;  /* 0x3000001bff357230 */ /* 0x000fe40000004100 */
[----:B----4-:R-:W-:-:S02]  /*0a60*/  HADD2.F32 R51, -RZ, R28.H0_H0 ;  /* 0x2000001cff337230 */ /* 0x010fc40000004100 */
[----:B------:R-:W-:Y:S02]  /*0a70*/  HADD2.F32 R63, -RZ, R28.H1_H1 ;  /* 0x3000001cff3f7230 */ /* 0x000fe40000004100 */
[--C-:B------:R-:W-:Y:S02]  /*0a80*/  HADD2.F32 R50, -RZ, R29.reuse.H0_H0 ;  /* 0x2000001dff327230 */ /* 0x100fe40000004100 */
[----:B------:R-:W-:Y:S02]  /*0a90*/  HADD2.F32 R65, -RZ, R29.H1_H1 ;  /* 0x3000001dff417230 */ /* 0x000fe40000004100 */
[--C-:B------:R-:W-:Y:S02]  /*0aa0*/  HADD2.F32 R52, -RZ, R30.reuse.H0_H0 ;  /* 0x2000001eff347230 */ /* 0x100fe40000004100 */
[----:B------:R-:W-:Y:S02]  /*0ab0*/  HADD2.F32 R67, -RZ, R30.H1_H1 ;  /* 0x3000001eff437230 */ /* 0x000fe40000004100 */
[----:B------:R-:W-:-:S02]  /*0ac0*/  HADD2.F32 R62, -RZ, R31.H0_H0 ;  /* 0x2000001fff3e7230 */ /* 0x000fc40000004100 */
[----:B-12---:R-:W-:-:S07]  /*0ad0*/  HADD2.F32 R64, -RZ, R31.H1_H1 ;  /* 0x3000001fff407230 */ /* 0x006fce0000004100 */
.L_x_3677:
        /* <DEDUP_REMOVED lines=29> */
.L_x_3573:
        /* <DEDUP_REMOVED lines=13> */
.L_x_3575:
[----:B------:R-:W-:Y:S05]  /*0d80*/  BSYNC.RECONVERGENT B2 ;  /* 0x0000000000027941 */ /* 0x000fea0003800200 */
.L_x_3574:
        /* <DEDUP_REMOVED lines=42> */
.L_x_3572:
[----:B------:R-:W-:Y:S05]  /*1030*/  BSYNC.RECONVERGENT B1 ;  /* 0x0000000000017941 */ /* 0x000fea0003800200 */
.L_x_3571:
        /* <DEDUP_REMOVED lines=28> */
.L_x_3580:
        /* <DEDUP_REMOVED lines=13> */
.L_x_3582:
[----:B------:R-:W-:Y:S05]  /*12d0*/  BSYNC.RECONVERGENT B3 ;  /* 0x0000000000037941 */ /* 0x000fea0003800200 */
.L_x_3581:
        /* <DEDUP_REMOVED lines=38> */
[----:B------:R-:W-:-:S03]  /*1540*/  LOP3.LUT R43, R20, UR29, R61, 0x96, !PT ;  /* 0x0000001d142b7c12 */ /* 0x000fc6000f8e963d */
[----:B------:R-:W-:Y:S01]  /*1550*/  IMAD.MOV.U32 R20, RZ, RZ, R58 ;  /* 0x000000ffff147224 */ /* 0x000fe200078e003a */
[----:B------:R-:W-:-:S07]  /*1560*/  LOP3.LUT R56, R56, UR30, R85, 0x96, !PT ;  /* 0x0000001e38387c12 */ /* 0x000fce000f8e9655 */
.L_x_3579:
[----:B------:R-:W-:Y:S05]  /*1570*/  BSYNC.RECONVERGENT B2 ;  /* 0x0000000000027941 */ /* 0x000fea0003800200 */
.L_x_3578:
        /* <DEDUP_REMOVED lines=11> */
.L_x_3577:
[----:B------:R-:W-:Y:S01]  /*1630*/  @P1 FADD.FTZ R59, R28, R59 ;  /* 0x0000003b1c3b1221 */ /* 0x000fe20000010000 */
[----:B------:R-:W-:Y:S01]  /*1640*/  MOV R84, R58 ;  /* 0x0000003a00547202 */ /* 0x000fe20000000f00 */
[----:B------:R-:W-:-:S03]  /*1650*/  IMAD.MOV.U32 R21, RZ, RZ, R54 ;  /* 0x000000ffff157224 */ /* 0x000fc600078e0036 */
[----:B------:R-:W-:-:S07]  /*1660*/  MOV R20, R59 ;  /* 0x0000003b00147202 */ /* 0x000fce0000000f00 */
.L_x_3583:
[----:B------:R-:W-:Y:S05]  /*1670*/  BSYNC.RECONVERGENT B1 ;  /* 0x0000000000017941 */ /* 0x000fea0003800200 */
.L_x_3576:
        /* <DEDUP_REMOVED lines=13> */
.L_x_3586:
        /* <DEDUP_REMOVED lines=13> */
.L_x_3588:
[----:B------:R-:W-:Y:S05]  /*1820*/  BSYNC.RECONVERGENT B2 ;  /* 0x0000000000027941 */ /* 0x000fea0003800200 */
.L_x_3587:
        /* <DEDUP_REMOVED lines=42> */
.L_x_3585:
[----:B------:R-:W-:Y:S05]  /*1ad0*/  BSYNC.RECONVERGENT B1 ;  /* 0x0000000000017941 */ /* 0x000fea0003800200 */
.L_x_3584:
        /* <DEDUP_REMOVED lines=25> */
.L_x_3593:
        /* <DEDUP_REMOVED lines=13> */
.L_x_3595:
[----:B------:R-:W-:Y:S05]  /*1d40*/  BSYNC.RECONVERGENT B3 ;  /* 0x0000000000037941 */ /* 0x000fea0003800200 */
.L_x_3594:
        /* <DEDUP_REMOVED lines=42> */
.L_x_3592:
[----:B------:R-:W-:Y:S05]  /*1ff0*/  BSYNC.RECONVERGENT B2 ;  /* 0x0000000000027941 */ /* 0x000fea0003800200 */
.L_x_3591:
        /* <DEDUP_REMOVED lines=11> */
.L_x_3590:
[----:B------:R-:W-:Y:S01]  /*20b0*/  @P1 FADD.FTZ R21, R29, R21 ;  /* 0x000000151d151221 */ /* 0x000fe20000010000 */
[----:B------:R-:W-:Y:S01]  /*20c0*/  IMAD.MOV.U32 R36, RZ, RZ, R84 ;  /* 0x000000ffff247224 */ /* 0x000fe200078e0054 */
[----:B------:R-:W-:-:S07]  /*20d0*/  MOV R23, R22 ;  /* 0x0000001600177202 */ /* 0x000fce0000000f00 */
.L_x_3596:
[----:B------:R-:W-:Y:S05]  /*20e0*/  BSYNC.RECONVERGENT B1 ;  /* 0x0000000000017941 */ /* 0x000fea0003800200 */
.L_x_3589:
        /* <DEDUP_REMOVED lines=13> */
.L_x_3599:
        /* <DEDUP_REMOVED lines=13> */
.L_x_3601:
[----:B------:R-:W-:Y:S05]  /*2290*/  BSYNC.RECONVERGENT B2 ;  /* 0x0000000000027941 */ /* 0x000fea0003800200 */
.L_x_3600:
        /* <DEDUP_REMOVED lines=42> */
.L_x_3598:
[----:B------:R-:W-:Y:S05]  /*2540*/  BSYNC.RECONVERGENT B1 ;  /* 0x0000000000017941 */ /* 0x000fea0003800200 */
.L_x_3597:
        /* <DEDUP_REMOVED lines=25> */
.L_x_3606:
        /* <DEDUP_REMOVED lines=13> */
.L_x_3608:
[----:B------:R-:W-:Y:S05]  /*27b0*/  BSYNC.RECONVERGENT B3 ;  /* 0x0000000000037941 */ /* 0x000fea0003800200 */
.L_x_3607:
        /* <DEDUP_REMOVED lines=41> */
.L_x_3605:
[----:B------:R-:W-:Y:S05]  /*2a50*/  BSYNC.RECONVERGENT B2 ;  /* 0x0000000000027941 */ /* 0x000fea0003800200 */
.L_x_3604:
        /* <DEDUP_REMOVED lines=11> */
.L_x_3603:
[----:B------:R-:W-:Y:S01]  /*2b10*/  @P1 FADD.FTZ R83, R30, R83 ;  /* 0x000000531e531221 */ /* 0x000fe20000010000 */
[----:B------:R-:W-:Y:S01]  /*2b20*/  IMAD.MOV.U32 R23, RZ, RZ, R22 ;  /* 0x000000ffff177224 */ /* 0x000fe200078e0016 */
[----:B------:R-:W-:-:S03]  /*2b30*/  MOV R84, R36 ;  /* 0x0000002400547202 */ /* 0x000fc60000000f00 */
[----:B------:R-:W-:-:S07]  /*2b40*/  MOV R22, R83 ;  /* 0x0000005300167202 */ /* 0x000fce0000000f00 */
.L_x_3609:
[----:B------:R-:W-:Y:S05]  /*2b50*/  BSYNC.RECONVERGENT B1 ;  /* 0x0000000000017941 */ /* 0x000fea0003800200 */
.L_x_3602:
        /* <DEDUP_REMOVED lines=13> */
.L_x_3612:
        /* <DEDUP_REMOVED lines=13> */
.L_x_3614:
[----:B------:R-:W-:Y:S05]  /*2d00*/  BSYNC.RECONVERGENT B2 ;  /* 0x0000000000027941 */ /* 0x000fea0003800200 */
.L_x_3613:
        /* <DEDUP_REMOVED lines=42> */
.L_x_3611:
[----:B------:R-:W-:Y:S05]  /*2fb0*/  BSYNC.RECONVERGENT B1 ;  /* 0x0000000000017941 */ /* 0x000fea0003800200 */
.L_x_3610:
        /* <DEDUP_REMOVED lines=25> */
.L_x_3619:
        /* <DEDUP_REMOVED lines=13> */
.L_x_3621:
[----:B------:R-:W-:Y:S05]  /*3220*/  BSYNC.RECONVERGENT B3 ;  /* 0x0000000000037941 */ /* 0x000fea0003800200 */
.L_x_3620:
        /* <DEDUP_REMOVED lines=41> */
.L_x_3618:
[----:B------:R-:W-:Y:S05]  /*34c0*/  BSYNC.RECONVERGENT B2 ;  /* 0x0000000000027941 */ /* 0x000fea0003800200 */
.L_x_3617:
        /* <DEDUP_REMOVED lines=11> */
.L_x_3616:
[----:B------:R-:W-:Y:S01]  /*3580*/  @P1 FADD.FTZ R23, R31, R23 ;  /* 0x000000171f171221 */ /* 0x000fe20000010000 */
[----:B------:R-:W-:Y:S01]  /*3590*/  MOV R86, R84 ;  /* 0x0000005400567202 */ /* 0x000fe20000000f00 */
[----:B------:R-:W-:-:S07]  /*35a0*/  IMAD.MOV.U32 R37, RZ, RZ, R36 ;  /* 0x000000ffff257224 */ /* 0x000fce00078e0024 */
.L_x_3622:
[----:B------:R-:W-:Y:S05]  /*35b0*/  BSYNC.RECONVERGENT B1 ;  /* 0x0000000000017941 */ /* 0x000fea0003800200 */
.L_x_3615:
        /* <DEDUP_REMOVED lines=13> */
.L_x_3625:
        /* <DEDUP_REMOVED lines=13> */
.L_x_3627:
[----:B------:R-:W-:Y:S05]  /*3760*/  BSYNC.RECONVERGENT B2 ;  /* 0x0000000000027941 */ /* 0x000fea0003800200 */
.L_x_3626:
        /* <DEDUP_REMOVED lines=42> */
.L_x_3624:
[----:B------:R-:W-:Y:S05]  /*3a10*/  BSYNC.RECONVERGENT B1 ;  /* 0x0000000000017941 */ /* 0x000fea0003800200 */
.L_x_3623:
        /* <DEDUP_REMOVED lines=24> */
.L_x_3632:
        /* <DEDUP_REMOVED lines=13> */
.L_x_3634:
[----:B------:R-:W-:Y:S05]  /*3c70*/  BSYNC.RECONVERGENT B3 ;  /* 0x0000000000037941 */ /* 0x000fea0003800200 */
.L_x_3633:
        /* <DEDUP_REMOVED lines=40> */
[----:B------:R-:W-:-:S07]  /*3f00*/  LOP3.LUT R56, R56, UR30, R85, 0x96, !PT ;  /* 0x0000001e38387c12 */ /* 0x000fce000f8e9655 */
.L_x_3631:
[----:B------:R-:W-:Y:S05]  /*3f10*/  BSYNC.RECONVERGENT B2 ;  /* 0x0000000000027941 */ /* 0x000fea0003800200 */
.L_x_3630:
        /* <DEDUP_REMOVED lines=11> */
.L_x_3629:
[----:B------:R-:W-:Y:S01]  /*3fd0*/  @P1 FADD.FTZ R87, R24, R87 ;  /* 0x0000005718571221 */ /* 0x000fe20000010000 */
[----:B------:R-:W-:Y:S01]  /*3fe0*/  MOV R37, R36 ;  /* 0x0000002400257202 */ /* 0x000fe20000000f00 */
[----:B------:R-:W-:Y:S02]  /*3ff0*/  IMAD.MOV.U32 R84, RZ, RZ, R86 ;  /* 0x000000ffff547224 */ /* 0x000fe400078e0056 */
[----:B------:R-:W-:-:S07]  /*4000*/  IMAD.MOV.U32 R36, RZ, RZ, R87 ;  /* 0x000000ffff247224 */ /* 0x000fce00078e0057 */
.L_x_3635:
[----:B------:R-:W-:Y:S05]  /*4010*/  BSYNC.RECONVERGENT B1 ;  /* 0x0000000000017941 */ /* 0x000fea0003800200 */
.L_x_3628:
        /* <DEDUP_REMOVED lines=13> */
.L_x_3638:
        /* <DEDUP_REMOVED lines=13> */
.L_x_3640:
[----:B------:R-:W-:Y:S05]  /*41c0*/  BSYNC.RECONVERGENT B2 ;  /* 0x0000000000027941 */ /* 0x000fea0003800200 */
.L_x_3639:
        /* <DEDUP_REMOVED lines=42> */
.L_x_3637:
[----:B------:R-:W-:Y:S05]  /*4470*/  BSYNC.RECONVERGENT B1 ;  /* 0x0000000000017941 */ /* 0x000fea0003800200 */
.L_x_3636:
        /* <DEDUP_REMOVED lines=24> */
.L_x_3645:
        /* <DEDUP_REMOVED lines=13> */
.L_x_3647:
[----:B------:R-:W-:Y:S05]  /*46d0*/  BSYNC.RECONVERGENT B3 ;  /* 0x0000000000037941 */ /* 0x000fea0003800200 */
.L_x_3646:
        /* <DEDUP_REMOVED lines=39> */
[----:B------:R-:W-:-:S04]  /*4950*/  LOP3.LUT R43, R54, UR29, R61, 0x96, !PT ;  /* 0x0000001d362b7c12 */ /* 0x000fc8000f8e963d */
[----:B------:R-:W-:-:S07]  /*4960*/  LOP3.LUT R56, R56, UR30, R87, 0x96, !PT ;  /* 0x0000001e38387c12 */ /* 0x000fce000f8e9657 */
.L_x_3644:
[----:B------:R-:W-:Y:S05]  /*4970*/  BSYNC.RECONVERGENT B2 ;  /* 0x0000000000027941 */ /* 0x000fea0003800200 */
.L_x_3643:
        /* <DEDUP_REMOVED lines=11> */
.L_x_3642:
[----:B------:R-:W-:Y:S01]  /*4a30*/  @P1 FADD.FTZ R37, R25, R37 ;  /* 0x0000002519251221 */ /* 0x000fe20000010000 */
[----:B------:R-:W-:Y:S01]  /*4a40*/  IMAD.MOV.U32 R86, RZ, RZ, R84 ;  /* 0x000000ffff567224 */ /* 0x000fe200078e0054 */
[----:B------:R-:W-:-:S07]  /*4a50*/  MOV R38, R54 ;  /* 0x0000003600267202 */ /* 0x000fce0000000f00 */
.L_x_3648:
[----:B------:R-:W-:Y:S05]  /*4a60*/  BSYNC.RECONVERGENT B1 ;  /* 0x0000000000017941 */ /* 0x000fea0003800200 */
.L_x_3641:
        /* <DEDUP_REMOVED lines=13> */
.L_x_3651:
        /* <DEDUP_REMOVED lines=13> */
.L_x_3653:
[----:B------:R-:W-:Y:S05]  /*4c10*/  BSYNC.RECONVERGENT B2 ;  /* 0x0000000000027941 */ /* 0x000fea0003800200 */
.L_x_3652:
        /* <DEDUP_REMOVED lines=42> */
.L_x_3650:
[----:B------:R-:W-:Y:S05]  /*4ec0*/  BSYNC.RECONVERGENT B1 ;  /* 0x0000000000017941 */ /* 0x000fea0003800200 */
.L_x_3649:
        /* <DEDUP_REMOVED lines=24> */
.L_x_3658:
        /* <DEDUP_REMOVED lines=13> */
.L_x_3660:
[----:B------:R-:W-:Y:S05]  /*5120*/  BSYNC.RECONVERGENT B3 ;  /* 0x0000000000037941 */ /* 0x000fea0003800200 */
.L_x_3659:
        /* <DEDUP_REMOVED lines=37> */
[----:B------:R-:W-:Y:S02]  /*5380*/  HFMA2 R55, -RZ, RZ, 0, 0 ;  /* 0x00000000ff377431 */ /* 0x000fe400000001ff */
[----:B------:R-:W-:Y:S01]  /*5390*/  IMAD.WIDE.U32 R84, R84, -0x2daee0ad, RZ ;  /* 0xd2511f5354547825 */ /* 0x000fe200078e00ff */
[----:B------:R-:W-:-:S04]  /*53a0*/  LOP3.LUT R43, R54, UR29, R61, 0x96, !PT ;  /* 0x0000001d362b7c12 */ /* 0x000fc8000f8e963d */
[----:B------:R-:W-:-:S07]  /*53b0*/  LOP3.LUT R56, R56, UR30, R85, 0x96, !PT ;  /* 0x0000001e38387c12 */ /* 0x000fce000f8e9655 */
.L_x_3657:
[----:B------:R-:W-:Y:S05]  /*53c0*/  BSYNC.RECONVERGENT B2 ;  /* 0x0000000000027941 */ /* 0x000fea0003800200 */
.L_x_3656:
        /* <DEDUP_REMOVED lines=11> */
.L_x_3655:
[----:B------:R-:W-:Y:S01]  /*5480*/  @P1 FADD.FTZ R38, R26, R38 ;  /* 0x000000261a261221 */ /* 0x000fe20000010000 */
[----:B------:R-:W-:Y:S01]  /*5490*/  MOV R84, R86 ;  /* 0x0000005600547202 */ /* 0x000fe20000000f00 */
[----:B------:R-:W-:-:S07]  /*54a0*/  IMAD.MOV.U32 R55, RZ, RZ, R54 ;  /* 0x000000ffff377224 */ /* 0x000fce00078e0036 */
.L_x_3661:
[----:B------:R-:W-:Y:S05]  /*54b0*/  BSYNC.RECONVERGENT B1 ;  /* 0x0000000000017941 */ /* 0x000fea0003800200 */
.L_x_3654:
        /* <DEDUP_REMOVED lines=13> */
.L_x_3664:
        /* <DEDUP_REMOVED lines=13> */
.L_x_3666:
[----:B------:R-:W-:Y:S05]  /*5660*/  BSYNC.RECONVERGENT B2 ;  /* 0x0000000000027941 */ /* 0x000fea0003800200 */
.L_x_3665:
        /* <DEDUP_REMOVED lines=43> */
.L_x_3663:
[----:B------:R-:W-:Y:S05]  /*5920*/  BSYNC.RECONVERGENT B1 ;  /* 0x0000000000017941 */ /* 0x000fea0003800200 */
.L_x_3662:
        /* <DEDUP_REMOVED lines=18> */
[----:B------:R-:W-:Y:S01]  /*5a50*/  @!P0 MOV R58, R84 ;  /* 0x00000054003a8202 */ /* 0x000fe20000000f00 */
[----:B------:R-:W-:Y:S01]  /*5a60*/  @P0 VIADD R57, R54, 0x1 ;  /* 0x0000000136390836 */ /* 0x000fe20000000000 */
[----:B------:R-:W-:Y:S02]  /*5a70*/  @!P0 MOV R55, R56 ;  /* 0x0000003800378202 */ /* 0x000fe40000000f00 */
[----:B------:R-:W-:Y:S02]  /*5a80*/  @P0 MOV R58, R84 ;  /* 0x00000054003a0202 */ /* 0x000fe40000000f00 */
[----:B------:R-:W-:Y:S01]  /*5a90*/  @P0 MOV R55, R43 ;  /* 0x0000002b00370202 */ /* 0x000fe20000000f00 */
[----:B------:R-:W-:Y:S06]  /*5aa0*/  BRA `(.L_x_3670) ;  /* 0x0000000000dc7947 */ /* 0x000fec0003800000 */
.L_x_3671:
        /* <DEDUP_REMOVED lines=13> */
.L_x_3673:
[----:B------:R-:W-:Y:S05]  /*5b80*/  BSYNC.RECONVERGENT B3 ;  /* 0x0000000000037941 */ /* 0x000fea0003800200 */
.L_x_3672:
        /* <DEDUP_REMOVED lines=36> */
[----:B------:R-:W-:Y:S01]  /*5dd0*/  IMAD.WIDE.U32 R60, R60, -0x326172a9, RZ ;  /* 0xcd9e8d573c3c7825 */ /* 0x000fe200078e00ff */
[----:B------:R-:W-:-:S03]  /*5de0*/  MOV R55, R84 ;  /* 0x0000005400377202 */ /* 0x000fc60000000f00 */
[----:B------:R-:W-:Y:S01]  /*5df0*/  IMAD.WIDE.U32 R58, R58, -0x2daee0ad, RZ ;  /* 0xd2511f533a3a7825 */ /* 0x000fe200078e00ff */
[----:B------:R-:W-:-:S04]  /*5e00*/  LOP3.LUT R43, R54, UR29, R61, 0x96, !PT ;  /* 0x0000001d362b7c12 */ /* 0x000fc8000f8e963d */
[----:B------:R-:W-:-:S07]  /*5e10*/  LOP3.LUT R56, R56, UR30, R59, 0x96, !PT ;  /* 0x0000001e38387c12 */ /* 0x000fce000f8e963b */
.L_x_3670:
[----:B------:R-:W-:Y:S05]  /*5e20*/  BSYNC.RECONVERGENT B2 ;  /* 0x0000000000027941 */ /* 0x000fea0003800200 */
.L_x_3669:
        /* <DEDUP_REMOVED lines=11> */
.L_x_3668:
[----:B------:R-:W-:Y:S01]  /*5ee0*/  @P1 FADD.FTZ R39, R27, R39 ;  /* 0x000000271b271221 */ /* 0x000fe20000010000 */
[----:B------:R-:W-:Y:S02]  /*5ef0*/  MOV R58, R84 ;  /* 0x00000054003a7202 */ /* 0x000fe40000000f00 */
[----:B------:R-:W-:-:S07]  /*5f00*/  MOV R57, R54 ;  /* 0x0000003600397202 */ /* 0x000fce0000000f00 */
.L_x_3674:
[----:B------:R-:W-:Y:S05]  /*5f10*/  BSYNC.RECONVERGENT B1 ;  /* 0x0000000000017941 */ /* 0x000fea0003800200 */
.L_x_3667:
[----:B------:R-:W-:Y:S01]  /*5f20*/  ISETP.NE.AND P6, PT, R79, RZ, PT ;  /* 0x000000ff4f00720c */ /* 0x000fe20003fc5270 */
[----:B------:R-:W0:Y:S01]  /*5f30*/  LDC.64 R54, c[0x0][0x3b0] ;  /* 0x0000ec00ff367b82 */ /* 0x000e220000000a00 */
[----:B------:R-:W-:Y:S01]  /*5f40*/  ISETP.NE.AND P1, PT, R78, RZ, PT ;  /* 0x000000ff4e00720c */ /* 0x000fe20003f25270 */
[----:B------:R-:W-:Y:S01]  /*5f50*/  FADD.FTZ R80, RZ, R20 ;  /* 0x00000014ff507221 */ /* 0x000fe20000010000 */
[----:B------:R-:W-:Y:S01]  /*5f60*/  SEL R61, RZ, 0x1000000, P5 ;  /* 0x01000000ff3d7807 */ /* 0x000fe20002800000 */
[----:B------:R-:W-:Y:S01]  /*5f70*/  UISETP.NE.U32.AND UP0, UPT, UR32, URZ, UPT ;  /* 0x000000ff2000728c */ /* 0x000fe2000bf05070 */
[----:B------:R-:W-:Y:S02]  /*5f80*/  SEL R59, RZ, 0x10000, P4 ;  /* 0x00010000ff3b7807 */ /* 0x000fe40002000000 */
[----:B------:R-:W-:Y:S01]  /*5f90*/  SEL R84, RZ, 0x100, P3 ;  /* 0x00000100ff547807 */ /* 0x000fe20001800000 */
[----:B------:R-:W1:Y:S01]  /*5fa0*/  LDC.64 R78, c[0x0][0x3a8] ;  /* 0x0000ea00ff4e7b82 */ /* 0x000e620000000a00 */
[----:B------:R-:W-:Y:S01]  /*5fb0*/  ISETP.NE.AND P5, PT, R83, RZ, PT ;  /* 0x000000ff5300720c */ /* 0x000fe20003fa5270 */
[----:B------:R-:W-:Y:S01]  /*5fc0*/  UISETP.NE.AND.EX UP0, UPT, UR33, URZ, UPT, UP0 ;  /* 0x000000ff2100728c */ /* 0x000fe2000bf05300 */
[----:B------:R-:W-:-:S02]  /*5fd0*/  LOP3.LUT R84, R84, R61, R59, 0xfe, !PT ;  /* 0x0000003d54547212 */ /* 0x000fc400078efe3b */
        /* <DEDUP_REMOVED lines=11> */
[----:B------:R-:W-:Y:S01]  /*6090*/  FADD.FTZ R82, R59, R22 ;  /* 0x000000163b527221 */ /* 0x000fe20000010000 */
[----:B------:R-:W-:Y:S01]  /*60a0*/  PLOP3.LUT P0, PT, PT, PT, UP0, 0x80, 0x8 ;  /* 0x000000000008781c */ /* 0x000fe20003f0f008 */
[----:B-1----:R-:W-:Y:S01]  /*60b0*/  IMAD.WIDE.U32 R78, R68, 0x20, R78 ;  /* 0x00000020444e7825 */ /* 0x002fe200078e004e */
[----:B------:R-:W-:-:S03]  /*60c0*/  ISETP.NE.AND P1, PT, R13, RZ, PT ;  /* 0x000000ff0d00720c */ /* 0x000fc60003f25270 */
[----:B------:R-:W-:Y:S01]  /*60d0*/  FADD.FTZ R59, R82, R23 ;  /* 0x00000017523b7221 */ /* 0x000fe20000010000 */
[----:B------:R0:W-:Y:S03]  /*60e0*/  STG.E.128 desc[UR8][R78.64], R20 ;  /* 0x000000144e007986 */ /* 0x0001e6000c101d08 */
[----:B------:R-:W-:Y:S01]  /*60f0*/  FADD.FTZ R82, R59, R36 ;  /* 0x000000243b527221 */ /* 0x000fe20000010000 */
[----:B------:R0:W-:Y:S03]  /*6100*/  STG.E.128 desc[UR8][R78.64+0x10], R36 ;  /* 0x000010244e007986 */ /* 0x0001e6000c101d08 */
[----:B------:R-:W-:Y:S01]  /*6110*/  FADD.FTZ R59, R82, R37 ;  /* 0x00000025523b7221 */ /* 0x000fe20000010000 */
[----:B------:R0:W-:Y:S03]  /*6120*/  STG.E.64 desc[UR8][R54.64], R80 ;  /* 0x0000005036007986 */ /* 0x0001e6000c101b08 */
        /* <DEDUP_REMOVED lines=8> */
[----:B------:R-:W-:Y:S01]  /*61b0*/  PRMT R86, R61, 0x4210, R76 ;  /* 0x000042103d567816 */ /* 0x000fe2000000004c */
[----:B------:R-:W-:-:S03]  /*61c0*/  IMAD.WIDE.U32 R78, R70, 0x100, RZ ;  /* 0x00000100464e7825 */ /* 0x000fc600078e00ff */
[----:B------:R-:W-:Y:S02]  /*61d0*/  LOP3.LUT R86, R86, 0xff00, R59, 0xf8, !PT ;  /* 0x0000ff0056567812 */ /* 0x000fe400078ef83b */
[----:B------:R-:W-:Y:S02]  /*61e0*/  LOP3.LUT R78, R78, R82, R80, 0xfe, !PT ;  /* 0x000000524e4e7212 */ /* 0x000fe400078efe50 */
[----:B------:R-:W-:Y:S02]  /*61f0*/  LOP3.LUT R59, R86, 0xff, R73, 0xf8, !PT ;  /* 0x000000ff563b7812 */ /* 0x000fe400078ef849 */
[----:B------:R-:W-:Y:S02]  /*6200*/  LOP3.LUT R78, R78, 0xff, R69, 0xf8, !PT ;  /* 0x000000ff4e4e7812 */ /* 0x000fe400078ef845 */
[----:B------:R-:W-:-:S04]  /*6210*/  LOP3.LUT R81, R81, R59, R83, 0xfe, !PT ;  /* 0x0000003b51517212 */ /* 0x000fc800078efe53 */
[----:B------:R-:W-:Y:S01]  /*6220*/  LOP3.LUT R79, R81, R79, RZ, 0xfc, !PT ;  /* 0x0000004f514f7212 */ /* 0x000fe200078efcff */
[----:B0-----:R-:W-:-:S05]  /*6230*/  IMAD.WIDE.U32 R54, R68, 0x8, R54 ;  /* 0x0000000844367825 */ /* 0x001fca00078e0036 */
[----:B------:R1:W-:Y:S02]  /*6240*/  STG.E.64 desc[UR8][R54.64], R78 ;  /* 0x0000004e36007986 */ /* 0x0003e4000c101b08 */
.L_x_3675:
        /* <DEDUP_REMOVED lines=40> */
.L_x_3689:
        /* <DEDUP_REMOVED lines=26> */
[----:B------:R-:W-:Y:S01]  /*6670*/  FFMA.FTZ R38, R78, R52, R17 ;  /* 0x000000344e267223 */ /* 0x000fe20000010011 */
[C---:B------:R-:W-:Y:S01]  /*6680*/  FFMA.FTZ R39, R80.reuse, R48, R3 ;  /* 0x0000003050277223 */ /* 0x040fe20000010003 */
[C---:B------:R-:W-:Y:S01]  /*6690*/  FFMA.FTZ R78, R77.reuse, R53, R2 ;  /* 0x000000354d4e7223 */ /* 0x040fe20000010002 */
[----:B------:R-:W-:Y:S01]  /*66a0*/  FFMA.FTZ R80, R80, R62, R19 ;  /* 0x0000003e50507223 */ /* 0x000fe20000010013 */
[----:B------:R-:W-:Y:S01]  /*66b0*/  FFMA.FTZ R77, R77, R64, R41 ;  /* 0x000000404d4d7223 */ /* 0x000fe20000010029 */
[----:B------:R-:W-:Y:S01]  /*66c0*/  FFMA.FTZ R21, R21, R67, R40 ;  /* 0x0000004315157223 */ /* 0x000fe20000010028 */
[----:B------:R-:W-:Y:S01]  /*66d0*/  F2FP.F16.F32.PACK_AB R22, R37, R22 ;  /* 0x000000162516723e */ /* 0x000fe200000000ff */
[C---:B------:R-:W-:Y:S01]  /*66e0*/  FMUL.FTZ R36, R59.reuse, R36 ;  /* 0x000000243b247220 */ /* 0x040fe20000410000 */
[C---:B------:R-:W-:Y:S01]  /*66f0*/  FMUL.FTZ R37, R59.reuse, R54 ;  /* 0x000000363b257220 */ /* 0x040fe20000410000 */
[C---:B------:R-:W-:Y:S01]  /*6700*/  FMUL.FTZ R54, R59.reuse, R20 ;  /* 0x000000143b367220 */ /* 0x040fe20000410000 */
[----:B------:R-:W-:Y:S01]  /*6710*/  FMUL.FTZ R87, R59, R86 ;  /* 0x000000563b577220 */ /* 0x000fe20000410000 */
[----:B------:R-:W-:Y:S01]  /*6720*/  F2FP.F16.F32.PACK_AB R23, R78, R39 ;  /* 0x000000274e17723e */ /* 0x000fe200000000ff */
[----:B------:R-:W1:Y:S01]  /*6730*/  @!P1 LDC.64 R82, c[0x0][0x3c8] ;  /* 0x0000f200ff529b82 */ /* 0x000e620000000a00 */
[----:B------:R-:W-:Y:S01]  /*6740*/  F2FP.F16.F32.PACK_AB R39, R77, R80 ;  /* 0x000000504d27723e */ /* 0x000fe200000000ff */
[----:B------:R-:W-:Y:S01]  /*6750*/  FFMA.FTZ R20, R36, R42, R9 ;  /* 0x0000002a24147223 */ /* 0x000fe20000010009 */
[----:B------:R-:W-:Y:S01]  /*6760*/  F2FP.F16.F32.PACK_AB R38, R21, R38 ;  /* 0x000000261526723e */ /* 0x000fe200000000ff */
[----:B------:R-:W-:Y:S01]  /*6770*/  FFMA.FTZ R21, R37, R45, R8 ;  /* 0x0000002d25157223 */ /* 0x000fe20000010008 */
[C---:B------:R-:W-:Y:S01]  /*6780*/  FFMA.FTZ R55, R54.reuse, R44, R7 ;  /* 0x0000002c36377223 */ /* 0x040fe20000010007 */
[----:B------:R-:W-:Y:S01]  /*6790*/  FFMA.FTZ R86, R87, R47, R6 ;  /* 0x0000002f57567223 */ /* 0x000fe20000010006 */
[----:B------:R-:W-:Y:S01]  /*67a0*/  FFMA.FTZ R77, R37, R63, R16 ;  /* 0x0000003f254d7223 */ /* 0x000fe20000010010 */
[----:B------:R-:W2:Y:S01]  /*67b0*/  LDC.64 R80, c[0x0][0x428] ;  /* 0x00010a00ff507b82 */ /* 0x000ea20000000a00 */
[----:B------:R-:W-:Y:S01]  /*67c0*/  F2FP.F16.F32.PACK_AB R20, R21, R20 ;  /* 0x000000141514723e */ /* 0x000fe200000000ff */
[----:B------:R-:W-:Y:S01]  /*67d0*/  FFMA.FTZ R37, R54, R50, R15 ;  /* 0x0000003236257223 */ /* 0x000fe2000001000f */
[----:B------:R-:W-:Y:S01]  /*67e0*/  F2FP.F16.F32.PACK_AB R21, R86, R55 ;  /* 0x000000375615723e */ /* 0x000fe200000000ff */
[----:B------:R-:W-:Y:S01]  /*67f0*/  FFMA.FTZ R36, R36, R51, R0 ;  /* 0x0000003324247223 */ /* 0x000fe20000010000 */
[----:B------:R-:W-:-:S03]  /*6800*/  FFMA.FTZ R86, R87, R65, R18 ;  /* 0x0000004157567223 */ /* 0x000fc60000010012 */
[----:B------:R-:W3:Y:S01]  /*6810*/  LDC.64 R78, c[0x0][0x430] ;  /* 0x00010c00ff4e7b82 */ /* 0x000ee20000000a00 */
[----:B------:R-:W-:Y:S02]  /*6820*/  F2FP.F16.F32.PACK_AB R36, R77, R36 ;  /* 0x000000244d24723e */ /* 0x000fe400000000ff */
[----:B------:R-:W-:-:S05]  /*6830*/  F2FP.F16.F32.PACK_AB R37, R86, R37 ;  /* 0x000000255625723e */ /* 0x000fca00000000ff */
        /* <DEDUP_REMOVED lines=11> */
.L_x_3570:
[----:B------:R-:W-:Y:S05]  /*68f0*/  EXIT ;  /* 0x000000000000794d */ /* 0x000fea0003800000 */
.L_x_3676:
[----:B------:R-:W-:Y:S01]  /*6900*/  HFMA2 R86, -RZ, RZ, 0, 1.847743988037109375e-06 ;  /* 0x0000001fff567431 */ /* 0x000fe200000001ff */
[----:B------:R-:W-:Y:S01]  /*6910*/  BSSY B1, `(.L_x_3678) ;  /* 0x0000006000017945 */ /* 0x000fe20003800000 */
[----:B------:R-:W-:Y:S01]  /*6920*/  IMAD.MOV.U32 R83, RZ, RZ, 0x1 ;  /* 0x00000001ff537424 */ /* 0x000fe200078e00ff */
[----:B0-----:R-:W-:-:S07]  /*6930*/  MOV R81, 0xffffffff ;  /* 0xffffffff00517802 */ /* 0x001fce0000000f00 */
[----:B-1----:R-:W-:Y:S05]  /*6940*/  WARPSYNC.COLLECTIVE R81, `(.L_x_3679) ;  /* 0x0000000051087348 */ /* 0x002fea0003c00000 */
[----:B------:R0:W2:Y:S02]  /*6950*/  SHFL.BFLY P2, R82, R84, R83, R86 ;  /* 0x0c00005354527389 */ /* 0x0000a40000040056 */
[----:B012---:R-:W-:Y:S05]  /*6960*/  ENDCOLLECTIVE ;  /* 0x000000000000791b */ /* 0x007fea0003800000 */
.L_x_3679:
[----:B------:R-:W-:Y:S05]  /*6970*/  BSYNC B1 ;  /* 0x0000000000017941 */ /* 0x000fea0003800000 */
.L_x_3678:
        /* <DEDUP_REMOVED lines=9> */
.L_x_3680:
[----:B------:R-:W-:Y:S01]  /*6a10*/  HFMA2 R83, -RZ, RZ, 0, 2.384185791015625e-07 ;  /* 0x00000004ff537431 */ /* 0x000fe200000001ff */
[----:B------:R-:W-:-:S05]  /*6a20*/  MOV R54, R82 ;  /* 0x0000005200367202 */ /* 0x000fca0000000f00 */
[----:B------:R-:W-:-:S04]  /*6a30*/  FADD.FTZ R77, R59, R54 ;  /* 0x000000363b4d7221 */ /* 0x000fc80000010000 */
[----:B------:R-:W-:-:S07]  /*6a40*/  IMAD.MOV.U32 R84, RZ, RZ, R77 ;  /* 0x000000ffff547224 */ /* 0x000fce00078e004d */
[----:B------:R-:W-:Y:S05]  /*6a50*/  WARPSYNC.COLLECTIVE R81, `(.L_x_3681) ;  /* 0x0000000051087348 */ /* 0x000fea0003c00000 */
[----:B------:R0:W1:Y:S02]  /*6a60*/  SHFL.BFLY P2, R82, R84, R83, R86 ;  /* 0x0c00005354527389 */ /* 0x0000640000040056 */
[----:B01----:R-:W-:Y:S05]  /*6a70*/  ENDCOLLECTIVE ;  /* 0x000000000000791b */ /* 0x003fea0003800000 */
.L_x_3681:
[----:B------:R-:W-:Y:S01]  /*6a80*/  HFMA2 R83, -RZ, RZ, 0, 4.76837158203125e-07 ;  /* 0x00000008ff537431 */ /* 0x000fe200000001ff */
[----:B------:R-:W-:-:S05]  /*6a90*/  MOV R54, R82 ;  /* 0x0000005200367202 */ /* 0x000fca0000000f00 */
[----:B------:R-:W-:-:S04]  /*6aa0*/  FADD.FTZ R78, R77, R54 ;  /* 0x000000364d4e7221 */ /* 0x000fc80000010000 */
[----:B------:R-:W-:-:S07]  /*6ab0*/  IMAD.MOV.U32 R84, RZ, RZ, R78 ;  /* 0x000000ffff547224 */ /* 0x000fce00078e004e */
[----:B------:R-:W-:Y:S05]  /*6ac0*/  WARPSYNC.COLLECTIVE R81, `(.L_x_3682) ;  /* 0x0000000051087348 */ /* 0x000fea0003c00000 */
[----:B------:R0:W1:Y:S02]  /*6ad0*/  SHFL.BFLY P2, R82, R84, R83, R86 ;  /* 0x0c00005354527389 */ /* 0x0000640000040056 */
[----:B01----:R-:W-:Y:S05]  /*6ae0*/  ENDCOLLECTIVE ;  /* 0x000000000000791b */ /* 0x003fea0003800000 */
.L_x_3682:
        /* <DEDUP_REMOVED lines=8> */
.L_x_3683:
        /* <DEDUP_REMOVED lines=24> */
.L_x_3684:
[----:B------:R-:W-:Y:S01]  /*6cf0*/  HFMA2 R83, -RZ, RZ, 0, 1.1920928955078125e-07 ;  /* 0x00000002ff537431 */ /* 0x000fe200000001ff */
[----:B------:R-:W-:-:S05]  /*6d00*/  MOV R59, R82 ;  /* 0x00000052003b7202 */ /* 0x000fca0000000f00 */
[----:B------:R-:W-:-:S04]  /*6d10*/  FADD.FTZ R59, R54, R59 ;  /* 0x0000003b363b7221 */ /* 0x000fc80000010000 */
[----:B------:R-:W-:-:S07]  /*6d20*/  IMAD.MOV.U32 R84, RZ, RZ, R59 ;  /* 0x000000ffff547224 */ /* 0x000fce00078e003b */
[----:B------:R-:W-:Y:S05]  /*6d30*/  WARPSYNC.COLLECTIVE R81, `(.L_x_3685) ;  /* 0x0000000051087348 */ /* 0x000fea0003c00000 */
[----:B------:R0:W1:Y:S02]  /*6d40*/  SHFL.BFLY P2, R82, R84, R83, R86 ;  /* 0x0c00005354527389 */ /* 0x0000640000040056 */
[----:B01----:R-:W-:Y:S05]  /*6d50*/  ENDCOLLECTIVE ;  /* 0x000000000000791b */ /* 0x003fea0003800000 */
.L_x_3685:
[----:B------:R-:W-:Y:S01]  /*6d60*/  HFMA2 R83, -RZ, RZ, 0, 2.384185791015625e-07 ;  /* 0x00000004ff537431 */ /* 0x000fe200000001ff */
[----:B------:R-:W-:-:S05]  /*6d70*/  MOV R78, R82 ;  /* 0x00000052004e7202 */ /* 0x000fca0000000f00 */
[----:B------:R-:W-:-:S04]  /*6d80*/  FADD.FTZ R78, R59, R78 ;  /* 0x0000004e3b4e7221 */ /* 0x000fc80000010000 */
[----:B------:R-:W-:-:S07]  /*6d90*/  IMAD.MOV.U32 R84, RZ, RZ, R78 ;  /* 0x000000ffff547224 */ /* 0x000fce00078e004e */
[----:B------:R-:W-:Y:S05]  /*6da0*/  WARPSYNC.COLLECTIVE R81, `(.L_x_3686) ;  /* 0x0000000051087348 */ /* 0x000fea0003c00000 */
[----:B------:R0:W1:Y:S02]  /*6db0*/  SHFL.BFLY P2, R82, R84, R83, R86 ;  /* 0x0c00005354527389 */ /* 0x0000640000040056 */
[----:B01----:R-:W-:Y:S05]  /*6dc0*/  ENDCOLLECTIVE ;  /* 0x000000000000791b */ /* 0x003fea0003800000 */
.L_x_3686:
[----:B------:R-:W-:Y:S01]  /*6dd0*/  HFMA2 R83, -RZ, RZ, 0, 4.76837158203125e-07 ;  /* 0x00000008ff537431 */ /* 0x000fe200000001ff */
[----:B------:R-:W-:-:S05]  /*6de0*/  MOV R77, R82 ;  /* 0x00000052004d7202 */ /* 0x000fca0000000f00 */
[----:B------:R-:W-:-:S04]  /*6df0*/  FADD.FTZ R77, R78, R77 ;  /* 0x0000004d4e4d7221 */ /* 0x000fc80000010000 */
[----:B------:R-:W-:-:S07]  /*6e00*/  IMAD.MOV.U32 R84, RZ, RZ, R77 ;  /* 0x000000ffff547224 */ /* 0x000fce00078e004d */
[----:B------:R-:W-:Y:S05]  /*6e10*/  WARPSYNC.COLLECTIVE R81, `(.L_x_3687) ;  /* 0x0000000051087348 */ /* 0x000fea0003c00000 */
[----:B------:R0:W1:Y:S02]  /*6e20*/  SHFL.BFLY P2, R82, R84, R83, R86 ;  /* 0x0c00005354527389 */ /* 0x0000640000040056 */
[----:B01----:R-:W-:Y:S05]  /*6e30*/  ENDCOLLECTIVE ;  /* 0x000000000000791b */ /* 0x003fea0003800000 */
.L_x_3687:
[----:B------:R-:W-:Y:S01]  /*6e40*/  HFMA2 R83, -RZ, RZ, 0, 9.5367431640625e-07 ;  /* 0x00000010ff537431 */ /* 0x000fe200000001ff */
[----:B------:R-:W-:-:S05]  /*6e50*/  MOV R80, R82 ;  /* 0x0000005200507202 */ /* 0x000fca0000000f00 */
[----:B------:R-:W-:-:S04]  /*6e60*/  FADD.FTZ R80, R77, R80 ;  /* 0x000000504d507221 */ /* 0x000fc80000010000 */
[----:B------:R-:W-:-:S07]  /*6e70*/  IMAD.MOV.U32 R84, RZ, RZ, R80 ;  /* 0x000000ffff547224 */ /* 0x000fce00078e0050 */
[----:B------:R-:W-:Y:S05]  /*6e80*/  WARPSYNC.COLLECTIVE R81, `(.L_x_3688) ;  /* 0x0000000051087348 */ /* 0x000fea0003c00000 */
[----:B------:R0:W1:Y:S02]  /*6e90*/  SHFL.BFLY P2, R82, R84, R83, R86 ;  /* 0x0c00005354527389 */ /* 0x0000640000040056 */
[----:B01----:R-:W-:Y:S05]  /*6ea0*/  ENDCOLLECTIVE ;  /* 0x000000000000791b */ /* 0x003fea0003800000 */
.L_x_3688:
[----:B------:R-:W-:Y:S01]  /*6eb0*/  MOV R79, R82 ;  /* 0x00000052004f7202 */ /* 0x000fe20000000f00 */
[----:B------:R-:W-:Y:S06]  /*6ec0*/  BRA `(.L_x_3689) ;  /* 0xfffffff400807947 */ /* 0x000fec000383ffff */
.L_x_3690:
        /* <DEDUP_REMOVED lines=11> */
.L_x_5968:


//--------------------- .text._ZN10layer_norm31ln_parallel_residual_fwd_kernelINS_13Kernel_traitsI6__halfS2_fS2_fjLj256ELj1ELj4ELj1ELj16ENS_18Kernel_traits_baseILj256ES2_S2_fS2_fjLj128EEEEELb1ELb1ELb0EEEvNS_9FwdParamsE --------------------------
	.section	.text._ZN10layer_norm31ln_parallel_residual_fwd_kernelINS_13Kernel_traitsI6__halfS2_fS2_fjLj256ELj1ELj4ELj1ELj16ENS_18Kernel_traits_baseILj256ES2_S2_fS2_fjLj128EEEEELb1ELb1ELb0EEEvNS_9FwdParamsE,"ax",@progbits
	.align	128
        .global         _ZN10layer_norm31ln_parallel_residual_fwd_kernelINS_13Kernel_traitsI6__halfS2_fS2_fjLj256ELj1ELj4ELj1ELj16ENS_18Kernel_traits_baseILj256ES2_S2_fS2_fjLj128EEEEELb1ELb1ELb0EEEvNS_9FwdParamsE
        .type           _ZN10layer_norm31ln_parallel_residual_fwd_kernelINS_13Kernel_traitsI6__halfS2_fS2_fjLj256ELj1ELj4ELj1ELj16ENS_18Kernel_traits_baseILj256ES2_S2_fS2_fjLj128EEEEELb1ELb1ELb0EEEvNS_9FwdParamsE,@function
        .size           _ZN10layer_norm31ln_parallel_residual_fwd_kernelINS_13Kernel_traitsI6__halfS2_fS2_fjLj256ELj1ELj4ELj1ELj16ENS_18Kernel_traits_baseILj256ES2_S2_fS2_fjLj128EEEEELb1ELb1ELb0EEEvNS_9FwdParamsE,(.L_x_5969 - _ZN10layer_norm31ln_parallel_residual_fwd_kernelINS_13Kernel_traitsI6__halfS2_fS2_fjLj256ELj1ELj4ELj1ELj16ENS_18Kernel_traits_baseILj256ES2_S2_fS2_fjLj128EEEEELb1ELb1ELb0EEEvNS_9FwdParamsE)
        .other          _ZN10layer_norm31ln_parallel_residual_fwd_kernelINS_13Kernel_traitsI6__halfS2_fS2_fjLj256ELj1ELj4ELj1ELj16ENS_18Kernel_traits_baseILj256ES2_S2_fS2_fjLj128EEEEELb1ELb1ELb0EEEvNS_9FwdParamsE,@"STO_CUDA_ENTRY STV_DEFAULT"
_ZN10layer_norm31ln_parallel_residual_fwd_kernelINS_13Kernel_traitsI6__halfS2_fS2_fjLj256ELj1ELj4ELj1ELj16ENS_18Kernel_traits_baseILj256ES2_S2_fS2_fjLj128EEEEELb1ELb1ELb0EEEvNS_9FwdParamsE:
.text._ZN10layer_norm31ln_parallel_residual_fwd_kernelINS_13Kernel_traitsI6__halfS2_fS2_fjLj256ELj1ELj4ELj1ELj16ENS_18Kernel_traits_baseILj256ES2_S2_fS2_fjLj128EEEEELb1ELb1ELb0EEEvNS_9FwdParamsE:
        /* <DEDUP_REMOVED lines=50> */
.L_x_3692:
[----:B------:R-:W-:Y:S05]  /*0320*/  BSYNC.RECONVERGENT B0 ;  /* 0x0000000000007941 */ /* 0x000fea0003800200 */
.L_x_3691:
        /* <DEDUP_REMOVED lines=19> */
[----:B------:R-:W0:Y:S03]  /*0460*/  LDCU.U8 UR4, c[0x0][0x410] ;  /* 0x00008200ff0477ac */ /* 0x000e260008000000 */
[----:B------:R-:W-:Y:S01]  /*0470*/  HFMA2 R41, -RZ, RZ, 0, 0 ;  /* 0x00000000ff297431 */ /* 0x000fe200000001ff */
[----:B------:R-:W-:Y:S01]  /*0480*/  BSSY B1, `(.L_x_3693) ;  /* 0x000061f000017945 */ /* 0x000fe20003800000 */
[----:B------:R-:W-:Y:S01]  /*0490*/  IMAD.HI.U32 R3, R46, -0x2daee0ad, RZ ;  /* 0xd2511f532e037827 */ /* 0x000fe200078e00ff */
[----:B------:R-:W-:Y:S01]  /*04a0*/  LOP3.LUT R2, R45, UR6, R2, 0x96, !PT ;  /* 0x000000062d027c12 */ /* 0x000fe2000f8e9602 */
[----:B------:R-:W1:Y:S01]  /*04b0*/  LDCU UR32, c[0x0][0x388] ;  /* 0x00007100ff2077ac */ /* 0x000e620008000800 */
[----:B------:R-:W-:Y:S01]  /*04c0*/  LOP3.LUT R53, R0, 0x3, RZ, 0xc0, !PT ;  /* 0x0000000300357812 */ /* 0x000fe200078ec0ff */
        /* <DEDUP_REMOVED lines=60> */
[----:B-1234-:R-:W-:-:S07]  /*0890*/  IMAD R42, R4, -0x326172a9, RZ ;  /* 0xcd9e8d57042a7824 */ /* 0x01efce00078e02ff */
.L_x_3795:
        /* <DEDUP_REMOVED lines=33> */
.L_x_3698:
        /* <DEDUP_REMOVED lines=13> */
.L_x_3700:
[----:B------:R-:W-:Y:S05]  /*0b80*/  BSYNC.RECONVERGENT B3 ;  /* 0x0000000000037941 */ /* 0x000fea0003800200 */
.L_x_3699:
        /* <DEDUP_REMOVED lines=42> */
.L_x_3697:
[----:B------:R-:W-:Y:S05]  /*0e30*/  BSYNC.RECONVERGENT B2 ;  /* 0x0000000000027941 */ /* 0x000fea0003800200 */
.L_x_3696:
        /* <DEDUP_REMOVED lines=27> */
.L_x_3704:
        /* <DEDUP_REMOVED lines=13> */
.L_x_3706:
[----:B------:R-:W-:Y:S05]  /*10c0*/  BSYNC.RECONVERGENT B3 ;  /* 0x0000000000037941 */ /* 0x000fea0003800200 */
.L_x_3705:
        /* <DEDUP_REMOVED lines=41> */
.L_x_3703:
[----:B------:R-:W-:Y:S05]  /*1360*/  BSYNC.RECONVERGENT B2 ;  /* 0x0000000000027941 */ /* 0x000fea0003800200 */
.L_x_3702:
        /* <DEDUP_REMOVED lines=11> */
.L_x_3701:
[----:B------:R-:W-:Y:S01]  /*1420*/  @P1 FADD.FTZ R53, R12, R53 ;  /* 0x000000350c351221 */ /* 0x000fe20000010000 */
[----:B------:R-:W-:Y:S01]  /*1430*/  MOV R56, R52 ;  /* 0x0000003400387202 */ /* 0x000fe20000000f00 */
[----:B------:R-:W-:-:S03]  /*1440*/  IMAD.MOV.U32 R29, RZ, RZ, R36 ;  /* 0x000000ffff1d7224 */ /* 0x000fc600078e0024 */
[----:B------:R-:W-:-:S07]  /*1450*/  MOV R28, R53 ;  /* 0x00000035001c7202 */ /* 0x000fce0000000f00 */
.L_x_3707:
        /* <DEDUP_REMOVED lines=13> */
.L_x_3710:
        /* <DEDUP_REMOVED lines=13> */
.L_x_3712:
[----:B------:R-:W-:Y:S05]  /*1600*/  BSYNC.RECONVERGENT B3 ;  /* 0x0000000000037941 */ /* 0x000fea0003800200 */
.L_x_3711:
        /* <DEDUP_REMOVED lines=42> */
.L_x_3709:
[----:B------:R-:W-:Y:S05]  /*18b0*/  BSYNC.RECONVERGENT B2 ;  /* 0x0000000000027941 */ /* 0x000fea0003800200 */
.L_x_3708:
        /* <DEDUP_REMOVED lines=24> */
.L_x_3716:
        /* <DEDUP_REMOVED lines=13> */
.L_x_3718:
[----:B------:R-:W-:Y:S05]  /*1b10*/  BSYNC.RECONVERGENT B3 ;  /* 0x0000000000037941 */ /* 0x000fea0003800200 */
.L_x_3717:
        /* <DEDUP_REMOVED lines=42> */
.L_x_3715:
[----:B------:R-:W-:Y:S05]  /*1dc0*/  BSYNC.RECONVERGENT B2 ;  /* 0x0000000000027941 */ /* 0x000fea0003800200 */
.L_x_3714:
        /* <DEDUP_REMOVED lines=11> */
.L_x_3713:
[----:B------:R-:W-:Y:S01]  /*1e80*/  @P1 FADD.FTZ R29, R13, R29 ;  /* 0x0000001d0d1d1221 */ /* 0x000fe20000010000 */
[----:B------:R-:W-:Y:S01]  /*1e90*/  IMAD.MOV.U32 R32, RZ, RZ, R56 ;  /* 0x000000ffff207224 */ /* 0x000fe200078e0038 */
[----:B------:R-:W-:-:S07]  /*1ea0*/  MOV R30, R31 ;  /* 0x0000001f001e7202 */ /* 0x000fce0000000f00 */
.L_x_3719:
        /* <DEDUP_REMOVED lines=13> */
.L_x_3722:
        /* <DEDUP_REMOVED lines=13> */
.L_x_3724:
[----:B------:R-:W-:Y:S05]  /*2050*/  BSYNC.RECONVERGENT B3 ;  /* 0x0000000000037941 */ /* 0x000fea0003800200 */
.L_x_3723:
        /* <DEDUP_REMOVED lines=42> */
.L_x_3721:
[----:B------:R-:W-:Y:S05]  /*2300*/  BSYNC.RECONVERGENT B2 ;  /* 0x0000000000027941 */ /* 0x000fea0003800200 */
.L_x_3720:
        /* <DEDUP_REMOVED lines=24> */
.L_x_3728:
        /* <DEDUP_REMOVED lines=13> */
.L_x_3730:
[----:B------:R-:W-:Y:S05]  /*2560*/  BSYNC.RECONVERGENT B3 ;  /* 0x0000000000037941 */ /* 0x000fea0003800200 */
.L_x_3729:
        /* <DEDUP_REMOVED lines=41> */
.L_x_3727:
[----:B------:R-:W-:Y:S05]  /*2800*/  BSYNC.RECONVERGENT B2 ;  /* 0x0000000000027941 */ /* 0x000fea0003800200 */
.L_x_3726:
        /* <DEDUP_REMOVED lines=8> */
[--C-:B------:R-:W-:Y:S01]  /*2890*/  @P1 FADD.FTZ R30, R14, R59.reuse ;  /* 0x0000003b0e1e1221 */ /* 0x100fe20000010000 */
[----:B------:R-:W-:Y:S01]  /*28a0*/  @!P1 IMAD.MOV.U32 R30, RZ, RZ, R59 ;  /* 0x000000ffff1e9224 */ /* 0x000fe200078e003b */
[----:B------:R-:W-:Y:S06]  /*28b0*/  BRA `(.L_x_3731) ;  /* 0x0000000000107947 */ /* 0x000fec0003800000 */
.L_x_3725:
[----:B------:R-:W-:Y:S01]  /*28c0*/  @P1 FADD.FTZ R59, R14, R59 ;  /* 0x0000003b0e3b1221 */ /* 0x000fe20000010000 */
[----:B------:R-:W-:Y:S01]  /*28d0*/  MOV R52, R32 ;  /* 0x0000002000347202 */ /* 0x000fe20000000f00 */
[----:B------:R-:W-:-:S03]  /*28e0*/  IMAD.MOV.U32 R31, RZ, RZ, R36 ;  /* 0x000000ffff1f7224 */ /* 0x000fc600078e0024 */
[----:B------:R-:W-:-:S07]  /*28f0*/  MOV R30, R59 ;  /* 0x0000003b001e7202 */ /* 0x000fce0000000f00 */
.L_x_3731:
        /* <DEDUP_REMOVED lines=13> */
.L_x_3734:
        /* <DEDUP_REMOVED lines=13> */
.L_x_3736:
[----:B------:R-:W-:Y:S05]  /*2aa0*/  BSYNC.RECONVERGENT B3 ;  /* 0x0000000000037941 */ /* 0x000fea0003800200 */
.L_x_3735:
        /* <DEDUP_REMOVED lines=42> */
.L_x_3733:
[----:B------:R-:W-:Y:S05]  /*2d50*/  BSYNC.RECONVERGENT B2 ;  /* 0x0000000000027941 */ /* 0x000fea0003800200 */
.L_x_3732:
        /* <DEDUP_REMOVED lines=24> */
.L_x_3740:
        /* <DEDUP_REMOVED lines=13> */
.L_x_3742:
[----:B------:R-:W-:Y:S05]  /*2fb0*/  BSYNC.RECONVERGENT B3 ;  /* 0x0000000000037941 */ /* 0x000fea0003800200 */
.L_x_3741:
        /* <DEDUP_REMOVED lines=41> */
.L_x_3739:
[----:B------:R-:W-:Y:S05]  /*3250*/  BSYNC.RECONVERGENT B2 ;  /* 0x0000000000027941 */ /* 0x000fea0003800200 */
.L_x_3738:
        /* <DEDUP_REMOVED lines=11> */
.L_x_3737:
[----:B------:R-:W-:Y:S01]  /*3310*/  @P1 FADD.FTZ R31, R15, R31 ;  /* 0x0000001f0f1f1221 */ /* 0x000fe20000010000 */
[----:B------:R-:W-:Y:S01]  /*3320*/  MOV R36, R52 ;  /* 0x0000003400247202 */ /* 0x000fe20000000f00 */
[----:B------:R-:W-:-:S07]  /*3330*/  IMAD.MOV.U32 R33, RZ, RZ, R32 ;  /* 0x000000ffff217224 */ /* 0x000fce00078e0020 */
.L_x_3743:
        /* <DEDUP_REMOVED lines=13> */
.L_x_3746:
        /* <DEDUP_REMOVED lines=13> */
.L_x_3748:
[----:B------:R-:W-:Y:S05]  /*34e0*/  BSYNC.RECONVERGENT B3 ;  /* 0x0000000000037941 */ /* 0x000fea0003800200 */
.L_x_3747:
        /* <DEDUP_REMOVED lines=42> */
.L_x_3745:
[----:B------:R-:W-:Y:S05]  /*3790*/  BSYNC.RECONVERGENT B2 ;  /* 0x0000000000027941 */ /* 0x000fea0003800200 */
.L_x_3744:
        /* <DEDUP_REMOVED lines=23> */
.L_x_3752:
        /* <DEDUP_REMOVED lines=13> */
.L_x_3754:
[----:B------:R-:W-:Y:S05]  /*39e0*/  BSYNC.RECONVERGENT B3 ;  /* 0x0000000000037941 */ /* 0x000fea0003800200 */
.L_x_3753:
        /* <DEDUP_REMOVED lines=41> */
.L_x_3751:
[----:B------:R-:W-:Y:S05]  /*3c80*/  BSYNC.RECONVERGENT B2 ;  /* 0x0000000000027941 */ /* 0x000fea0003800200 */
.L_x_3750:
        /* <DEDUP_REMOVED lines=11> */
.L_x_3749:
[----:B------:R-:W-:Y:S01]  /*3d40*/  @P1 FADD.FTZ R37, R8, R37 ;  /* 0x0000002508251221 */ /* 0x000fe20000010000 */
[----:B------:R-:W-:Y:S01]  /*3d50*/  MOV R33, R32 ;  /* 0x0000002000217202 */ /* 0x000fe20000000f00 */
[----:B------:R-:W-:Y:S02]  /*3d60*/  IMAD.MOV.U32 R60, RZ, RZ, R36 ;  /* 0x000000ffff3c7224 */ /* 0x000fe400078e0024 */
[----:B------:R-:W-:-:S07]  /*3d70*/  IMAD.MOV.U32 R32, RZ, RZ, R37 ;  /* 0x000000ffff207224 */ /* 0x000fce00078e0025 */
.L_x_3755:
        /* <DEDUP_REMOVED lines=13> */
.L_x_3758:
        /* <DEDUP_REMOVED lines=13> */
.L_x_3760:
[----:B------:R-:W-:Y:S05]  /*3f20*/  BSYNC.RECONVERGENT B3 ;  /* 0x0000000000037941 */ /* 0x000fea0003800200 */
.L_x_3759:
        /* <DEDUP_REMOVED lines=42> */
.L_x_3757:
[----:B------:R-:W-:Y:S05]  /*41d0*/  BSYNC.RECONVERGENT B2 ;  /* 0x0000000000027941 */ /* 0x000fea0003800200 */
.L_x_3756:
        /* <DEDUP_REMOVED lines=23> */
.L_x_3764:
        /* <DEDUP_REMOVED lines=13> */
.L_x_3766:
[----:B------:R-:W-:Y:S05]  /*4420*/  BSYNC.RECONVERGENT B3 ;  /* 0x0000000000037941 */ /* 0x000fea0003800200 */
.L_x_3765:
        /* <DEDUP_REMOVED lines=41> */
.L_x_3763:
[----:B------:R-:W-:Y:S05]  /*46c0*/  BSYNC.RECONVERGENT B2 ;  /* 0x0000000000027941 */ /* 0x000fea0003800200 */
.L_x_3762:
        /* <DEDUP_REMOVED lines=11> */
.L_x_3761:
[----:B------:R-:W-:Y:S01]  /*4780*/  @P1 FADD.FTZ R33, R9, R33 ;  /* 0x0000002109211221 */ /* 0x000fe20000010000 */
[----:B------:R-:W-:Y:S01]  /*4790*/  IMAD.MOV.U32 R52, RZ, RZ, R60 ;  /* 0x000000ffff347224 */ /* 0x000fe200078e003c */
[----:B------:R-:W-:-:S07]  /*47a0*/  MOV R34, R36 ;  /* 0x0000002400227202 */ /* 0x000fce0000000f00 */
.L_x_3767:
        /* <DEDUP_REMOVED lines=13> */
.L_x_3770:
        /* <DEDUP_REMOVED lines=13> */
.L_x_3772:
[----:B------:R-:W-:Y:S05]  /*4950*/  BSYNC.RECONVERGENT B3 ;  /* 0x0000000000037941 */ /* 0x000fea0003800200 */
.L_x_3771:
        /* <DEDUP_REMOVED lines=42> */
.L_x_3769:
[----:B------:R-:W-:Y:S05]  /*4c00*/  BSYNC.RECONVERGENT B2 ;  /* 0x0000000000027941 */ /* 0x000fea0003800200 */
.L_x_3768:
        /* <DEDUP_REMOVED lines=23> */
.L_x_3776:
        /* <DEDUP_REMOVED lines=13> */
.L_x_3778:
[----:B------:R-:W-:Y:S05]  /*4e50*/  BSYNC.RECONVERGENT B3 ;  /* 0x0000000000037941 */ /* 0x000fea0003800200 */
.L_x_3777:
        /* <DEDUP_REMOVED lines=41> */
.L_x_3775:
[----:B------:R-:W-:Y:S05]  /*50f0*/  BSYNC.RECONVERGENT B2 ;  /* 0x0000000000027941 */ /* 0x000fea0003800200 */
.L_x_3774:
        /* <DEDUP_REMOVED lines=11> */
.L_x_3773:
[----:B------:R-:W-:Y:S01]  /*51b0*/  @P1 FADD.FTZ R34, R10, R34 ;  /* 0x000000220a221221 */ /* 0x000fe20000010000 */
[----:B------:R-:W-:Y:S01]  /*51c0*/  MOV R60, R52 ;  /* 0x00000034003c7202 */ /* 0x000fe20000000f00 */
[----:B------:R-:W-:-:S07]  /*51d0*/  IMAD.MOV.U32 R37, RZ, RZ, R36 ;  /* 0x000000ffff257224 */ /* 0x000fce00078e0024 */
.L_x_3779:
        /* <DEDUP_REMOVED lines=13> */
.L_x_3782:
        /* <DEDUP_REMOVED lines=13> */
.L_x_3784:
[----:B------:R-:W-:Y:S05]  /*5380*/  BSYNC.RECONVERGENT B3 ;  /* 0x0000000000037941 */ /* 0x000fea0003800200 */
.L_x_3783:
        /* <DEDUP_REMOVED lines=42> */
.L_x_3781:
[----:B------:R-:W-:Y:S05]  /*5630*/  BSYNC.RECONVERGENT B2 ;  /* 0x0000000000027941 */ /* 0x000fea0003800200 */
.L_x_3780:
        /* <DEDUP_REMOVED lines=23> */
.L_x_3788:
        /* <DEDUP_REMOVED lines=15> */
.L_x_3790:
[----:B------:R-:W-:Y:S05]  /*58a0*/  BSYNC.RECONVERGENT B3 ;  /* 0x0000000000037941 */ /* 0x000fea0003800200 */
.L_x_3789:
        /* <DEDUP_REMOVED lines=40> */
[----:B------:R-:W-:-:S07]  /*5b30*/  IMAD.MOV.U32 R53, RZ, RZ, RZ ;  /* 0x000000ffff357224 */ /* 0x000fce00078e00ff */
.L_x_3787:
[----:B------:R-:W-:Y:S05]  /*5b40*/  BSYNC.RECONVERGENT B2 ;  /* 0x0000000000027941 */ /* 0x000fea0003800200 */
.L_x_3786:
        /* <DEDUP_REMOVED lines=11> */
.L_x_3785:
[----:B------:R-:W-:Y:S01]  /*5c00*/  @P1 FADD.FTZ R35, R11, R35 ;  /* 0x000000230b231221 */ /* 0x000fe20000010000 */
[----:B------:R-:W-:Y:S01]  /*5c10*/  IMAD.MOV.U32 R52, RZ, RZ, R60 ;  /* 0x000000ffff347224 */ /* 0x000fe200078e003c */
[----:B------:R-:W-:-:S07]  /*5c20*/  MOV R53, R36 ;  /* 0x0000002400357202 */ /* 0x000fce0000000f00 */
.L_x_3791:
        /* <DEDUP_REMOVED lines=18> */
[----:B------:R-:W-:Y:S01]  /*5d50*/  LOP3.LUT R55, R58, R55, RZ, 0xfc, !PT ;  /* 0x000000373a377212 */ /* 0x000fe200078efcff */
[----:B-1----:R-:W-:-:S05]  /*5d60*/  IMAD.WIDE.U32 R38, R51, 0x20, R38 ;  /* 0x0000002033267825 */ /* 0x002fca00078e0026 */
[----:B------:R0:W-:Y:S04]  /*5d70*/  STG.E.128 desc[UR8][R38.64], R28 ;  /* 0x0000001c26007986 */ /* 0x0001e8000c101d08 */
        /* <DEDUP_REMOVED lines=12> */
[----:B------:R-:W-:-:S04]  /*5e40*/  LOP3.LUT R59, R59, 0xff, R4, 0xf8, !PT ;  /* 0x000000ff3b3b7812 */ /* 0x000fc800078ef804 */
[----:B------:R-:W-:Y:S02]  /*5e50*/  LOP3.LUT R57, R55, R59, R57, 0xfe, !PT ;  /* 0x0000003b37397212 */ /* 0x000fe400078efe39 */
[----:B------:R-:W-:Y:S02]  /*5e60*/  LOP3.LUT R55, R38, R56, R54, 0xfe, !PT ;  /* 0x0000003826377212 */ /* 0x000fe400078efe36 */
[----:B------:R-:W-:Y:S01]  /*5e70*/  LOP3.LUT R39, R57, R39, RZ, 0xfc, !PT ;  /* 0x0000002739277212 */ /* 0x000fe200078efcff */
[----:B0-----:R-:W-:Y:S01]  /*5e80*/  IMAD.WIDE.U32 R36, R51, 0x8, R36 ;  /* 0x0000000833247825 */ /* 0x001fe200078e0024 */
[----:B------:R-:W-:-:S05]  /*5e90*/  LOP3.LUT R38, R55, 0xff, R40, 0xf8, !PT ;  /* 0x000000ff37267812 */ /* 0x000fca00078ef828 */
[----:B------:R1:W-:Y:S02]  /*5ea0*/  STG.E.64 desc[UR8][R36.64], R38 ;  /* 0x0000002624007986 */ /* 0x0003e4000c101b08 */
.L_x_3695:
[----:B------:R-:W-:Y:S05]  /*5eb0*/  BSYNC.RECONVERGENT B0 ;  /* 0x0000000000007941 */ /* 0x000fea0003800200 */
.L_x_3694:
        /* <DEDUP_REMOVED lines=54> */
.L_x_3807:
        /* <DEDUP_REMOVED lines=16> */
[--C-:B-1----:R-:W-:Y:S02]  /*6320*/  HADD2.F32 R37, -RZ, R24.reuse.H0_H0 ;  /* 0x20000018ff257230 */ /* 0x102fe40000004100 */
[----:B------:R-:W-:Y:S01]  /*6330*/  HADD2.F32 R39, -RZ, R24.H1_H1 ;  /* 0x30000018ff277230 */ /* 0x000fe20000004100 */
[----:B------:R-:W-:Y:S01]  /*6340*/  FSEL R38, R57, RZ, P0 ;  /* 0x000000ff39267208 */ /* 0x000fe20000000000 */
[----:B------:R-:W-:Y:S02]  /*6350*/  HADD2.F32 R57, -RZ, R20.H0_H0 ;  /* 0x20000014ff397230 */ /* 0x000fe40000004100 */
[----:B------:R-:W-:Y:S02]  /*6360*/  HADD2.F32 R58, -RZ, R25.H1_H1 ;  /* 0x30000019ff3a7230 */ /* 0x000fe40000004100 */
[--C-:B------:R-:W-:Y:S01]  /*6370*/  FADD.FTZ R36, R28, -R38.reuse ;  /* 0x800000261c247221 */ /* 0x100fe20000010000 */
[----:B------:R-:W-:Y:S01]  /*6380*/  FADD.FTZ R54, R29, -R38 ;  /* 0x800000261d367221 */ /* 0x000fe20000010000 */
[----:B------:R-:W-:-:S02]  /*6390*/  HADD2.F32 R59, -RZ, R26.H0_H0 ;  /* 0x2000001aff3b7230 */ /* 0x000fc40000004100 */
[C---:B------:R-:W-:Y:S01]  /*63a0*/  FMUL.FTZ R36, R55.reuse, R36 ;  /* 0x0000002437247220 */ /* 0x040fe20000410000 */
[--C-:B0-----:R-:W-:Y:S02]  /*63b0*/  HADD2.F32 R60, -RZ, R27.reuse.H0_H0 ;  /* 0x2000001bff3c7230 */ /* 0x101fe40000004100 */
[----:B------:R-:W-:Y:S02]  /*63c0*/  HADD2.F32 R61, -RZ, R27.H1_H1 ;  /* 0x3000001bff3d7230 */ /* 0x000fe40000004100 */
[----:B------:R-:W-:Y:S01]  /*63d0*/  FFMA.FTZ R57, R36, R57, R37 ;  /* 0x0000003924397223 */ /* 0x000fe20000010025 */
[----:B------:R-:W-:Y:S02]  /*63e0*/  HADD2.F32 R37, -RZ, R20.H1_H1 ;  /* 0x30000014ff257230 */ /* 0x000fe40000004100 */
[----:B------:R-:W-:Y:S01]  /*63f0*/  FMUL.FTZ R36, R55, R54 ;  /* 0x0000003637247220 */ /* 0x000fe20000410000 */
[----:B------:R-:W-:-:S03]  /*6400*/  FADD.FTZ R54, R30, -R38 ;  /* 0x800000261e367221 */ /* 0x000fc60000010000 */
[----:B------:R-:W-:Y:S01]  /*6410*/  FFMA.FTZ R36, R36, R37, R39 ;  /* 0x0000002524247223 */ /* 0x000fe20000010027 */
[----:B------:R-:W-:Y:S02]  /*6420*/  HADD2.F32 R37, -RZ, R21.H0_H0 ;  /* 0x20000015ff257230 */ /* 0x000fe40000004100 */
[----:B------:R-:W-:Y:S01]  /*6430*/  FMUL.FTZ R54, R55, R54 ;  /* 0x0000003637367220 */ /* 0x000fe20000410000 */
[----:B------:R-:W-:Y:S01]  /*6440*/  HADD2.F32 R39, -RZ, R25.H0_H0 ;  /* 0x20000019ff277230 */ /* 0x000fe20000004100 */
[----:B------:R-:W-:-:S04]  /*6450*/  F2FP.F16.F32.PACK_AB R36, R36, R57 ;  /* 0x000000392424723e */ /* 0x000fc800000000ff */
[----:B------:R-:W-:Y:S01]  /*6460*/  FFMA.FTZ R56, R54, R37, R39 ;  /* 0x0000002536387223 */ /* 0x000fe20000010027 */
[----:B------:R-:W-:Y:S01]  /*6470*/  FADD.FTZ R54, R31, -R38 ;  /* 0x800000261f367221 */ /* 0x000fe20000010000 */
[----:B------:R-:W-:-:S03]  /*6480*/  HADD2.F32 R39, -RZ, R22.H0_H0 ;  /* 0x20000016ff277230 */ /* 0x000fc60000004100 */
[----:B------:R-:W-:Y:S01]  /*6490*/  FMUL.FTZ R37, R55, R54 ;  /* 0x0000003637257220 */ /* 0x000fe20000410000 */
[----:B------:R-:W-:-:S05]  /*64a0*/  HADD2.F32 R54, -RZ, R21.H1_H1 ;  /* 0x30000015ff367230 */ /* 0x000fca0000004100 */
[----:B------:R-:W-:Y:S01]  /*64b0*/  FFMA.FTZ R37, R37, R54, R58 ;  /* 0x0000003625257223 */ /* 0x000fe2000001003a */
[----:B------:R-:W-:-:S04]  /*64c0*/  FADD.FTZ R54, R32, -R38 ;  /* 0x8000002620367221 */ /* 0x000fc80000010000 */
[----:B------:R-:W-:Y:S01]  /*64d0*/  FMUL.FTZ R54, R55, R54 ;  /* 0x0000003637367220 */ /* 0x000fe20000410000 */
[----:B------:R-:W-:-:S03]  /*64e0*/  F2FP.F16.F32.PACK_AB R37, R37, R56 ;  /* 0x000000382525723e */ /* 0x000fc600000000ff */
[----:B------:R-:W-:Y:S01]  /*64f0*/  FFMA.FTZ R58, R54, R39, R59 ;  /* 0x00000027363a7223 */ /* 0x000fe2000001003b */
[----:B------:R-:W-:Y:S01]  /*6500*/  FADD.FTZ R54, R33, -R38 ;  /* 0x8000002621367221 */ /* 0x000fe20000010000 */
[----:B------:R-:W-:Y:S02]  /*6510*/  HADD2.F32 R59, -RZ, R22.H1_H1 ;  /* 0x30000016ff3b7230 */ /* 0x000fe40000004100 */
[----:B------:R-:W-:Y:S02]  /*6520*/  HADD2.F32 R39, -RZ, R26.H1_H1 ;  /* 0x3000001aff277230 */ /* 0x000fe40000004100 */
[----:B------:R-:W-:-:S04]  /*6530*/  FMUL.FTZ R54, R55, R54 ;  /* 0x0000003637367220 */ /* 0x000fc80000410000 */
        /* <DEDUP_REMOVED lines=14> */
.L_x_3794:
[----:B------:R-:W-:Y:S05]  /*6620*/  BSYNC.RECONVERGENT B0 ;  /* 0x0000000000007941 */ /* 0x000fea0003800200 */
.L_x_3793:
[----:B-12---:R-:W1:Y:S02]  /*6630*/  LDC.64 R36, c[0x0][0x380] ;  /* 0x0000e000ff247b82 */ /* 0x006e640000000a00 */
[----:B-1----:R-:W-:-:S05]  /*6640*/  IMAD R47, R36, 0x4, R47 ;  /* 0x00000004242f7824 */ /* 0x002fca00078e022f */
[----:B------:R-:W-:-:S13]  /*6650*/  ISETP.GE.AND P0, PT, R47, R37, PT ;  /* 0x000000252f00720c */ /* 0x000fda0003f06270 */
[----:B------:R-:W-:Y:S05]  /*6660*/  @!P0 BRA `(.L_x_3795) ;  /* 0xffffffa0008c8947 */ /* 0x000fea000383ffff */
[----:B------:R-:W-:Y:S05]  /*6670*/  BSYNC B1 ;  /* 0x0000000000017941 */ /* 0x000fea0003800000 */
.L_x_3693:
[----:B------:R-:W-:Y:S05]  /*6680*/  EXIT ;  /* 0x000000000000794d */ /* 0x000fea0003800000 */
.L_x_3792:
        /* <DEDUP_REMOVED lines=8> */
.L_x_3797:
[----:B------:R-:W-:Y:S05]  /*6710*/  BSYNC B0 ;  /* 0x0000000000007941 */ /* 0x000fea0003800000 */
.L_x_3796:
[----:B------:R-:W-:Y:S01]  /*6720*/  FADD.FTZ R56, R55, R36 ;  /* 0x0000002437387221 */ /* 0x000fe20000010000 */
[----:B------:R-:W-:Y:S02]  /*6730*/  HFMA2 R39, -RZ, RZ, 0, 1.847743988037109375e-06 ;  /* 0x0000001fff277431 */ /* 0x000fe400000001ff */
[----:B------:R-:W-:Y:S01]  /*6740*/  IMAD.MOV.U32 R54, RZ, RZ, 0x2 ;  /* 0x00000002ff367424 */ /* 0x000fe200078e00ff */
[----:B------:R-:W0:Y:S01]  /*6750*/  LDC R37, c[0x0][0x400] ;  /* 0x00010000ff257b82 */ /* 0x000e220000000800 */
[----:B------:R-:W-:Y:S01]  /*6760*/  IMAD.MOV.U32 R38, RZ, RZ, -0x1 ;  /* 0xffffffffff267424 */ /* 0x000fe200078e00ff */
[----:B------:R-:W-:-:S07]  /*6770*/  MOV R61, R56 ;  /* 0x00000038003d7202 */ /* 0x000fce0000000f00 */
[----:B0-----:R-:W-:Y:S05]  /*6780*/  WARPSYNC.COLLECTIVE R38, `(.L_x_3798) ;  /* 0x0000000026087348 */ /* 0x001fea0003c00000 */
[----:B------:R1:W2:Y:S02]  /*6790*/  SHFL.BFLY P3, R36, R61, R54, R39 ;  /* 0x0c0000363d247389 */ /* 0x0002a40000060027 */
[----:B012---:R-:W-:Y:S05]  /*67a0*/  ENDCOLLECTIVE ;  /* 0x000000000000791b */ /* 0x007fea0003800000 */
.L_x_3798:
[----:B------:R-:W-:Y:S02]  /*67b0*/  IMAD.MOV.U32 R54, RZ, RZ, 0x4 ;  /* 0x00000004ff367424 */ /* 0x000fe400078e00ff */
[----:B------:R-:W-:-:S05]  /*67c0*/  FADD.FTZ R58, R56, R36 ;  /* 0x00000024383a7221 */ /* 0x000fca0000010000 */
[----:B------:R-:W-:-:S07]  /*67d0*/  MOV R61, R58 ;  /* 0x0000003a003d7202 */ /* 0x000fce0000000f00 */
[----:B------:R-:W-:Y:S05]  /*67e0*/  WARPSYNC.COLLECTIVE R38, `(.L_x_3799) ;  /* 0x0000000026087348 */ /* 0x000fea0003c00000 */
[----:B------:R0:W1:Y:S02]  /*67f0*/  SHFL.BFLY P3, R36, R61, R54, R39 ;  /* 0x0c0000363d247389 */ /* 0x0000640000060027 */
[----:B01----:R-:W-:Y:S05]  /*6800*/  ENDCOLLECTIVE ;  /* 0x000000000000791b */ /* 0x003fea0003800000 */
.L_x_3799:
[----:B------:R-:W-:Y:S02]  /*6810*/  IMAD.MOV.U32 R54, RZ, RZ, 0x8 ;  /* 0x00000008ff367424 */ /* 0x000fe400078e00ff */
[----:B------:R-:W-:-:S05]  /*6820*/  FADD.FTZ R59, R58, R36 ;  /* 0x000000243a3b7221 */ /* 0x000fca0000010000 */
[----:B------:R-:W-:-:S07]  /*6830*/  MOV R61, R59 ;  /* 0x0000003b003d7202 */ /* 0x000fce0000000f00 */
[----:B------:R-:W-:Y:S05]  /*6840*/  WARPSYNC.COLLECTIVE R38, `(.L_x_3800) ;  /* 0x0000000026087348 */ /* 0x000fea0003c00000 */
[----:B------:R0:W1:Y:S02]  /*6850*/  SHFL.BFLY P3, R36, R61, R54, R39 ;  /* 0x0c0000363d247389 */ /* 0x0000640000060027 */
[----:B01----:R-:W-:Y:S05]  /*6860*/  ENDCOLLECTIVE ;  /* 0x000000000000791b */ /* 0x003fea0003800000 */
.L_x_3800:
[----:B------:R-:W-:Y:S02]  /*6870*/  IMAD.MOV.U32 R54, RZ, RZ, 0x10 ;  /* 0x00000010ff367424 */ /* 0x000fe400078e00ff */
[----:B------:R-:W-:-:S05]  /*6880*/  FADD.FTZ R60, R59, R36 ;  /* 0x000000243b3c7221 */ /* 0x000fca0000010000 */
[----:B------:R-:W-:-:S07]  /*6890*/  MOV R61, R60 ;  /* 0x0000003c003d7202 */ /* 0x000fce0000000f00 */
[----:B------:R-:W-:Y:S05]  /*68a0*/  WARPSYNC.COLLECTIVE R38, `(.L_x_3801) ;  /* 0x0000000026087348 */ /* 0x000fea0003c00000 */
[----:B------:R0:W1:Y:S02]  /*68b0*/  SHFL.BFLY P3, R36, R61, R54, R39 ;  /* 0x0c0000363d247389 */ /* 0x0000640000060027 */
[----:B01----:R-:W-:Y:S05]  /*68c0*/  ENDCOLLECTIVE ;  /* 0x000000000000791b */ /* 0x003fea0003800000 */
.L_x_3801:
        /* <DEDUP_REMOVED lines=20> */
[----:B------:R-:W-:-:S04]  /*6a10*/  HFMA2 R39, -RZ, RZ, 0, 1.847743988037109375e-06 ;  /* 0x0000001fff277431 */ /* 0x000fc800000001ff */
[----:B------:R-:W-:-:S04]  /*6a20*/  FSEL R55, R36, RZ, !P0 ;  /* 0x000000ff24377208 */ /* 0x000fc80004000000 */
[----:B------:R-:W-:-:S07]  /*6a30*/  MOV R61, R55 ;  /* 0x00000037003d7202 */ /* 0x000fce0000000f00 */
[----:B------:R-:W-:Y:S05]  /*6a40*/  WARPSYNC.COLLECTIVE R38, `(.L_x_3802) ;  /* 0x0000000026087348 */ /* 0x000fea0003c00000 */
[----:B------:R0:W1:Y:S02]  /*6a50*/  SHFL.BFLY P3, R36, R61, R54, R39 ;  /* 0x0c0000363d247389 */ /* 0x0000640000060027 */
[----:B01----:R-:W-:Y:S05]  /*6a60*/  ENDCOLLECTIVE ;  /* 0x000000000000791b */ /* 0x003fea0003800000 */
.L_x_3802:
[----:B------:R-:W-:Y:S01]  /*6a70*/  MOV R54, 0x2 ;  /* 0x0000000200367802 */ /* 0x000fe20000000f00 */
[----:B------:R-:W-:-:S04]  /*6a80*/  FADD.FTZ R56, R55, R36 ;  /* 0x0000002437387221 */ /* 0x000fc80000010000 */
[----:B------:R-:W-:-:S07]  /*6a90*/  IMAD.MOV.U32 R61, RZ, RZ, R56 ;  /* 0x000000ffff3d7224 */ /* 0x000fce00078e0038 */
[----:B------:R-:W-:Y:S05]  /*6aa0*/  WARPSYNC.COLLECTIVE R38, `(.L_x_3803) ;  /* 0x0000000026087348 */ /* 0x000fea0003c00000 */
[----:B------:R0:W1:Y:S02]  /*6ab0*/  SHFL.BFLY P3, R36, R61, R54, R39 ;  /* 0x0c0000363d247389 */ /* 0x0000640000060027 */
[----:B01----:R-:W-:Y:S05]  /*6ac0*/  ENDCOLLECTIVE ;  /* 0x000000000000791b */ /* 0x003fea0003800000 */
.L_x_3803:
[----:B------:R-:W-:Y:S02]  /*6ad0*/  HFMA2 R54, -RZ, RZ, 0, 2.384185791015625e-07 ;  /* 0x00000004ff367431 */ /* 0x000fe400000001ff */
[----:B------:R-:W-:-:S04]  /*6ae0*/  FADD.FTZ R58, R56, R36 ;  /* 0x00000024383a7221 */ /* 0x000fc80000010000 */
[----:B------:R-:W-:-:S07]  /*6af0*/  IMAD.MOV.U32 R61, RZ, RZ, R58 ;  /* 0x000000ffff3d7224 */ /* 0x000fce00078e003a */
[----:B------:R-:W-:Y:S05]  /*6b00*/  WARPSYNC.COLLECTIVE R38, `(.L_x_3804) ;  /* 0x0000000026087348 */ /* 0x000fea0003c00000 */
[----:B------:R0:W1:Y:S02]  /*6b10*/  SHFL.BFLY P3, R36, R61, R54, R39 ;  /* 0x0c0000363d247389 */ /* 0x0000640000060027 */
[----:B01----:R-:W-:Y:S05]  /*6b20*/  ENDCOLLECTIVE ;  /* 0x000000000000791b */ /* 0x003fea0003800000 */
.L_x_3804:
[----:B------:R-:W-:Y:S01]  /*6b30*/  MOV R54, 0x8 ;  /* 0x0000000800367802 */ /* 0x000fe20000000f00 */
[----:B------:R-:W-:-:S04]  /*6b40*/  FADD.FTZ R59, R58, R36 ;  /* 0x000000243a3b7221 */ /* 0x000fc80000010000 */
[----:B------:R-:W-:-:S07]  /*6b50*/  IMAD.MOV.U32 R61, RZ, RZ, R59 ;  /* 0x000000ffff3d7224 */ /* 0x000fce00078e003b */
[----:B------:R-:W-:Y:S05]  /*6b60*/  WARPSYNC.COLLECTIVE R38, `(.L_x_3805) ;  /* 0x0000000026087348 */ /* 0x000fea0003c00000 */
[----:B------:R0:W1:Y:S02]  /*6b70*/  SHFL.BFLY P3, R36, R61, R54, R39 ;  /* 0x0c0000363d247389 */ /* 0x0000640000060027 */
[----:B01----:R-:W-:Y:S05]  /*6b80*/  ENDCOLLECTIVE ;  /* 0x000000000000791b */ /* 0x003fea0003800000 */
.L_x_3805:
[----:B------:R-:W-:Y:S02]  /*6b90*/  HFMA2 R54, -RZ, RZ, 0, 9.5367431640625e-07 ;  /* 0x00000010ff367431 */ /* 0x000fe400000001ff */
[----:B------:R-:W-:-:S04]  /*6ba0*/  FADD.FTZ R60, R59, R36 ;  /* 0x000000243b3c7221 */ /* 0x000fc80000010000 */
[----:B------:R-:W-:-:S07]  /*6bb0*/  IMAD.MOV.U32 R61, RZ, RZ, R60 ;  /* 0x000000ffff3d7224 */ /* 0x000fce00078e003c */
[----:B------:R-:W-:Y:S05]  /*6bc0*/  WARPSYNC.COLLECTIVE R38, `(.L_x_3806) ;  /* 0x0000000026087348 */ /* 0x000fea0003c00000 */
[----:B------:R0:W1:Y:S02]  /*6bd0*/  SHFL.BFLY P3, R36, R61, R54, R39 ;  /* 0x0c0000363d247389 */ /* 0x0000640000060027 */
[----:B01----:R-:W-:Y:S05]  /*6be0*/  ENDCOLLECTIVE ;  /* 0x000000000000791b */ /* 0x003fea0003800000 */
.L_x_3806:
[----:B------:R-:W-:Y:S05]  /*6bf0*/  BRA `(.L_x_3807) ;  /* 0xfffffff400887947 */ /* 0x000fea000383ffff */
.L_x_3808:
        /* <DEDUP_REMOVED lines=16> */
.L_x_5969:


//--------------------- .text._ZN10layer_norm31ln_parallel_residual_fwd_kernelINS_13Kernel_traitsI6__halfS2_fS2_fjLj256ELj1ELj4ELj1ELj16ENS_18Kernel_traits_baseILj256ES2_S2_fS2_fjLj128EEEEELb1ELb1ELb1EEEvNS_9FwdParamsE --------------------------
	.section	.text._ZN10layer_norm31ln_parallel_residual_fwd_kernelINS_13Kernel_traitsI6__halfS2_fS2_fjLj256ELj1ELj4ELj1ELj16ENS_18Kernel_traits_baseILj256ES2_S2_fS2_fjLj128EEEEELb1ELb1ELb1EEEvNS_9FwdParamsE,"ax",@progbits
	.align	128
        .global         _ZN10layer_norm31ln_parallel_residual_fwd_kernelINS_13Kernel_traitsI6__halfS2_fS2_fjLj256ELj1ELj4ELj1ELj16ENS_18Kernel_traits_baseILj256ES2_S2_fS2_fjLj128EEEEELb1ELb1ELb1EEEvNS_9FwdParamsE
        .type           _ZN10layer_norm31ln_parallel_residual_fwd_kernelINS_13Kernel_traitsI6__halfS2_fS2_fjLj256ELj1ELj4ELj1ELj16ENS_18Kernel_traits_baseILj256ES2_S2_fS2_fjLj128EEEEELb1ELb1ELb1EEEvNS_9FwdParamsE,@function
        .size           _ZN10layer_norm31ln_parallel_residual_fwd_kernelINS_13Kernel_traitsI6__halfS2_fS2_fjLj256ELj1ELj4ELj1ELj16ENS_18Kernel_traits_baseILj256ES2_S2_fS2_fjLj128EEEEELb1ELb1ELb1EEEvNS_9FwdParamsE,(.L_x_5970 - _ZN10layer_norm31ln_parallel_residual_fwd_kernelINS_13Kernel_traitsI6__halfS2_fS2_fjLj256ELj1ELj4ELj1ELj16ENS_18Kernel_traits_baseILj256ES2_S2_fS2_fjLj128EEEEELb1ELb1ELb1EEEvNS_9FwdParamsE)
        .other          _ZN10layer_norm31ln_parallel_residual_fwd_kernelINS_13Kernel_traitsI6__halfS2_fS2_fjLj256ELj1ELj4ELj1ELj16ENS_18Kernel_traits_baseILj256ES2_S2_fS2_fjLj128EEEEELb1ELb1ELb1EEEvNS_9FwdParamsE,@"STO_CUDA_ENTRY STV_DEFAULT"
_ZN10layer_norm31ln_parallel_residual_fwd_kernelINS_13Kernel_traitsI6__halfS2_fS2_fjLj256ELj1ELj4ELj1ELj16ENS_18Kernel_traits_baseILj256ES2_S2_fS2_fjLj128EEEEELb1ELb1ELb1EEEvNS_9FwdParamsE:
.text._ZN10layer_norm31ln_parallel_residual_fwd_kernelINS_13Kernel_traitsI6__halfS2_fS2_fjLj256ELj1ELj4ELj1ELj16ENS_18Kernel_traits_baseILj256ES2_S2_fS2_fjLj128EEEEELb1ELb1ELb1EEEvNS_9FwdParamsE:
        /* <DEDUP_REMOVED lines=34> */
[----:B------:R-:W-:Y:S01]  /*0220*/  IMAD.MOV.U32 R2, RZ, RZ, R16 ;  /* 0x000000ffff027224 */ /* 0x000fe200078e0010 */
[----:B------:R-:W-:-:S02]  /*0230*/  UIADD3 UR14, UPT, UPT, UR7, -0x4498517b, URZ ;  /* 0xbb67ae85070e7890 */ /* 0x000fc4000fffe0ff */
[----:B------:R-:W-:Y:S02]  /*0240*/  UIADD3 UR13, UPT, UPT, UR6, -0x61c88647, URZ ;  /* 0x9e3779b9060d7890 */ /* 0x000fe4000fffe0ff */
[----:B------:R-:W-:Y:S02]  /*0250*/  UIADD3 UR15, UPT, UPT, UR6, 0x3c6ef372, URZ ;  /* 0x3c6ef372060f7890 */ /* 0x000fe4000fffe0ff */
[----:B------:R-:W-:Y:S02]  /*0260*/  UIADD3 UR16, UPT, UPT, UR7, 0x76cf5d0a, URZ ;  /* 0x76cf5d0a07107890 */ /* 0x000fe4000fffe0ff */
[----:B------:R-:W-:Y:S02]  /*0270*/  UIADD3 UR18, UPT, UPT, UR7, 0x32370b8f, URZ ;  /* 0x32370b8f07127890 */ /* 0x000fe4000fffe0ff */
[----:B------:R-:W-:Y:S02]  /*0280*/  UIADD3 UR17, UPT, UPT, UR6, -0x255992d5, URZ ;  /* 0xdaa66d2b06117890 */ /* 0x000fe4000fffe0ff */
[----:B------:R-:W-:Y:S01]  /*0290*/  UIADD3 UR19, UPT, UPT, UR6, 0x78dde6e4, URZ ;  /* 0x78dde6e406137890 */ /* 0x000fe2000fffe0ff */
[----:B0-----:R-:W-:Y:S01]  /*02a0*/  IMAD.WIDE.U32 R8, R68, 0x10, R8 ;  /* 0x0000001044087825 */ /* 0x001fe200078e0008 */
[----:B------:R-:W-:-:S02]  /*02b0*/  UIADD3 UR20, UPT, UPT, UR7, -0x126145ec, URZ ;  /* 0xed9eba1407147890 */ /* 0x000fc4000fffe0ff */
[----:B------:R-:W-:Y:S02]  /*02c0*/  UIADD3 UR22, UPT, UPT, UR7, -0x56f99767, URZ ;  /* 0xa906689907167890 */ /* 0x000fe4000fffe0ff */
[----:B------:R-:W-:Y:S01]  /*02d0*/  UIADD3 UR21, UPT, UPT, UR6, 0x1715609d, URZ ;  /* 0x1715609d06157890 */ /* 0x000fe2000fffe0ff */
[----:B------:R-:W2:Y:S01]  /*02e0*/  LDG.E.128 R8, desc[UR8][R8.64] ;  /* 0x0000000808087981 */ /* 0x000ea2000c1e1d00 */
[----:B------:R-:W-:Y:S01]  /*02f0*/  IMAD R16, R2, -0x326172a9, RZ ;  /* 0xcd9e8d5702107824 */ /* 0x000fe200078e02ff */
[----:B-1---5:R-:W-:Y:S01]  /*0300*/  @P1 IADD3 R42, P0, PT, R4, R3, RZ ;  /* 0x00000003042a1210 */ /* 0x022fe20007f1e0ff */
[----:B------:R-:W-:Y:S01]  /*0310*/  UIADD3 UR23, UPT, UPT, UR6, -0x4ab325aa, URZ ;  /* 0xb54cda5606177890 */ /* 0x000fe2000fffe0ff */
[----:B------:R-:W-:Y:S01]  /*0320*/  BSSY B0, `(.L_x_3809) ;  /* 0x000064a000007945 */ /* 0x000fe20003800000 */
[----:B------:R-:W-:Y:S01]  /*0330*/  UIADD3 UR24, UPT, UPT, UR7, 0x646e171e, URZ ;  /* 0x646e171e07187890 */ /* 0x000fe2000fffe0ff */
[----:B------:R-:W-:Y:S01]  /*0340*/  @P1 IADD3.X R43, PT, PT, RZ, R5, RZ, P0, !PT ;  /* 0x00000005ff2b1210 */ /* 0x000fe200007fe4ff */
[----:B------:R-:W-:Y:S01]  /*0350*/  IMAD.HI.U32 R5, R2, -0x326172a9, RZ ;  /* 0xcd9e8d5702057827 */ /* 0x000fe200078e00ff */
[----:B------:R-:W0:Y:S02]  /*0360*/  LDCU.64 UR4, c[0x0][0x398] ;  /* 0x00007300ff0477ac */ /* 0x000e240008000a00 */
[--C-:B------:R-:W-:Y:S01]  /*0370*/  SHF.R.U64 R3, R42, 0x2, R43.reuse ;  /* 0x000000022a037819 */ /* 0x100fe2000000122b */
[--C-:B------:R-:W-:Y:S01]  /*0380*/  HADD2.F32 R63, -RZ, R12.reuse.H0_H0 ;  /* 0x2000000cff3f7230 */ /* 0x100fe20000004100 */
[----:B------:R-:W-:Y:S01]  /*0390*/  SHF.R.U32.HI R4, RZ, 0x2, R43 ;  /* 0x00000002ff047819 */ /* 0x000fe2000001162b */
[----:B------:R-:W-:Y:S01]  /*03a0*/  UIADD3 UR26, UPT, UPT, UR7, 0x1fd5c5a3, URZ ;  /* 0x1fd5c5a3071a7890 */ /* 0x000fe2000fffe0ff */
[----:B------:R-:W-:Y:S01]  /*03b0*/  HADD2.F32 R62, -RZ, R12.H1_H1 ;  /* 0x3000000cff3e7230 */ /* 0x000fe20000004100 */
[----:B------:R-:W-:Y:S01]  /*03c0*/  UIADD3 UR25, UPT, UPT, UR6, 0x5384540f, URZ ;  /* 0x5384540f06197890 */ /* 0x000fe2000fffe0ff */
[C---:B------:R-:W-:Y:S01]  /*03d0*/  IMAD.HI.U32 R6, R3.reuse, -0x2daee0ad, RZ ;  /* 0xd2511f5303067827 */ /* 0x040fe200078e00ff */
        /* <DEDUP_REMOVED lines=13> */
[----:B------:R-:W-:Y:S01]  /*04b0*/  IMAD.HI.U32 R6, R17, -0x326172a9, RZ ;  /* 0xcd9e8d5711067827 */ /* 0x000fe200078e00ff */
[----:B------:R-:W0:Y:S03]  /*04c0*/  LDCU.U8 UR4, c[0x0][0x410] ;  /* 0x00008200ff0477ac */ /* 0x000e260008000000 */
[----:B------:R-:W-:Y:S01]  /*04d0*/  IMAD R16, R5, -0x2daee0ad, RZ ;  /* 0xd2511f5305107824 */ /* 0x000fe200078e02ff */
[----:B------:R-:W-:Y:S01]  /*04e0*/  LOP3.LUT R6, R19, UR15, R6, 0x96, !PT ;  /* 0x0000000f13067c12 */ /* 0x000fe2000f8e9606 */
[----:B------:R-:W-:Y:S01]  /*04f0*/  IMAD.HI.U32 R5, R7, -0x2daee0ad, RZ ;  /* 0xd2511f5307057827 */ /* 0x000fe200078e00ff */
[----:B------:R-:W-:-:S02]  /*0500*/  UISETP.NE.AND.EX UP0, UPT, UR5, URZ, UPT, UP0 ;  /* 0x000000ff0500728c */ /* 0x000fc4000bf05300 */
[----:B------:R-:W-:Y:S01]  /*0510*/  UIADD3 UR29, UPT, UPT, UR6, -0x700cb87f, URZ ;  /* 0x8ff34781061d7890 */ /* 0x000fe2000fffe0ff */
[----:B------:R-:W-:Y:S01]  /*0520*/  IMAD R19, R7, -0x2daee0ad, RZ ;  /* 0xd2511f5307137824 */ /* 0x000fe200078e02ff */
[----:B------:R-:W-:Y:S01]  /*0530*/  LOP3.LUT R5, R16, UR16, R5, 0x96, !PT ;  /* 0x0000001010057c12 */ /* 0x000fe2000f8e9605 */
[C---:B------:R-:W-:Y:S01]  /*0540*/  IMAD.HI.U32 R18, R6.reuse, -0x2daee0ad, RZ ;  /* 0xd2511f5306127827 */ /* 0x040fe200078e00ff */
[----:B------:R-:W-:Y:S01]  /*0550*/  PLOP3.LUT P0, PT, PT, PT, UP0, 0x80, 0x8 ;  /* 0x000000000008781c */ /* 0x000fe20003f0f008 */
[----:B------:R-:W1:Y:S02]  /*0560*/  LDCU UR5, c[0x0][0x388] ;  /* 0x00007100ff0577ac */ /* 0x000e640008000800 */
[----:B------:R-:W-:Y:S01]  /*0570*/  IMAD R16, R17, -0x326172a9, RZ ;  /* 0xcd9e8d5711107824 */ /* 0x000fe200078e02ff */
[----:B------:R-:W-:Y:S01]  /*0580*/  LOP3.LUT R18, R19, UR18, R18, 0x96, !PT ;  /* 0x0000001213127c12 */ /* 0x000fe2000f8e9612 */
[C---:B------:R-:W-:Y:S01]  /*0590*/  IMAD.HI.U32 R7, R5.reuse, -0x326172a9, RZ ;  /* 0xcd9e8d5705077827 */ /* 0x040fe200078e00ff */
[----:B------:R-:W3:Y:S03]  /*05a0*/  LDCU UR12, c[0x0][0x448] ;  /* 0x00008900ff0c77ac */ /* 0x000ee60008000800 */
        /* <DEDUP_REMOVED lines=21> */
[----:B------:R-:W-:Y:S01]  /*0700*/  IMAD.HI.U32 R17, R6, -0x2daee0ad, RZ ;  /* 0xd2511f5306117827 */ /* 0x000fe200078e00ff */
[----:B------:R-:W-:-:S03]  /*0710*/  LOP3.LUT R5, R18, UR24, R5, 0x96, !PT ;  /* 0x0000001812057c12 */ /* 0x000fc6000f8e9605 */
[----:B------:R-:W-:Y:S02]  /*0720*/  IMAD R18, R7, -0x2daee0ad, RZ ;  /* 0xd2511f5307127824 */ /* 0x000fe400078e02ff */
[----:B------:R-:W-:Y:S02]  /*0730*/  IMAD R16, R16, -0x326172a9, RZ ;  /* 0xcd9e8d5710107824 */ /* 0x000fe400078e02ff */
        /* <DEDUP_REMOVED lines=14> */
[----:B------:R-:W-:Y:S02]  /*0820*/  HFMA2 R6, -RZ, RZ, 0, 0 ;  /* 0x00000000ff067431 */ /* 0x000fe400000001ff */
[--C-:B------:R-:W-:Y:S01]  /*0830*/  HADD2.F32 R61, -RZ, R13.reuse.H0_H0 ;  /* 0x2000000dff3d7230 */ /* 0x100fe20000004100 */
[----:B------:R-:W-:Y:S01]  /*0840*/  LOP3.LUT R36, R17, UR29, R36, 0x96, !PT ;  /* 0x0000001d11247c12 */ /* 0x000fe2000f8e9624 */
[----:B------:R-:W-:Y:S02]  /*0850*/  HADD2.F32 R60, -RZ, R13.H1_H1 ;  /* 0x3000000dff3c7230 */ /* 0x000fe40000004100 */
[--C-:B------:R-:W-:Y:S02]  /*0860*/  HADD2.F32 R59, -RZ, R14.reuse.H0_H0 ;  /* 0x2000000eff3b7230 */ /* 0x100fe40000004100 */
[----:B------:R-:W-:Y:S02]  /*0870*/  HADD2.F32 R51, -RZ, R14.H1_H1 ;  /* 0x3000000eff337230 */ /* 0x000fe40000004100 */
[----:B------:R-:W-:-:S02]  /*0880*/  HADD2.F32 R50, -RZ, R15.H0_H0 ;  /* 0x2000000fff327230 */ /* 0x000fc40000004100 */
[----:B------:R-:W-:Y:S02]  /*0890*/  HADD2.F32 R5, -RZ, R15.H1_H1 ;  /* 0x3000000fff057230 */ /* 0x000fe40000004100 */
[----:B------:R-:W-:Y:S02]  /*08a0*/  IMAD R46, R16, -0x2daee0ad, RZ ;  /* 0xd2511f53102e7824 */ /* 0x000fe400078e02ff */
[----:B------:R-:W-:Y:S02]  /*08b0*/  IMAD R37, R19, -0x326172a9, RZ ;  /* 0xcd9e8d5713257824 */ /* 0x000fe400078e02ff */
[--C-:B--2---:R-:W-:Y:S02]  /*08c0*/  HADD2.F32 R64, -RZ, R8.reuse.H0_H0 ;  /* 0x20000008ff407230 */ /* 0x104fe40000004100 */
[----:B------:R-:W-:Y:S02]  /*08d0*/  HADD2.F32 R58, -RZ, R8.H1_H1 ;  /* 0x30000008ff3a7230 */ /* 0x000fe40000004100 */
[----:B------:R-:W-:-:S02]  /*08e0*/  HADD2.F32 R57, -RZ, R9.H0_H0 ;  /* 0x20000009ff397230 */ /* 0x000fc40000004100 */
[----:B------:R-:W-:Y:S02]  /*08f0*/  HADD2.F32 R56, -RZ, R9.H1_H1 ;  /* 0x30000009ff387230 */ /* 0x000fe40000004100 */
[--C-:B------:R-:W-:Y:S02]  /*0900*/  HADD2.F32 R55, -RZ, R10.reuse.H0_H0 ;  /* 0x2000000aff377230 */ /* 0x100fe40000004100 */
[----:B------:R-:W-:Y:S02]  /*0910*/  HADD2.F32 R54, -RZ, R10.H1_H1 ;  /* 0x3000000aff367230 */ /* 0x000fe40000004100 */
[--C-:B------:R-:W-:Y:S02]  /*0920*/  HADD2.F32 R53, -RZ, R11.reuse.H0_H0 ;  /* 0x2000000bff357230 */ /* 0x100fe40000004100 */
[----:B-1-34-:R-:W-:-:S07]  /*0930*/  HADD2.F32 R52, -RZ, R11.H1_H1 ;  /* 0x3000000bff347230 */ /* 0x01afce0000004100 */
.L_x_3916:
        /* <DEDUP_REMOVED lines=29> */
.L_x_3812:
        /* <DEDUP_REMOVED lines=13> */
.L_x_3814:
[----:B------:R-:W-:Y:S05]  /*0be0*/  BSYNC.RECONVERGENT B2 ;  /* 0x0000000000027941 */ /* 0x000fea0003800200 */
.L_x_3813:
        /* <DEDUP_REMOVED lines=43> */
.L_x_3811:
[----:B------:R-:W-:Y:S05]  /*0ea0*/  BSYNC.RECONVERGENT B1 ;  /* 0x0000000000017941 */ /* 0x000fea0003800200 */
.L_x_3810:
[----:B------:R-:W0:Y:S01]  /*0eb0*/  LDC R65, c[0x0][0x408] ;  /* 0x00010200ff417b82 */ /* 0x000e220000000800 */
[----:B------:R-:W-:Y:S01]  /*0ec0*/  HFMA2 R67, -RZ, RZ, 0.1171875, 0 ;  /* 0x2f800000ff437431 */ /* 0x000fe200000001ff */
[----:B------:R-:W-:Y:S01]  /*0ed0*/  I2FP.F32.U32 R12, R38 ;  /* 0x00000026000c7245 */ /* 0x000fe20000201000 */
[----:B------:R-:W-:Y:S05]  /*0ee0*/  BSSY.RECONVERGENT B1, `(.L_x_3815) ;  /* 0x0000061000017945 */ /* 0x000fea0003800200 */
        /* <DEDUP_REMOVED lines=24> */
.L_x_3819:
        /* <DEDUP_REMOVED lines=13> */
.L_x_3821:
[----:B------:R-:W-:Y:S05]  /*1140*/  BSYNC.RECONVERGENT B3 ;  /* 0x0000000000037941 */ /* 0x000fea0003800200 */
.L_x_3820:
        /* <DEDUP_REMOVED lines=43> */
.L_x_3818:
[----:B------:R-:W-:Y:S05]  /*1400*/  BSYNC.RECONVERGENT B2 ;  /* 0x0000000000027941 */ /* 0x000fea0003800200 */
.L_x_3817:
        /* <DEDUP_REMOVED lines=11> */
.L_x_3816:
[----:B------:R-:W-:Y:S01]  /*14c0*/  @P1 FADD.FTZ R12, R20, R12 ;  /* 0x0000000c140c1221 */ /* 0x000fe20000010000 */
[----:B------:R-:W-:Y:S01]  /*14d0*/  MOV R13, R46 ;  /* 0x0000002e000d7202 */ /* 0x000fe20000000f00 */
[----:B------:R-:W-:-:S07]  /*14e0*/  IMAD.MOV.U32 R14, RZ, RZ, R39 ;  /* 0x000000ffff0e7224 */ /* 0x000fce00078e0027 */
.L_x_3822:
[----:B------:R-:W-:Y:S05]  /*14f0*/  BSYNC.RECONVERGENT B1 ;  /* 0x0000000000017941 */ /* 0x000fea0003800200 */
.L_x_3815:
[----:B------:R-:W-:Y:S01]  /*1500*/  ISETP.NE.AND P2, PT, R14, 0x1, PT ;  /* 0x000000010e00780c */ /* 0x000fe20003f45270 */
[----:B------:R-:W-:Y:S01]  /*1510*/  BSSY.RECONVERGENT B1, `(.L_x_3823) ;  /* 0x0000045000017945 */ /* 0x000fe20003800200 */
[----:B------:R-:W-:Y:S01]  /*1520*/  MOV R39, 0x2 ;  /* 0x0000000200277802 */ /* 0x000fe20000000f00 */
[----:B------:R-:W-:-:S10]  /*1530*/  IMAD.MOV.U32 R15, RZ, RZ, R37 ;  /* 0x000000ffff0f7224 */ /* 0x000fd400078e0025 */
        /* <DEDUP_REMOVED lines=9> */
.L_x_3825:
        /* <DEDUP_REMOVED lines=13> */
.L_x_3827:
[----:B------:R-:W-:Y:S05]  /*16a0*/  BSYNC.RECONVERGENT B2 ;  /* 0x0000000000027941 */ /* 0x000fea0003800200 */
.L_x_3826:
        /* <DEDUP_REMOVED lines=43> */
.L_x_3824:
[----:B------:R-:W-:Y:S05]  /*1960*/  BSYNC.RECONVERGENT B1 ;  /* 0x0000000000017941 */ /* 0x000fea0003800200 */
.L_x_3823:
        /* <DEDUP_REMOVED lines=25> */
.L_x_3832:
        /* <DEDUP_REMOVED lines=13> */
.L_x_3834:
[----:B------:R-:W-:Y:S05]  /*1bd0*/  BSYNC.RECONVERGENT B3 ;  /* 0x0000000000037941 */ /* 0x000fea0003800200 */
.L_x_3833:
        /* <DEDUP_REMOVED lines=43> */
.L_x_3831:
[----:B------:R-:W-:Y:S05]  /*1e90*/  BSYNC.RECONVERGENT B2 ;  /* 0x0000000000027941 */ /* 0x000fea0003800200 */
.L_x_3830:
[----:B------:R-:W-:Y:S01]  /*1ea0*/  I2FP.F32.U32 R42, R9 ;  /* 0x00000009002a7245 */ /* 0x000fe20000201000 */
[----:B------:R-:W-:-:S04]  /*1eb0*/  HADD2.F32 R44, -RZ, R24.H1_H1 ;  /* 0x30000018ff2c7230 */ /* 0x000fc80000004100 */
        /* <DEDUP_REMOVED lines=9> */
.L_x_3829:
[----:B------:R-:W-:Y:S01]  /*1f50*/  @P1 FADD.FTZ R14, R21, R14 ;  /* 0x0000000e150e1221 */ /* 0x000fe20000010000 */
[----:B------:R-:W-:Y:S01]  /*1f60*/  MOV R28, R13 ;  /* 0x0000000d001c7202 */ /* 0x000fe20000000f00 */
[----:B------:R-:W-:-:S03]  /*1f70*/  IMAD.MOV.U32 R15, RZ, RZ, R39 ;  /* 0x000000ffff0f7224 */ /* 0x000fc600078e0027 */
[----:B------:R-:W-:-:S07]  /*1f80*/  MOV R13, R14 ;  /* 0x0000000e000d7202 */ /* 0x000fce0000000f00 */
.L_x_3835:
[----:B------:R-:W-:Y:S05]  /*1f90*/  BSYNC.RECONVERGENT B1 ;  /* 0x0000000000017941 */ /* 0x000fea0003800200 */
.L_x_3828:
        /* <DEDUP_REMOVED lines=13> */
.L_x_3838:
        /* <DEDUP_REMOVED lines=13> */
.L_x_3840:
[----:B------:R-:W-:Y:S05]  /*2140*/  BSYNC.RECONVERGENT B2 ;  /* 0x0000000000027941 */ /* 0x000fea0003800200 */
.L_x_3839:
        /* <DEDUP_REMOVED lines=43> */
.L_x_3837:
[----:B------:R-:W-:Y:S05]  /*2400*/  BSYNC.RECONVERGENT B1 ;  /* 0x0000000000017941 */ /* 0x000fea0003800200 */
.L_x_3836:
[----:B------:R-:W-:Y:S01]  /*2410*/  I2FP.F32.U32 R14, R39 ;  /* 0x00000027000e7245 */ /* 0x000fe20000201000 */
[----:B------:R-:W-:Y:S04]  /*2420*/  BSSY.RECONVERGENT B1, `(.L_x_3841) ;  /* 0x0000060000017945 */ /* 0x000fe80003800200 */
        /* <DEDUP_REMOVED lines=23> */
.L_x_3845:
        /* <DEDUP_REMOVED lines=13> */
.L_x_3847:
[----:B------:R-:W-:Y:S05]  /*2670*/  BSYNC.RECONVERGENT B3 ;  /* 0x0000000000037941 */ /* 0x000fea0003800200 */
.L_x_3846:
        /* <DEDUP_REMOVED lines=43> */
.L_x_3844:
[----:B------:R-:W-:Y:S05]  /*2930*/  BSYNC.RECONVERGENT B2 ;  /* 0x0000000000027941 */ /* 0x000fea0003800200 */
.L_x_3843:
        /* <DEDUP_REMOVED lines=11> */
.L_x_3842:
[----:B------:R-:W-:Y:S01]  /*29f0*/  @P1 FADD.FTZ R14, R22, R14 ;  /* 0x0000000e160e1221 */ /* 0x000fe20000010000 */
[----:B------:R-:W-:Y:S01]  /*2a00*/  IMAD.MOV.U32 R15, RZ, RZ, R28 ;  /* 0x000000ffff0f7224 */ /* 0x000fe200078e001c */
[----:B------:R-:W-:-:S07]  /*2a10*/  MOV R41, R42 ;  /* 0x0000002a00297202 */ /* 0x000fce0000000f00 */
.L_x_3848:
[----:B------:R-:W-:Y:S05]  /*2a20*/  BSYNC.RECONVERGENT B1 ;  /* 0x0000000000017941 */ /* 0x000fea0003800200 */
.L_x_3841:
        /* <DEDUP_REMOVED lines=13> */
.L_x_3851:
        /* <DEDUP_REMOVED lines=13> */
.L_x_3853:
[----:B------:R-:W-:Y:S05]  /*2bd0*/  BSYNC.RECONVERGENT B2 ;  /* 0x0000000000027941 */ /* 0x000fea0003800200 */
.L_x_3852:
        /* <DEDUP_REMOVED lines=43> */
.L_x_3850:
[----:B------:R-:W-:Y:S05]  /*2e90*/  BSYNC.RECONVERGENT B1 ;  /* 0x0000000000017941 */ /* 0x000fea0003800200 */
.L_x_3849:
[----:B------:R-:W-:Y:S01]  /*2ea0*/  I2FP.F32.U32 R28, R28 ;  /* 0x0000001c001c7245 */ /* 0x000fe20000201000 */
[----:B------:R-:W-:Y:S04]  /*2eb0*/  BSSY.RECONVERGENT B1, `(.L_x_3854) ;  /* 0x0000061000017945 */ /* 0x000fe80003800200 */
        /* <DEDUP_REMOVED lines=23> */
.L_x_3858:
        /* <DEDUP_REMOVED lines=13> */
.L_x_3860:
[----:B------:R-:W-:Y:S05]  /*3100*/  BSYNC.RECONVERGENT B3 ;  /* 0x0000000000037941 */ /* 0x000fea0003800200 */
.L_x_3859:
        /* <DEDUP_REMOVED lines=43> */
.L_x_3857:
[----:B------:R-:W-:Y:S05]  /*33c0*/  BSYNC.RECONVERGENT B2 ;  /* 0x0000000000027941 */ /* 0x000fea0003800200 */
.L_x_3856:
        /* <DEDUP_REMOVED lines=11> */
.L_x_3855:
[----:B------:R-:W-:Y:S01]  /*3480*/  @P1 FADD.FTZ R29, R23, R29 ;  /* 0x0000001d171d1221 */ /* 0x000fe20000010000 */
[----:B------:R-:W-:Y:S01]  /*3490*/  IMAD.MOV.U32 R28, RZ, RZ, R15 ;  /* 0x000000ffff1c7224 */ /* 0x000fe200078e000f */
[----:B------:R-:W-:Y:S02]  /*34a0*/  MOV R44, R42 ;  /* 0x0000002a002c7202 */ /* 0x000fe40000000f00 */
[----:B------:R-:W-:-:S07]  /*34b0*/  IMAD.MOV.U32 R15, RZ, RZ, R29 ;  /* 0x000000ffff0f7224 */ /* 0x000fce00078e001d */
.L_x_3861:
[----:B------:R-:W-:Y:S05]  /*34c0*/  BSYNC.RECONVERGENT B1 ;  /* 0x0000000000017941 */ /* 0x000fea0003800200 */
.L_x_3854:
        /* <DEDUP_REMOVED lines=13> */
.L_x_3864:
        /* <DEDUP_REMOVED lines=13> */
.L_x_3866:
[----:B------:R-:W-:Y:S05]  /*3670*/  BSYNC.RECONVERGENT B2 ;  /* 0x0000000000027941 */ /* 0x000fea0003800200 */
.L_x_3865:
        /* <DEDUP_REMOVED lines=41> */
[----:B------:R-:W-:Y:S01]  /*3910*/  LOP3.LUT R43, R44, UR30, R43, 0x96, !PT ;  /* 0x0000001e2c2b7c12 */ /* 0x000fe2000f8e962b */
[----:B------:R-:W-:-:S07]  /*3920*/  IMAD.MOV.U32 R28, RZ, RZ, R42 ;  /* 0x000000ffff1c7224 */ /* 0x000fce00078e002a */
.L_x_3863:
[----:B------:R-:W-:Y:S05]  /*3930*/  BSYNC.RECONVERGENT B1 ;  /* 0x0000000000017941 */ /* 0x000fea0003800200 */
.L_x_3862:
[----:B------:R-:W-:Y:S01]  /*3940*/  I2FP.F32.U32 R42, R29 ;  /* 0x0000001d002a7245 */ /* 0x000fe20000201000 */
[----:B------:R-:W-:Y:S04]  /*3950*/  BSSY.RECONVERGENT B1, `(.L_x_3867) ;  /* 0x0000060000017945 */ /* 0x000fe80003800200 */
        /* <DEDUP_REMOVED lines=22> */
.L_x_3871:
        /* <DEDUP_REMOVED lines=13> */
.L_x_3873:
[----:B------:R-:W-:Y:S05]  /*3b90*/  BSYNC.RECONVERGENT B3 ;  /* 0x0000000000037941 */ /* 0x000fea0003800200 */
.L_x_3872:
        /* <DEDUP_REMOVED lines=43> */
.L_x_3870:
[----:B------:R-:W-:Y:S05]  /*3e50*/  BSYNC.RECONVERGENT B2 ;  /* 0x0000000000027941 */ /* 0x000fea0003800200 */
.L_x_3869:
        /* <DEDUP_REMOVED lines=11> */
.L_x_3868:
[----:B------:R-:W-:Y:S01]  /*3f10*/  @P1 FADD.FTZ R42, R16, R42 ;  /* 0x0000002a102a1221 */ /* 0x000fe20000010000 */
[----:B------:R-:W-:Y:S01]  /*3f20*/  MOV R29, R28 ;  /* 0x0000001c001d7202 */ /* 0x000fe20000000f00 */
[----:B------:R-:W-:-:S03]  /*3f30*/  IMAD.MOV.U32 R44, RZ, RZ, R45 ;  /* 0x000000ffff2c7224 */ /* 0x000fc600078e002d */
[----:B------:R-:W-:-:S07]  /*3f40*/  MOV R28, R42 ;  /* 0x0000002a001c7202 */ /* 0x000fce0000000f00 */
.L_x_3874:
[----:B------:R-:W-:Y:S05]  /*3f50*/  BSYNC.RECONVERGENT B1 ;  /* 0x0000000000017941 */ /* 0x000fea0003800200 */
.L_x_3867:
        /* <DEDUP_REMOVED lines=13> */
.L_x_3877:
        /* <DEDUP_REMOVED lines=13> */
.L_x_3879:
[----:B------:R-:W-:Y:S05]  /*4100*/  BSYNC.RECONVERGENT B2 ;  /* 0x0000000000027941 */ /* 0x000fea0003800200 */
.L_x_3878:
        /* <DEDUP_REMOVED lines=43> */
.L_x_3876:
[----:B------:R-:W-:Y:S05]  /*43c0*/  BSYNC.RECONVERGENT B1 ;  /* 0x0000000000017941 */ /* 0x000fea0003800200 */
.L_x_3875:
        /* <DEDUP_REMOVED lines=24> */
.L_x_3884:
        /* <DEDUP_REMOVED lines=13> */
.L_x_3886:
[----:B------:R-:W-:Y:S05]  /*4620*/  BSYNC.RECONVERGENT B3 ;  /* 0x0000000000037941 */ /* 0x000fea0003800200 */
.L_x_3885:
        /* <DEDUP_REMOVED lines=43> */
.L_x_3883:
[----:B------:R-:W-:Y:S05]  /*48e0*/  BSYNC.RECONVERGENT B2 ;  /* 0x0000000000027941 */ /* 0x000fea0003800200 */
.L_x_3882:
        /* <DEDUP_REMOVED lines=11> */
.L_x_3881:
[----:B------:R-:W-:Y:S01]  /*49a0*/  @P1 FADD.FTZ R42, R17, R42 ;  /* 0x0000002a112a1221 */ /* 0x000fe20000010000 */
[----:B------:R-:W-:Y:S01]  /*49b0*/  IMAD.MOV.U32 R30, RZ, RZ, R29 ;  /* 0x000000ffff1e7224 */ /* 0x000fe200078e001d */
[----:B------:R-:W-:Y:S02]  /*49c0*/  MOV R44, R45 ;  /* 0x0000002d002c7202 */ /* 0x000fe40000000f00 */
[----:B------:R-:W-:-:S07]  /*49d0*/  IMAD.MOV.U32 R29, RZ, RZ, R42 ;  /* 0x000000ffff1d7224 */ /* 0x000fce00078e002a */
.L_x_3887:
[----:B------:R-:W-:Y:S05]  /*49e0*/  BSYNC.RECONVERGENT B1 ;  /* 0x0000000000017941 */ /* 0x000fea0003800200 */
.L_x_3880:
        /* <DEDUP_REMOVED lines=13> */
.L_x_3890:
        /* <DEDUP_REMOVED lines=13> */
.L_x_3892:
[----:B------:R-:W-:Y:S05]  /*4b90*/  BSYNC.RECONVERGENT B2 ;  /* 0x0000000000027941 */ /* 0x000fea0003800200 */
.L_x_3891:
        /* <DEDUP_REMOVED lines=43> */
.L_x_3889:
[----:B------:R-:W-:Y:S05]  /*4e50*/  BSYNC.RECONVERGENT B1 ;  /* 0x0000000000017941 */ /* 0x000fea0003800200 */
.L_x_3888:
        /* <DEDUP_REMOVED lines=24> */
.L_x_3897:
        /* <DEDUP_REMOVED lines=13> */
.L_x_3899:
[----:B------:R-:W-:Y:S05]  /*50b0*/  BSYNC.RECONVERGENT B3 ;  /* 0x0000000000037941 */ /* 0x000fea0003800200 */
.L_x_3898:
        /* <DEDUP_REMOVED lines=42> */
.L_x_3896:
[----:B------:R-:W-:Y:S05]  /*5360*/  BSYNC.RECONVERGENT B2 ;  /* 0x0000000000027941 */ /* 0x000fea0003800200 */
.L_x_3895:
        /* <DEDUP_REMOVED lines=11> */
.L_x_3894:
[----:B------:R-:W-:Y:S01]  /*5420*/  @P1 FADD.FTZ R42, R18, R42 ;  /* 0x0000002a122a1221 */ /* 0x000fe20000010000 */
[----:B------:R-:W-:Y:S01]  /*5430*/  IMAD.MOV.U32 R48, RZ, RZ, R30 ;  /* 0x000000ffff307224 */ /* 0x000fe200078e001e */
[----:B------:R-:W-:Y:S02]  /*5440*/  MOV R44, R45 ;  /* 0x0000002d002c7202 */ /* 0x000fe40000000f00 */
[----:B------:R-:W-:-:S07]  /*5450*/  IMAD.MOV.U32 R30, RZ, RZ, R42 ;  /* 0x000000ffff1e7224 */ /* 0x000fce00078e002a */
.L_x_3900:
[----:B------:R-:W-:Y:S05]  /*5460*/  BSYNC.RECONVERGENT B1 ;  /* 0x0000000000017941 */ /* 0x000fea0003800200 */
.L_x_3893:
        /* <DEDUP_REMOVED lines=13> */
.L_x_3903:
        /* <DEDUP_REMOVED lines=13> */
.L_x_3905:
[----:B------:R-:W-:Y:S05]  /*5610*/  BSYNC.RECONVERGENT B2 ;  /* 0x0000000000027941 */ /* 0x000fea0003800200 */
.L_x_3904:
        /* <DEDUP_REMOVED lines=40> */
[----:B------:R-:W-:Y:S01]  /*58a0*/  HFMA2 R45, -RZ, RZ, 0, 0 ;  /* 0x00000000ff2d7431 */ /* 0x000fe200000001ff */
[----:B------:R-:W-:Y:S01]  /*58b0*/  MOV R42, R48 ;  /* 0x00000030002a7202 */ /* 0x000fe20000000f00 */
[----:B------:R-:W-:-:S07]  /*58c0*/  IMAD.MOV.U32 R48, RZ, RZ, R44 ;  /* 0x000000ffff307224 */ /* 0x000fce00078e002c */
.L_x_3902:
[----:B------:R-:W-:Y:S05]  /*58d0*/  BSYNC.RECONVERGENT B1 ;  /* 0x0000000000017941 */ /* 0x000fea0003800200 */
.L_x_3901:
        /* <DEDUP_REMOVED lines=24> */
.L_x_3910:
        /* <DEDUP_REMOVED lines=13> */
.L_x_3912:
[----:B------:R-:W-:Y:S05]  /*5b30*/  BSYNC.RECONVERGENT B3 ;  /* 0x0000000000037941 */ /* 0x000fea0003800200 */
.L_x_3911:
        /* <DEDUP_REMOVED lines=43> */
.L_x_3909:
[----:B------:R-:W-:Y:S05]  /*5df0*/  BSYNC.RECONVERGENT B2 ;  /* 0x0000000000027941 */ /* 0x000fea0003800200 */
.L_x_3908:
        /* <DEDUP_REMOVED lines=11> */
.L_x_3907:
[----:B------:R-:W-:Y:S01]  /*5eb0*/  @P1 FADD.FTZ R31, R19, R31 ;  /* 0x0000001f131f1221 */ /* 0x000fe20000010000 */
[----:B------:R-:W-:Y:S01]  /*5ec0*/  MOV R46, R48 ;  /* 0x00000030002e7202 */ /* 0x000fe20000000f00 */
[----:B------:R-:W-:-:S07]  /*5ed0*/  IMAD.MOV.U32 R42, RZ, RZ, R45 ;  /* 0x000000ffff2a7224 */ /* 0x000fce00078e002d */
.L_x_3913:
[----:B------:R-:W-:Y:S05]  /*5ee0*/  BSYNC.RECONVERGENT B1 ;  /* 0x0000000000017941 */ /* 0x000fea0003800200 */
.L_x_3906:
[----:B------:R-:W-:Y:S01]  /*5ef0*/  ISETP.NE.AND P6, PT, R39, RZ, PT ;  /* 0x000000ff2700720c */ /* 0x000fe20003fc5270 */
[----:B------:R-:W-:Y:S01]  /*5f00*/  UISETP.NE.U32.AND UP0, UPT, UR32, URZ, UPT ;  /* 0x000000ff2000728c */ /* 0x000fe2000bf05070 */
[----:B------:R-:W-:Y:S02]  /*5f10*/  ISETP.NE.AND P0, PT, R38, RZ, PT ;  /* 0x000000ff2600720c */ /* 0x000fe40003f05270 */
[----:B------:R-:W0:Y:S01]  /*5f20*/  LDC.64 R38, c[0x0][0x3a8] ;  /* 0x0000ea00ff267b82 */ /* 0x000e220000000a00 */
[----:B------:R-:W-:Y:S01]  /*5f30*/  SEL R44, RZ, 0x1000000, P5 ;  /* 0x01000000ff2c7807 */ /* 0x000fe20002800000 */
[----:B------:R-:W-:Y:S01]  /*5f40*/  UISETP.NE.AND.EX UP0, UPT, UR33, URZ, UPT, UP0 ;  /* 0x000000ff2100728c */ /* 0x000fe2000bf05300 */
[----:B------:R-:W-:Y:S02]  /*5f50*/  ISETP.NE.AND P1, PT, R40, RZ, PT ;  /* 0x000000ff2800720c */ /* 0x000fe40003f25270 */
[----:B------:R-:W-:Y:S02]  /*5f60*/  ISETP.NE.AND P5, PT, R41, RZ, PT ;  /* 0x000000ff2900720c */ /* 0x000fe40003fa5270 */
[----:B------:R-:W-:Y:S01]  /*5f70*/  SEL R45, RZ, 0x10000, P4 ;  /* 0x00010000ff2d7807 */ /* 0x000fe20002000000 */
[----:B------:R-:W1:Y:S01]  /*5f80*/  LDC.64 R40, c[0x0][0x3b0] ;  /* 0x0000ec00ff287b82 */ /* 0x000e620000000a00 */
[----:B------:R-:W-:-:S02]  /*5f90*/  SEL R48, RZ, 0x100, P3 ;  /* 0x00000100ff307807 */ /* 0x000fc40001800000 */
[----:B------:R-:W-:Y:S02]  /*5fa0*/  SEL R47, RZ, 0x1000000, P5 ;  /* 0x01000000ff2f7807 */ /* 0x000fe40002800000 */
[----:B------:R-:W-:Y:S02]  /*5fb0*/  LOP3.LUT R48, R48, R44, R45, 0xfe, !PT ;  /* 0x0000002c30307212 */ /* 0x000fe400078efe2d */
[----:B------:R-:W-:Y:S02]  /*5fc0*/  SEL R45, RZ, 0x10000, P6 ;  /* 0x00010000ff2d7807 */ /* 0x000fe40003000000 */
[----:B------:R-:W-:-:S04]  /*5fd0*/  SEL R44, RZ, 0x100, P1 ;  /* 0x00000100ff2c7807 */ /* 0x000fc80000800000 */
[----:B------:R-:W-:Y:S02]  /*5fe0*/  LOP3.LUT R44, R44, R47, R45, 0xfe, !PT ;  /* 0x0000002f2c2c7212 */ /* 0x000fe400078efe2d */
[----:B------:R-:W-:Y:S01]  /*5ff0*/  SEL R45, RZ, 0x1, P2 ;  /* 0x00000001ff2d7807 */ /* 0x000fe20001000000 */
[----:B0-----:R-:W-:-:S05]  /*6000*/  IMAD.WIDE.U32 R38, R7, 0x20, R38 ;  /* 0x0000002007267825 */ /* 0x001fca00078e0026 */
[----:B------:R-:W-:Y:S01]  /*6010*/  STG.E.128 desc[UR8][R38.64], R12 ;  /* 0x0000000c26007986 */ /* 0x000fe2000c101d08 */
[----:B-1----:R-:W-:-:S03]  /*6020*/  IMAD.WIDE.U32 R40, R7, 0x8, R40 ;  /* 0x0000000807287825 */ /* 0x002fc600078e0028 */
[----:B------:R0:W-:Y:S02]  /*6030*/  STG.E.128 desc[UR8][R38.64+0x10], R28 ;  /* 0x0000101c26007986 */ /* 0x0001e4000c101d08 */
[----:B0-----:R-:W-:Y:S02]  /*6040*/  LOP3.LUT R39, R48, R45, RZ, 0xfc, !PT ;  /* 0x0000002d30277212 */ /* 0x001fe400078efcff */
[----:B------:R-:W-:Y:S02]  /*6050*/  SEL R45, RZ, 0x1, P0 ;  /* 0x00000001ff2d7807 */ /* 0x000fe40000000000 */
[----:B------:R-:W-:Y:S02]  /*6060*/  PLOP3.LUT P0, PT, PT, PT, UP0, 0x80, 0x8 ;  /* 0x000000000008781c */ /* 0x000fe40003f0f008 */
[----:B------:R-:W-:-:S05]  /*6070*/  LOP3.LUT R38, R44, R45, RZ, 0xfc, !PT ;  /* 0x0000002d2c267212 */ /* 0x000fca00078efcff */
[----:B------:R0:W-:Y:S06]  /*6080*/  STG.E.64 desc[UR8][R40.64], R38 ;  /* 0x0000002628007986 */ /* 0x0001ec000c101b08 */
        /* <DEDUP_REMOVED lines=17> */
.L_x_3914:
        /* <DEDUP_REMOVED lines=48> */
.L_x_3928:
        /* <DEDUP_REMOVED lines=25> */
[----:B------:R-:W-:Y:S01]  /*6630*/  F2FP.F16.F32.PACK_AB R15, R30, R31 ;  /* 0x0000001f1e0f723e */ /* 0x000fe200000000ff */
[----:B------:R-:W0:Y:S01]  /*6640*/  @!P1 LDC.64 R38, c[0x0][0x3c0] ;  /* 0x0000f000ff269b82 */ /* 0x000e220000000a00 */
[----:B------:R-:W-:Y:S01]  /*6650*/  F2FP.F16.F32.PACK_AB R14, R40, R29 ;  /* 0x0000001d280e723e */ /* 0x000fe200000000ff */
        /* <DEDUP_REMOVED lines=8> */
[----:B------:R-:W-:-:S04]  /*66e0*/  FFMA.FTZ R12, R12, R64, R63 ;  /* 0x000000400c0c7223 */ /* 0x000fc8000001003f */
[----:B------:R-:W-:Y:S02]  /*66f0*/  F2FP.F16.F32.PACK_AB R13, R48, R13 ;  /* 0x0000000d300d723e */ /* 0x000fe400000000ff */
[----:B------:R-:W2:Y:S01]  /*6700*/  LDC.64 R40, c[0x0][0x428] ;  /* 0x00010a00ff287b82 */ /* 0x000ea20000000a00 */
[----:B------:R-:W-:-:S07]  /*6710*/  F2FP.F16.F32.PACK_AB R12, R47, R12 ;  /* 0x0000000c2f0c723e */ /* 0x000fce00000000ff */
[----:B------:R-:W3:Y:S01]  /*6720*/  LDC.64 R28, c[0x0][0x380] ;  /* 0x0000e000ff1c7b82 */ /* 0x000ee20000000a00 */
[----:B0-----:R-:W-:-:S05]  /*6730*/  @!P1 IMAD.WIDE R38, R0, 0x4, R38 ;  /* 0x0000000400269825 */ /* 0x001fca00078e0226 */
[----:B------:R0:W-:Y:S01]  /*6740*/  @!P1 STG.E desc[UR8][R38.64], R44 ;  /* 0x0000002c26009986 */ /* 0x0001e2000c101908 */
[----:B-1----:R-:W-:-:S05]  /*6750*/  @!P1 IMAD.WIDE R30, R0, 0x4, R30 ;  /* 0x00000004001e9825 */ /* 0x002fca00078e021e */
[----:B------:R0:W-:Y:S01]  /*6760*/  @!P1 STG.E desc[UR8][R30.64], R45 ;  /* 0x0000002d1e009986 */ /* 0x0001e2000c101908 */
[----:B--2---:R-:W-:-:S05]  /*6770*/  IMAD.WIDE.U32 R40, R7, 0x10, R40 ;  /* 0x0000001007287825 */ /* 0x004fca00078e0028 */
[----:B------:R0:W-:Y:S01]  /*6780*/  STG.E.128 desc[UR8][R40.64], R12 ;  /* 0x0000000c28007986 */ /* 0x0001e2000c101d08 */
[----:B---3--:R-:W-:-:S04]  /*6790*/  LEA R0, R28, R0, 0x2 ;  /* 0x000000001c007211 */ /* 0x008fc800078e10ff */
[----:B------:R-:W-:-:S13]  /*67a0*/  ISETP.GE.AND P1, PT, R0, R29, PT ;  /* 0x0000001d0000720c */ /* 0x000fda0003f26270 */
[----:B0-----:R-:W-:Y:S05]  /*67b0*/  @!P1 BRA `(.L_x_3916) ;  /* 0xffffffa000609947 */ /* 0x001fea000383ffff */
[----:B------:R-:W-:Y:S05]  /*67c0*/  BSYNC B0 ;  /* 0x0000000000007941 */ /* 0x000fea0003800000 */
.L_x_3809:
[----:B------:R-:W-:Y:S05]  /*67d0*/  EXIT ;  /* 0x000000000000794d */ /* 0x000fea0003800000 */
.L_x_3915:
        /* <DEDUP_REMOVED lines=8> */
.L_x_3918:
[----:B------:R-:W-:Y:S05]  /*6860*/  BSYNC B1 ;  /* 0x0000000000017941 */ /* 0x000fea0003800000 */
.L_x_3917:
        /* <DEDUP_REMOVED lines=9> */
.L_x_3919:
[----:B------:R-:W-:Y:S01]  /*6900*/  HFMA2 R45, -RZ, RZ, 0, 2.384185791015625e-07 ;  /* 0x00000004ff2d7431 */ /* 0x000fe200000001ff */
[----:B------:R-:W-:-:S05]  /*6910*/  MOV R44, R67 ;  /* 0x00000043002c7202 */ /* 0x000fca0000000f00 */
[----:B------:R-:W-:-:S04]  /*6920*/  FADD.FTZ R48, R47, R44 ;  /* 0x0000002c2f307221 */ /* 0x000fc80000010000 */
[----:B------:R-:W-:-:S07]  /*6930*/  IMAD.MOV.U32 R69, RZ, RZ, R48 ;  /* 0x000000ffff457224 */ /* 0x000fce00078e0030 */
[----:B------:R-:W-:Y:S05]  /*6940*/  WARPSYNC.COLLECTIVE R40, `(.L_x_3920) ;  /* 0x0000000028087348 */ /* 0x000fea0003c00000 */
[----:B------:R0:W1:Y:S02]  /*6950*/  SHFL.BFLY P2, R67, R69, R45, R41 ;  /* 0x0c00002d45437389 */ /* 0x0000640000040029 */
[----:B01----:R-:W-:Y:S05]  /*6960*/  ENDCOLLECTIVE ;  /* 0x000000000000791b */ /* 0x003fea0003800000 */
.L_x_3920:
        /* <DEDUP_REMOVED lines=8> */
.L_x_3921:
[----:B------:R-:W-:Y:S01]  /*69f0*/  HFMA2 R45, -RZ, RZ, 0, 9.5367431640625e-07 ;  /* 0x00000010ff2d7431 */ /* 0x000fe200000001ff */
[----:B------:R-:W-:-:S05]  /*6a00*/  MOV R44, R67 ;  /* 0x00000043002c7202 */ /* 0x000fca0000000f00 */
[----:B------:R-:W-:-:S04]  /*6a10*/  FADD.FTZ R65, R49, R44 ;  /* 0x0000002c31417221 */ /* 0x000fc80000010000 */
[----:B------:R-:W-:-:S07]  /*6a20*/  IMAD.MOV.U32 R69, RZ, RZ, R65 ;  /* 0x000000ffff457224 */ /* 0x000fce00078e0041 */
[----:B------:R-:W-:Y:S05]  /*6a30*/  WARPSYNC.COLLECTIVE R40, `(.L_x_3922) ;  /* 0x0000000028087348 */ /* 0x000fea0003c00000 */
[----:B------:R0:W1:Y:S02]  /*6a40*/  SHFL.BFLY P2, R67, R69, R45, R41 ;  /* 0x0c00002d45437389 */ /* 0x0000640000040029 */
[----:B01----:R-:W-:Y:S05]  /*6a50*/  ENDCOLLECTIVE ;  /* 0x000000000000791b */ /* 0x003fea0003800000 */
.L_x_3922:
[----:B------:R-:W-:Y:S02]  /*6a60*/  IMAD.MOV.U32 R45, RZ, RZ, 0x1 ;  /* 0x00000001ff2d7424 */ /* 0x000fe400078e00ff */
        /* <DEDUP_REMOVED lines=24> */
.L_x_3923:
[----:B------:R-:W-:Y:S02]  /*6bf0*/  IMAD.MOV.U32 R45, RZ, RZ, 0x2 ;  /* 0x00000002ff2d7424 */ /* 0x000fe400078e00ff */
[----:B------:R-:W-:-:S04]  /*6c00*/  IMAD.MOV.U32 R47, RZ, RZ, R67 ;  /* 0x000000ffff2f7224 */ /* 0x000fc800078e0043 */
[----:B------:R-:W-:-:S05]  /*6c10*/  FADD.FTZ R47, R38, R47 ;  /* 0x0000002f262f7221 */ /* 0x000fca0000010000 */
[----:B------:R-:W-:-:S07]  /*6c20*/  MOV R69, R47 ;  /* 0x0000002f00457202 */ /* 0x000fce0000000f00 */
[----:B------:R-:W-:Y:S05]  /*6c30*/  WARPSYNC.COLLECTIVE R40, `(.L_x_3924) ;  /* 0x0000000028087348 */ /* 0x000fea0003c00000 */
[----:B------:R0:W1:Y:S02]  /*6c40*/  SHFL.BFLY P2, R67, R69, R45, R41 ;  /* 0x0c00002d45437389 */ /* 0x0000640000040029 */
[----:B01----:R-:W-:Y:S05]  /*6c50*/  ENDCOLLECTIVE ;  /* 0x000000000000791b */ /* 0x003fea0003800000 */
.L_x_3924:
[----:B------:R-:W-:Y:S01]  /*6c60*/  HFMA2 R45, -RZ, RZ, 0, 2.384185791015625e-07 ;  /* 0x00000004ff2d7431 */ /* 0x000fe200000001ff */
[----:B------:R-:W-:-:S05]  /*6c70*/  MOV R48, R67 ;  /* 0x0000004300307202 */ /* 0x000fca0000000f00 */
[----:B------:R-:W-:-:S04]  /*6c80*/  FADD.FTZ R48, R47, R48 ;  /* 0x000000302f307221 */ /* 0x000fc80000010000 */
[----:B------:R-:W-:-:S07]  /*6c90*/  IMAD.MOV.U32 R69, RZ, RZ, R48 ;  /* 0x000000ffff457224 */ /* 0x000fce00078e0030 */
[----:B------:R-:W-:Y:S05]  /*6ca0*/  WARPSYNC.COLLECTIVE R40, `(.L_x_3925) ;  /* 0x0000000028087348 */ /* 0x000fea0003c00000 */
[----:B------:R0:W1:Y:S02]  /*6cb0*/  SHFL.BFLY P2, R67, R69, R45, R41 ;  /* 0x0c00002d45437389 */ /* 0x0000640000040029 */
[----:B01----:R-:W-:Y:S05]  /*6cc0*/  ENDCOLLECTIVE ;  /* 0x000000000000791b */ /* 0x003fea0003800000 */
.L_x_3925:
[----:B------:R-:W-:Y:S02]  /*6cd0*/  IMAD.MOV.U32 R45, RZ, RZ, 0x8 ;  /* 0x00000008ff2d7424 */ /* 0x000fe400078e00ff */
[----:B------:R-:W-:-:S04]  /*6ce0*/  IMAD.MOV.U32 R49, RZ, RZ, R67 ;  /* 0x000000ffff317224 */ /* 0x000fc800078e0043 */
[----:B------:R-:W-:-:S05]  /*6cf0*/  FADD.FTZ R49, R48, R49 ;  /* 0x0000003130317221 */ /* 0x000fca0000010000 */
[----:B------:R-:W-:-:S07]  /*6d00*/  MOV R69, R49 ;  /* 0x0000003100457202 */ /* 0x000fce0000000f00 */
[----:B------:R-:W-:Y:S05]  /*6d10*/  WARPSYNC.COLLECTIVE R40, `(.L_x_3926) ;  /* 0x0000000028087348 */ /* 0x000fea0003c00000 */
[----:B------:R0:W1:Y:S02]  /*6d20*/  SHFL.BFLY P2, R67, R69, R45, R41 ;  /* 0x0c00002d45437389 */ /* 0x0000640000040029 */
[----:B01----:R-:W-:Y:S05]  /*6d30*/  ENDCOLLECTIVE ;  /* 0x000000000000791b */ /* 0x003fea0003800000 */
.L_x_3926:
[----:B------:R-:W-:Y:S01]  /*6d40*/  HFMA2 R45, -RZ, RZ, 0, 9.5367431640625e-07 ;  /* 0x00000010ff2d7431 */ /* 0x000fe200000001ff */
[----:B------:R-:W-:-:S05]  /*6d50*/  MOV R66, R67 ;  /* 0x0000004300427202 */ /* 0x000fca0000000f00 */
[----:B------:R-:W-:-:S04]  /*6d60*/  FADD.FTZ R66, R49, R66 ;  /* 0x0000004231427221 */ /* 0x000fc80000010000 */
[----:B------:R-:W-:-:S07]  /*6d70*/  IMAD.MOV.U32 R69, RZ, RZ, R66 ;  /* 0x000000ffff457224 */ /* 0x000fce00078e0042 */
[----:B------:R-:W-:Y:S05]  /*6d80*/  WARPSYNC.COLLECTIVE R40, `(.L_x_3927) ;  /* 0x0000000028087348 */ /* 0x000fea0003c00000 */
[----:B------:R0:W1:Y:S02]  /*6d90*/  SHFL.BFLY P2, R67, R69, R45, R41 ;  /* 0x0c00002d45437389 */ /* 0x0000640000040029 */
[----:B01----:R-:W-:Y:S05]  /*6da0*/  ENDCOLLECTIVE ;  /* 0x000000000000791b */ /* 0x003fea0003800000 */
.L_x_3927:
[----:B------:R-:W-:Y:S01]  /*6db0*/  MOV R65, R67 ;  /* 0x0000004300417202 */ /* 0x000fe20000000f00 */
[----:B------:R-:W-:Y:S06]  /*6dc0*/  BRA `(.L_x_3928) ;  /* 0xfffffff400b47947 */ /* 0x000fec000383ffff */
.L_x_3929:
        /* <DEDUP_REMOVED lines=11> */
.L_x_5970:


//--------------------- .text._ZN10layer_norm31ln_parallel_residual_fwd_kernelINS_13Kernel_traitsIf6__halffS2_fjLj256ELj1ELj4ELj1ELj16ENS_18Kernel_traits_baseILj256EfS2_fS2_fjLj128EEEEELb0ELb0ELb0EEEvNS_9FwdParamsE --------------------------
	.section	.text._ZN10layer_norm31ln_parallel_residual_fwd_kernelINS_13Kernel_traitsIf6__halffS2_fjLj256ELj1ELj4ELj1ELj16ENS_18Kernel_traits_baseILj256EfS2_fS2_fjLj128EEEEELb0ELb0ELb0EEEvNS_9FwdParamsE,"ax",@progbits
	.align	128
        .global         _ZN10layer_norm31ln_parallel_residual_fwd_kernelINS_13Kernel_traitsIf6__halffS2_fjLj256ELj1ELj4ELj1ELj16ENS_18Kernel_traits_baseILj256EfS2_fS2_fjLj128EEEEELb0ELb0ELb0EEEvNS_9FwdParamsE
        .type           _ZN10layer_norm31ln_parallel_residual_fwd_kernelINS_13Kernel_traitsIf6__halffS2_fjLj256ELj1ELj4ELj1ELj16ENS_18Kernel_traits_baseILj256EfS2_fS2_fjLj128EEEEELb0ELb0ELb0EEEvNS_9FwdParamsE,@function
        .size           _ZN10layer_norm31ln_parallel_residual_fwd_kernelINS_13Kernel_traitsIf6__halffS2_fjLj256ELj1ELj4ELj1ELj16ENS_18Kernel_traits_baseILj256EfS2_fS2_fjLj128EEEEELb0ELb0ELb0EEEvNS_9FwdParamsE,(.L_x_5971 - _ZN10layer_norm31ln_parallel_residual_fwd_kernelINS_13Kernel_traitsIf6__halffS2_fjLj256ELj1ELj4ELj1ELj16ENS_18Kernel_traits_baseILj256EfS2_fS2_fjLj128EEEEELb0ELb0ELb0EEEvNS_9FwdParamsE)
        .other          _ZN10layer_norm31ln_parallel_residual_fwd_kernelINS_13Kernel_traitsIf6__halffS2_fjLj256ELj1ELj4ELj1ELj16ENS_18Kernel_traits_baseILj256EfS2_fS2_fjLj128EEEEELb0ELb0ELb0EEEvNS_9FwdParamsE,@"STO_CUDA_ENTRY STV_DEFAULT"
_ZN10layer_norm31ln_parallel_residual_fwd_kernelINS_13Kernel_traitsIf6__halffS2_fjLj256ELj1ELj4ELj1ELj16ENS_18Kernel_traits_baseILj256EfS2_fS2_fjLj128EEEEELb0ELb0ELb0EEEvNS_9FwdParamsE:
.text._ZN10layer_norm31ln_parallel_residual_fwd_kernelINS_13Kernel_traitsIf6__halffS2_fjLj256ELj1ELj4ELj1ELj16ENS_18Kernel_traits_baseILj256EfS2_fS2_fjLj128EEEEELb0ELb0ELb0EEEvNS_9FwdParamsE:
        /* <DEDUP_REMOVED lines=46> */
.L_x_3931:
[----:B------:R-:W-:Y:S05]  /*02e0*/  BSYNC.RECONVERGENT B0 ;  /* 0x0000000000007941 */ /* 0x000fea0003800200 */
.L_x_3930:
        /* <DEDUP_REMOVED lines=9> */
.L_x_3941:
        /* <DEDUP_REMOVED lines=37> */
.L_x_3935:
        /* <DEDUP_REMOVED lines=17> */
.L_x_3934:
        /* <DEDUP_REMOVED lines=28> */
.L_x_3937:
[--C-:B-----5:R-:W-:Y:S02]  /*08a0*/  HADD2.F32 R51, -RZ, R52.reuse.H0_H0 ;  /* 0x20000034ff337230 */ /* 0x120fe40000004100 */
[--C-:B------:R-:W-:Y:S02]  /*08b0*/  HADD2.F32 R56, -RZ, R53.reuse.H0_H0 ;  /* 0x20000035ff387230 */ /* 0x100fe40000004100 */
[----:B------:R-:W-:Y:S02]  /*08c0*/  HADD2.F32 R58, -RZ, R53.H1_H1 ;  /* 0x30000035ff3a7230 */ /* 0x000fe40000004100 */
[----:B------:R-:W-:Y:S02]  /*08d0*/  HADD2.F32 R52, -RZ, R52.H1_H1 ;  /* 0x30000034ff347230 */ /* 0x000fe40000004100 */
[--C-:B------:R-:W-:Y:S02]  /*08e0*/  HADD2.F32 R53, -RZ, R36.reuse.H1_H1 ;  /* 0x30000024ff357230 */ /* 0x100fe40000004100 */
[----:B------:R-:W-:-:S02]  /*08f0*/  HADD2.F32 R50, -RZ, R36.H0_H0 ;  /* 0x20000024ff327230 */ /* 0x000fc40000004100 */
[--C-:B------:R-:W-:Y:S02]  /*0900*/  HADD2.F32 R57, -RZ, R37.reuse.H0_H0 ;  /* 0x20000025ff397230 */ /* 0x100fe40000004100 */
[----:B------:R-:W-:Y:S01]  /*0910*/  FADD.FTZ R52, R52, R53 ;  /* 0x0000003534347221 */ /* 0x000fe20000010000 */
[----:B------:R-:W-:Y:S02]  /*0920*/  HADD2.F32 R53, -RZ, R37.H1_H1 ;  /* 0x30000025ff357230 */ /* 0x000fe40000004100 */
[----:B------:R-:W-:Y:S01]  /*0930*/  FADD.FTZ R51, R51, R50 ;  /* 0x0000003233337221 */ /* 0x000fe20000010000 */
[----:B------:R-:W-:Y:S02]  /*0940*/  HADD2.F32 R49, -RZ, R54.H0_H0 ;  /* 0x20000036ff317230 */ /* 0x000fe40000004100 */
[----:B------:R-:W-:Y:S01]  /*0950*/  FADD.FTZ R57, R56, R57 ;  /* 0x0000003938397221 */ /* 0x000fe20000010000 */
[----:B------:R-:W-:Y:S02]  /*0960*/  HADD2.F32 R50, -RZ, R38.H0_H0 ;  /* 0x20000026ff327230 */ /* 0x000fe40000004100 */
[----:B------:R-:W-:Y:S01]  /*0970*/  FADD.FTZ R58, R58, R53 ;  /* 0x000000353a3a7221 */ /* 0x000fe20000010000 */
[----:B------:R-:W-:-:S02]  /*0980*/  HADD2.F32 R54, -RZ, R54.H1_H1 ;  /* 0x30000036ff367230 */ /* 0x000fc40000004100 */
[--C-:B------:R-:W-:Y:S02]  /*0990*/  HADD2.F32 R48, -RZ, R55.reuse.H0_H0 ;  /* 0x20000037ff307230 */ /* 0x100fe40000004100 */
[----:B------:R-:W-:Y:S01]  /*09a0*/  FADD.FTZ R53, R49, R50 ;  /* 0x0000003231357221 */ /* 0x000fe20000010000 */
[----:B------:R-:W-:Y:S02]  /*09b0*/  HADD2.F32 R59, -RZ, R38.H1_H1 ;  /* 0x30000026ff3b7230 */ /* 0x000fe40000004100 */
        /* <DEDUP_REMOVED lines=14> */
.L_x_3936:
[----:B------:R-:W0:Y:S02]  /*0aa0*/  LDC.64 R56, c[0x0][0x3a8] ;  /* 0x0000ea00ff387b82 */ /* 0x000e240000000a00 */
[----:B0-----:R-:W-:-:S05]  /*0ab0*/  IMAD.WIDE.U32 R56, R3, 0x20, R56 ;  /* 0x0000002003387825 */ /* 0x001fca00078e0038 */
[----:B------:R1:W-:Y:S04]  /*0ac0*/  STG.E.128 desc[UR6][R56.64], R48 ;  /* 0x0000003038007986 */ /* 0x0003e8000c101d06 */
[----:B------:R1:W-:Y:S02]  /*0ad0*/  STG.E.128 desc[UR6][R56.64+0x10], R52 ;  /* 0x0000103438007986 */ /* 0x0003e4000c101d06 */
.L_x_3933:
[----:B0--34-:R-:W-:Y:S05]  /*0ae0*/  BSYNC.RECONVERGENT B0 ;  /* 0x0000000000007941 */ /* 0x019fea0003800200 */
.L_x_3932:
        /* <DEDUP_REMOVED lines=54> */
.L_x_3953:
        /* <DEDUP_REMOVED lines=48> */
[----:B------:R-:W-:Y:S01]  /*1150*/  FFMA.FTZ R65, R21, R64, R5 ;  /* 0x0000004015417223 */ /* 0x000fe20000010005 */
[----:B------:R-:W-:Y:S01]  /*1160*/  F2FP.F16.F32.PACK_AB R58, R68, R58 ;  /* 0x0000003a443a723e */ /* 0x000fe200000000ff */
[----:B------:R-:W-:Y:S01]  /*1170*/  FFMA.FTZ R68, R29, R64, R13 ;  /* 0x000000401d447223 */ /* 0x000fe2000001000d */
[----:B------:R-:W0:Y:S01]  /*1180*/  LDC.64 R66, c[0x0][0x430] ;  /* 0x00010c00ff427b82 */ /* 0x000e220000000a00 */
[----:B------:R-:W-:Y:S01]  /*1190*/  FFMA.FTZ R60, R28, R60, R12 ;  /* 0x0000003c1c3c7223 */ /* 0x000fe2000001000c */
[----:B------:R-:W-:Y:S02]  /*11a0*/  F2FP.F16.F32.PACK_AB R56, R65, R56 ;  /* 0x000000384138723e */ /* 0x000fe400000000ff */
[----:B------:R-:W-:-:S02]  /*11b0*/  F2FP.F16.F32.PACK_AB R57, R69, R57 ;  /* 0x000000394539723e */ /* 0x000fc400000000ff */
[----:B------:R-:W-:Y:S02]  /*11c0*/  F2FP.F16.F32.PACK_AB R60, R68, R60 ;  /* 0x0000003c443c723e */ /* 0x000fe400000000ff */
[----:B------:R-:W1:Y:S01]  /*11d0*/  LDC.64 R64, c[0x0][0x428] ;  /* 0x00010a00ff407b82 */ /* 0x000e620000000a00 */
[----:B0-----:R-:W-:-:S04]  /*11e0*/  IMAD.WIDE.U32 R66, R3, 0x10, R66 ;  /* 0x0000001003427825 */ /* 0x001fc800078e0042 */
[----:B-1----:R-:W-:-:S05]  /*11f0*/  IMAD.WIDE.U32 R64, R3, 0x10, R64 ;  /* 0x0000001003407825 */ /* 0x002fca00078e0040 */
[----:B------:R2:W-:Y:S04]  /*1200*/  STG.E.128 desc[UR6][R64.64], R56 ;  /* 0x0000003840007986 */ /* 0x0005e8000c101d06 */
[----:B------:R2:W-:Y:S02]  /*1210*/  STG.E.128 desc[UR6][R66.64], R60 ;  /* 0x0000003c42007986 */ /* 0x0005e4000c101d06 */
.L_x_3940:
[----:B------:R-:W-:Y:S05]  /*1220*/  BSYNC.RECONVERGENT B0 ;  /* 0x0000000000007941 */ /* 0x000fea0003800200 */
.L_x_3939:
[----:B-12---:R-:W1:Y:S02]  /*1230*/  LDC.64 R56, c[0x0][0x380] ;  /* 0x0000e000ff387b82 */ /* 0x006e640000000a00 */
[----:B-1----:R-:W-:-:S04]  /*1240*/  LEA R2, R56, R2, 0x2 ;  /* 0x0000000238027211 */ /* 0x002fc800078e10ff */
[----:B------:R-:W-:-:S13]  /*1250*/  ISETP.GE.AND P0, PT, R2, R57, PT ;  /* 0x000000390200720c */ /* 0x000fda0003f06270 */
[----:B------:R-:W-:Y:S05]  /*1260*/  @!P0 BRA `(.L_x_3941) ;  /* 0xfffffff000448947 */ /* 0x000fea000383ffff */
[----:B------:R-:W-:Y:S05]  /*1270*/  EXIT ;  /* 0x000000000000794d */ /* 0x000fea0003800000 */
.L_x_3938:
        /* <DEDUP_REMOVED lines=8> */
.L_x_3943:
[----:B------:R-:W-:Y:S05]  /*1300*/  BSYNC B0 ;  /* 0x0000000000007941 */ /* 0x000fea0003800000 */
.L_x_3942:
        /* <DEDUP_REMOVED lines=9> */
.L_x_3944:
[----:B------:R-:W-:Y:S01]  /*13a0*/  HFMA2 R60, -RZ, RZ, 0, 2.384185791015625e-07 ;  /* 0x00000004ff3c7431 */ /* 0x000fe200000001ff */
[----:B------:R-:W-:-:S05]  /*13b0*/  MOV R62, R67 ;  /* 0x00000043003e7202 */ /* 0x000fca0000000f00 */
[----:B------:R-:W-:-:S05]  /*13c0*/  FADD.FTZ R63, R61, R62 ;  /* 0x0000003e3d3f7221 */ /* 0x000fca0000010000 */
[----:B------:R-:W-:-:S07]  /*13d0*/  MOV R69, R63 ;  /* 0x0000003f00457202 */ /* 0x000fce0000000f00 */
[----:B------:R-:W-:Y:S05]  /*13e0*/  WARPSYNC.COLLECTIVE R58, `(.L_x_3945) ;  /* 0x000000003a087348 */ /* 0x000fea0003c00000 */
[----:B------:R0:W1:Y:S02]  /*13f0*/  SHFL.BFLY P4, R67, R69, R60, R59 ;  /* 0x0c00003c45437389 */ /* 0x000064000008003b */
[----:B01----:R-:W-:Y:S05]  /*1400*/  ENDCOLLECTIVE ;  /* 0x000000000000791b */ /* 0x003fea0003800000 */
.L_x_3945:
        /* <DEDUP_REMOVED lines=8> */
.L_x_3946:
[----:B------:R-:W-:Y:S01]  /*1490*/  HFMA2 R60, -RZ, RZ, 0, 9.5367431640625e-07 ;  /* 0x00000010ff3c7431 */ /* 0x000fe200000001ff */
[----:B------:R-:W-:-:S05]  /*14a0*/  MOV R57, R67 ;  /* 0x0000004300397202 */ /* 0x000fca0000000f00 */
[----:B------:R-:W-:-:S05]  /*14b0*/  FADD.FTZ R65, R64, R57 ;  /* 0x0000003940417221 */ /* 0x000fca0000010000 */
[----:B------:R-:W-:-:S07]  /*14c0*/  MOV R69, R65 ;  /* 0x0000004100457202 */ /* 0x000fce0000000f00 */
[----:B------:R-:W-:Y:S05]  /*14d0*/  WARPSYNC.COLLECTIVE R58, `(.L_x_3947) ;  /* 0x000000003a087348 */ /* 0x000fea0003c00000 */
[----:B------:R0:W1:Y:S02]  /*14e0*/  SHFL.BFLY P4, R67, R69, R60, R59 ;  /* 0x0c00003c45437389 */ /* 0x000064000008003b */
[----:B01----:R-:W-:Y:S05]  /*14f0*/  ENDCOLLECTIVE ;  /* 0x000000000000791b */ /* 0x003fea0003800000 */
.L_x_3947:
        /* <DEDUP_REMOVED lines=27> */
.L_x_3948:
[----:B------:R-:W-:Y:S01]  /*16b0*/  HFMA2 R60, -RZ, RZ, 0, 1.1920928955078125e-07 ;  /* 0x00000002ff3c7431 */ /* 0x000fe200000001ff */
[----:B------:R-:W-:-:S05]  /*16c0*/  MOV R61, R67 ;  /* 0x00000043003d7202 */ /* 0x000fca0000000f00 */
[----:B------:R-:W-:-:S05]  /*16d0*/  FADD.FTZ R61, R56, R61 ;  /* 0x0000003d383d7221 */ /* 0x000fca0000010000 */
[----:B------:R-:W-:-:S07]  /*16e0*/  MOV R69, R61 ;  /* 0x0000003d00457202 */ /* 0x000fce0000000f00 */
[----:B------:R-:W-:Y:S05]  /*16f0*/  WARPSYNC.COLLECTIVE R58, `(.L_x_3949) ;  /* 0x000000003a087348 */ /* 0x000fea0003c00000 */
[----:B------:R0:W1:Y:S02]  /*1700*/  SHFL.BFLY P4, R67, R69, R60, R59 ;  /* 0x0c00003c45437389 */ /* 0x000064000008003b */
[----:B01----:R-:W-:Y:S05]  /*1710*/  ENDCOLLECTIVE ;  /* 0x000000000000791b */ /* 0x003fea0003800000 */
.L_x_3949:
[----:B------:R-:W-:Y:S01]  /*1720*/  HFMA2 R60, -RZ, RZ, 0, 2.384185791015625e-07 ;  /* 0x00000004ff3c7431 */ /* 0x000fe200000001ff */
[----:B------:R-:W-:-:S05]  /*1730*/  MOV R64, R67 ;  /* 0x0000004300407202 */ /* 0x000fca0000000f00 */
[----:B------:R-:W-:-:S05]  /*1740*/  FADD.FTZ R64, R61, R64 ;  /* 0x000000403d407221 */ /* 0x000fca0000010000 */
[----:B------:R-:W-:-:S07]  /*1750*/  MOV R69, R64 ;  /* 0x0000004000457202 */ /* 0x000fce0000000f00 */
[----:B------:R-:W-:Y:S05]  /*1760*/  WARPSYNC.COLLECTIVE R58, `(.L_x_3950) ;  /* 0x000000003a087348 */ /* 0x000fea0003c00000 */
[----:B------:R0:W1:Y:S02]  /*1770*/  SHFL.BFLY P4, R67, R69, R60, R59 ;  /* 0x0c00003c45437389 */ /* 0x000064000008003b */
[----:B01----:R-:W-:Y:S05]  /*1780*/  ENDCOLLECTIVE ;  /* 0x000000000000791b */ /* 0x003fea0003800000 */
.L_x_3950:
[----:B------:R-:W-:Y:S01]  /*1790*/  HFMA2 R60, -RZ, RZ, 0, 4.76837158203125e-07 ;  /* 0x00000008ff3c7431 */ /* 0x000fe200000001ff */
[----:B------:R-:W-:-:S05]  /*17a0*/  MOV R63, R67 ;  /* 0x00000043003f7202 */ /* 0x000fca0000000f00 */
[----:B------:R-:W-:-:S05]  /*17b0*/  FADD.FTZ R63, R64, R63 ;  /* 0x0000003f403f7221 */ /* 0x000fca0000010000 */
[----:B------:R-:W-:-:S07]  /*17c0*/  MOV R69, R63 ;  /* 0x0000003f00457202 */ /* 0x000fce0000000f00 */
[----:B------:R-:W-:Y:S05]  /*17d0*/  WARPSYNC.COLLECTIVE R58, `(.L_x_3951) ;  /* 0x000000003a087348 */ /* 0x000fea0003c00000 */
[----:B------:R0:W1:Y:S02]  /*17e0*/  SHFL.BFLY P4, R67, R69, R60, R59 ;  /* 0x0c00003c45437389 */ /* 0x000064000008003b */
[----:B01----:R-:W-:Y:S05]  /*17f0*/  ENDCOLLECTIVE ;  /* 0x000000000000791b */ /* 0x003fea0003800000 */
.L_x_3951:
[----:B------:R-:W-:Y:S01]  /*1800*/  HFMA2 R60, -RZ, RZ, 0, 9.5367431640625e-07 ;  /* 0x00000010ff3c7431 */ /* 0x000fe200000001ff */
[----:B------:R-:W-:-:S05]  /*1810*/  MOV R66, R67 ;  /* 0x0000004300427202 */ /* 0x000fca0000000f00 */
[----:B------:R-:W-:-:S05]  /*1820*/  FADD.FTZ R66, R63, R66 ;  /* 0x000000423f427221 */ /* 0x000fca0000010000 */
[----:B------:R-:W-:-:S07]  /*1830*/  MOV R69, R66 ;  /* 0x0000004200457202 */ /* 0x000fce0000000f00 */
[----:B------:R-:W-:Y:S05]  /*1840*/  WARPSYNC.COLLECTIVE R58, `(.L_x_3952) ;  /* 0x000000003a087348 */ /* 0x000fea0003c00000 */
[----:B------:R0:W1:Y:S02]  /*1850*/  SHFL.BFLY P4, R67, R69, R60, R59 ;  /* 0x0c00003c45437389 */ /* 0x000064000008003b */
[----:B01----:R-:W-:Y:S05]  /*1860*/  ENDCOLLECTIVE ;  /* 0x000000000000791b */ /* 0x003fea0003800000 */
.L_x_3952:
[----:B------:R-:W-:Y:S01]  /*1870*/  MOV R65, R67 ;  /* 0x0000004300417202 */ /* 0x000fe20000000f00 */
[----:B------:R-:W-:Y:S06]  /*1880*/  BRA `(.L_x_3953) ;  /* 0xfffffff400707947 */ /* 0x000fec000383ffff */
.L_x_3954:
        /* <DEDUP_REMOVED lines=15> */
.L_x_5971:


//--------------------- .text._ZN10layer_norm31ln_parallel_residual_fwd_kernelINS_13Kernel_traitsIf6__halffS2_fjLj256ELj1ELj4ELj1ELj16ENS_18Kernel_traits_baseILj256EfS2_fS2_fjLj128EEEEELb0ELb0ELb1EEEvNS_9FwdParamsE --------------------------
	.section	.text._ZN10layer_norm31ln_parallel_residual_fwd_kernelINS_13Kernel_traitsIf6__halffS2_fjLj256ELj1ELj4ELj1ELj16ENS_18Kernel_traits_baseILj256EfS2_fS2_fjLj128EEEEELb0ELb0ELb1EEEvNS_9FwdParamsE,"ax",@progbits
	.align	128
        .global         _ZN10layer_norm31ln_parallel_residual_fwd_kernelINS_13Kernel_traitsIf6__halffS2_fjLj256ELj1ELj4ELj1ELj16ENS_18Kernel_traits_baseILj256EfS2_fS2_fjLj128EEEEELb0ELb0ELb1EEEvNS_9FwdParamsE
        .type           _ZN10layer_norm31ln_parallel_residual_fwd_kernelINS_13Kernel_traitsIf6__halffS2_fjLj256ELj1ELj4ELj1ELj16ENS_18Kernel_traits_baseILj256EfS2_fS2_fjLj128EEEEELb0ELb0ELb1EEEvNS_9FwdParamsE,@function
        .size           _ZN10layer_norm31ln_parallel_residual_fwd_kernelINS_13Kernel_traitsIf6__halffS2_fjLj256ELj1ELj4ELj1ELj16ENS_18Kernel_traits_baseILj256EfS2_fS2_fjLj128EEEEELb0ELb0ELb1EEEvNS_9FwdParamsE,(.L_x_5972 - _ZN10layer_norm31ln_parallel_residual_fwd_kernelINS_13Kernel_traitsIf6__halffS2_fjLj256ELj1ELj4ELj1ELj16ENS_18Kernel_traits_baseILj256EfS2_fS2_fjLj128EEEEELb0ELb0ELb1EEEvNS_9FwdParamsE)
        .other          _ZN10layer_norm31ln_parallel_residual_fwd_kernelINS_13Kernel_traitsIf6__halffS2_fjLj256ELj1ELj4ELj1ELj16ENS_18Kernel_traits_baseILj256EfS2_fS2_fjLj128EEEEELb0ELb0ELb1EEEvNS_9FwdParamsE,@"STO_CUDA_ENTRY STV_DEFAULT"
_ZN10layer_norm31ln_parallel_residual_fwd_kernelINS_13Kernel_traitsIf6__halffS2_fjLj256ELj1ELj4ELj1ELj16ENS_18Kernel_traits_baseILj256EfS2_fS2_fjLj128EEEEELb0ELb0ELb1EEEvNS_9FwdParamsE:
.text._ZN10layer_norm31ln_parallel_residual_fwd_kernelINS_13Kernel_traitsIf6__halffS2_fjLj256ELj1ELj4ELj1ELj16ENS_18Kernel_traits_baseILj256EfS2_fS2_fjLj128EEEEELb0ELb0ELb1EEEvNS_9FwdParamsE:
        /* <DEDUP_REMOVED lines=38> */
[----:B-1----:R-:W0:Y:S01]  /*0260*/  LDC.64 R6, c[0x0][0x3d8] ;  /* 0x0000f600ff067b82 */ /* 0x002e220000000a00 */
[----:B------:R1:W5:Y:S01]  /*0270*/  LDG.E.128 R32, desc[UR6][R4.64] ;  /* 0x0000000604207981 */ /* 0x000362000c1e1d00 */
        /* <DEDUP_REMOVED lines=13> */
.L_x_3960:
[----:B------:R-:W-:Y:S01]  /*0350*/  ISETP.NE.U32.AND P1, PT, RZ, UR10, PT ;  /* 0x0000000aff007c0c */ /* 0x000fe2000bf25070 */
[----:B0-----:R-:W0:Y:S01]  /*0360*/  S2R R61, SR_TID.X ;  /* 0x00000000003d7919 */ /* 0x001e220000002100 */
[----:B------:R-:W2:Y:S01]  /*0370*/  @P0 LDC.64 R52, c[0x0][0x398] ;  /* 0x0000e600ff340b82 */ /* 0x000ea20000000a00 */
[----:B------:R-:W-:Y:S01]  /*0380*/  IMAD R0, R2, UR5, RZ ;  /* 0x0000000502007c24 */ /* 0x000fe2000f8e02ff */
[----:B------:R-:W-:-:S04]  /*0390*/  ISETP.NE.AND.EX P1, PT, RZ, UR11, PT, P1 ;  /* 0x0000000bff007c0c */ /* 0x000fc8000bf25310 */
[----:B------:R-:W-:Y:S02]  /*03a0*/  SHF.R.S32.HI R3, RZ, 0x1f, R0 ;  /* 0x0000001fff037819 */ /* 0x000fe40000011400 */
[----:B-1----:R-:W1:Y:S02]  /*03b0*/  LDC.64 R4, c[0x0][0x390] ;  /* 0x0000e400ff047b82 */ /* 0x002e640000000a00 */
[----:B------:R-:W-:-:S06]  /*03c0*/  LEA.HI R0, R3, R0, RZ, 0x3 ;  /* 0x0000000003007211 */ /* 0x000fcc00078f18ff */
[----:B------:R-:W3:Y:S01]  /*03d0*/  @P1 LDC.64 R6, c[0x0][0x3a0] ;  /* 0x0000e800ff061b82 */ /* 0x000ee20000000a00 */
[----:B0-----:R-:W-:-:S04]  /*03e0*/  LOP3.LUT R61, R61, 0x1f, RZ, 0xc0, !PT ;  /* 0x0000001f3d3d7812 */ /* 0x001fc800078ec0ff */
[----:B------:R-:W-:-:S05]  /*03f0*/  LEA.HI.SX32 R0, R0, R61, 0x1d ;  /* 0x0000003d00007211 */ /* 0x000fca00078feaff */
[----:B--2---:R-:W-:-:S04]  /*0400*/  @P0 IMAD.WIDE.U32 R56, R0, 0x10, R52 ;  /* 0x0000001000380825 */ /* 0x004fc800078e0034 */
[C---:B---3--:R-:W-:Y:S01]  /*0410*/  @P1 IMAD.WIDE.U32 R6, R0.reuse, 0x20, R6 ;  /* 0x0000002000061825 */ /* 0x048fe200078e0006 */
[----:B-----5:R0:W5:Y:S03]  /*0420*/  @P0 LDG.E.128 R16, desc[UR6][R56.64] ;  /* 0x0000000638100981 */ /* 0x020166000c1e1d00 */
[----:B-1----:R-:W-:Y:S01]  /*0430*/  IMAD.WIDE.U32 R4, R0, 0x10, R4 ;  /* 0x0000001000047825 */ /* 0x002fe200078e0004 */
[----:B------:R0:W5:Y:S04]  /*0440*/  @P1 LDG.E.128 R12, desc[UR6][R6.64] ;  /* 0x00000006060c1981 */ /* 0x000168000c1e1d00 */
[----:B------:R0:W5:Y:S04]  /*0450*/  @P1 LDG.E.128 R8, desc[UR6][R6.64+0x10] ;  /* 0x0000100606081981 */ /* 0x000168000c1e1d00 */
[----:B------:R0:W5:Y:S01]  /*0460*/  LDG.E.128 R52, desc[UR6][R4.64] ;  /* 0x0000000604347981 */ /* 0x000162000c1e1d00 */
        /* <DEDUP_REMOVED lines=15> */
.L_x_3956:
        /* <DEDUP_REMOVED lines=17> */
.L_x_3955:
        /* <DEDUP_REMOVED lines=28> */
.L_x_3958:
        /* <DEDUP_REMOVED lines=8> */
[----:B------:R-:W-:Y:S02]  /*08b0*/  HADD2.F32 R52, -RZ, R53.H1_H1 ;  /* 0x30000035ff347230 */ /* 0x000fe40000004100 */
[----:B------:R-:W-:Y:S02]  /*08c0*/  HADD2.F32 R3, -RZ, R55.H0_H0 ;  /* 0x20000037ff037230 */ /* 0x000fe40000004100 */
[----:B------:R-:W-:Y:S01]  /*08d0*/  FADD.FTZ R6, R6, R57 ;  /* 0x0000003906067221 */ /* 0x000fe20000010000 */
[----:B------:R-:W-:Y:S02]  /*08e0*/  HADD2.F32 R59, -RZ, R17.H1_H1 ;  /* 0x30000011ff3b7230 */ /* 0x000fe40000004100 */
[----:B------:R-:W-:Y:S02]  /*08f0*/  HADD2.F32 R4, -RZ, R19.H0_H0 ;  /* 0x20000013ff047230 */ /* 0x000fe40000004100 */
[----:B------:R-:W-:-:S02]  /*0900*/  HADD2.F32 R53, -RZ, R54.H0_H0 ;  /* 0x20000036ff357230 */ /* 0x000fc40000004100 */
        /* <DEDUP_REMOVED lines=9> */
[----:B------:R-:W-:Y:S02]  /*09a0*/  HADD2.F32 R55, -RZ, R19.H1_H1 ;  /* 0x30000013ff377230 */ /* 0x000fe40000004100 */
[----:B------:R-:W-:Y:S01]  /*09b0*/  FADD.FTZ R6, R14, R7 ;  /* 0x000000070e067221 */ /* 0x000fe20000010000 */
[----:B------:R-:W-:Y:S01]  /*09c0*/  FADD.FTZ R7, R15, R52 ;  /* 0x000000340f077221 */ /* 0x000fe20000010000 */
[----:B------:R-:W-:Y:S01]  /*09d0*/  FADD.FTZ R54, R54, R57 ;  /* 0x0000003936367221 */ /* 0x000fe20000010000 */
[----:B------:R-:W-:Y:S01]  /*09e0*/  FADD.FTZ R52, R8, R53 ;  /* 0x0000003508347221 */ /* 0x000fe20000010000 */
[----:B------:R-:W-:Y:S02]  /*09f0*/  FADD.FTZ R56, R56, R55 ;  /* 0x0000003738387221 */ /* 0x000fe40000010000 */
[----:B------:R-:W-:Y:S01]  /*0a00*/  FADD.FTZ R53, R9, R54 ;  /* 0x0000003609357221 */ /* 0x000fe20000010000 */
[----:B------:R-:W-:Y:S01]  /*0a10*/  FADD.FTZ R54, R10, R3 ;  /* 0x000000030a367221 */ /* 0x000fe20000010000 */
[----:B------:R-:W-:-:S07]  /*0a20*/  FADD.FTZ R55, R11, R56 ;  /* 0x000000380b377221 */ /* 0x000fce0000010000 */
.L_x_3957:
        /* <DEDUP_REMOVED lines=52> */
.L_x_3972:
[----:B------:R-:W-:Y:S01]  /*0d70*/  FMUL.FTZ R59, R3, R3 ;  /* 0x00000003033b7220 */ /* 0x000fe20000410000 */
[----:B-1----:R-:W-:Y:S01]  /*0d80*/  FADD.FTZ R61, R58, R61 ;  /* 0x0000003d3a3d7221 */ /* 0x002fe20000010000 */
[----:B------:R-:W1:Y:S03]  /*0d90*/  @!P1 LDC.64 R56, c[0x0][0x3c0] ;  /* 0x0000f000ff389b82 */ /* 0x000e660000000a00 */
[----:B------:R-:W-:Y:S01]  /*0da0*/  FSEL R59, R59, RZ, P2 ;  /* 0x000000ff3b3b7208 */ /* 0x000fe20001000000 */
[----:B0-----:R-:W-:-:S04]  /*0db0*/  FFMA.FTZ R58, R61, R60, UR12 ;  /* 0x0000000c3d3a7e23 */ /* 0x001fc8000801003c */
[----:B------:R-:W-:Y:S01]  /*0dc0*/  FADD.FTZ R58, R58, R59 ;  /* 0x0000003b3a3a7221 */ /* 0x000fe20000010000 */
[----:B------:R-:W0:Y:S01]  /*0dd0*/  @!P1 LDC.64 R60, c[0x0][0x3c8] ;  /* 0x0000f200ff3c9b82 */ /* 0x000e220000000a00 */
[----:B------:R-:W-:-:S04]  /*0de0*/  FSEL R59, R3, RZ, !P2 ;  /* 0x000000ff033b7208 */ /* 0x000fc80005000000 */
        /* <DEDUP_REMOVED lines=12> */
[----:B------:R-:W-:Y:S01]  /*0eb0*/  FMUL.FTZ R53, R58, R53 ;  /* 0x000000353a357220 */ /* 0x000fe20000410000 */
[----:B0-----:R-:W-:-:S05]  /*0ec0*/  @!P1 IMAD.WIDE R60, R2, 0x4, R60 ;  /* 0x00000004023c9825 */ /* 0x001fca00078e023c */
[----:B------:R0:W-:Y:S01]  /*0ed0*/  @!P1 STG.E desc[UR6][R60.64], R58 ;  /* 0x0000003a3c009986 */ /* 0x0001e2000c101906 */
[C---:B-1----:R-:W-:Y:S01]  /*0ee0*/  FMUL.FTZ R56, R58.reuse, R5 ;  /* 0x000000053a387220 */ /* 0x042fe20000410000 */
[C---:B------:R-:W-:Y:S01]  /*0ef0*/  FMUL.FTZ R5, R58.reuse, R54 ;  /* 0x000000363a057220 */ /* 0x040fe20000410000 */
[C---:B------:R-:W-:Y:S01]  /*0f00*/  FMUL.FTZ R57, R58.reuse, R6 ;  /* 0x000000063a397220 */ /* 0x040fe20000410000 */
[----:B------:R-:W-:Y:S01]  /*0f10*/  FMUL.FTZ R54, R58, R7 ;  /* 0x000000073a367220 */ /* 0x000fe20000410000 */
[----:B------:R-:W-:Y:S01]  /*0f20*/  FFMA.FTZ R6, R31, R59, R47 ;  /* 0x0000003b1f067223 */ /* 0x000fe2000001002f */
[-C--:B------:R-:W-:Y:S01]  /*0f30*/  FFMA.FTZ R7, R30, R5.reuse, R46 ;  /* 0x000000051e077223 */ /* 0x080fe2000001002e */
[----:B------:R-:W-:Y:S01]  /*0f40*/  FFMA.FTZ R55, R22, R5, R38 ;  /* 0x0000000516377223 */ /* 0x000fe20000010026 */
[----:B------:R-:W-:Y:S01]  /*0f50*/  FFMA.FTZ R5, R23, R59, R39 ;  /* 0x0000003b17057223 */ /* 0x000fe20000010027 */
[C---:B------:R-:W-:Y:S01]  /*0f60*/  FMUL.FTZ R59, R58.reuse, R52 ;  /* 0x000000343a3b7220 */ /* 0x040fe20000410000 */
[----:B------:R-:W-:Y:S01]  /*0f70*/  FMUL.FTZ R3, R58, R4 ;  /* 0x000000043a037220 */ /* 0x000fe20000410000 */
[----:B------:R-:W-:Y:S01]  /*0f80*/  F2FP.F16.F32.PACK_AB R7, R6, R7 ;  /* 0x000000070607723e */ /* 0x000fe200000000ff */
[----:B------:R-:W-:Y:S01]  /*0f90*/  FFMA.FTZ R52, R29, R53, R45 ;  /* 0x000000351d347223 */ /* 0x000fe2000001002d */
[----:B------:R-:W-:Y:S01]  /*0fa0*/  FFMA.FTZ R6, R28, R59, R44 ;  /* 0x0000003b1c067223 */ /* 0x000fe2000001002c */
[----:B------:R-:W-:Y:S01]  /*0fb0*/  FFMA.FTZ R4, R32, R3, R48 ;  /* 0x0000000320047223 */ /* 0x000fe20000010030 */
[----:B0-----:R-:W-:Y:S01]  /*0fc0*/  FFMA.FTZ R60, R33, R56, R49 ;  /* 0x00000038213c7223 */ /* 0x001fe20000010031 */
[----:B------:R-:W-:Y:S01]  /*0fd0*/  F2FP.F16.F32.PACK_AB R55, R5, R55 ;  /* 0x000000370537723e */ /* 0x000fe200000000ff */
[----:B------:R-:W-:Y:S01]  /*0fe0*/  FFMA.FTZ R5, R34, R57, R50 ;  /* 0x0000003922057223 */ /* 0x000fe20000010032 */
[----:B------:R-:W-:Y:S01]  /*0ff0*/  F2FP.F16.F32.PACK_AB R6, R52, R6 ;  /* 0x000000063406723e */ /* 0x000fe200000000ff */
[----:B------:R-:W-:Y:S01]  /*1000*/  FFMA.FTZ R52, R24, R3, R40 ;  /* 0x0000000318347223 */ /* 0x000fe20000010028 */
[----:B------:R-:W-:Y:S01]  /*1010*/  F2FP.F16.F32.PACK_AB R4, R60, R4 ;  /* 0x000000043c04723e */ /* 0x000fe200000000ff */
[----:B------:R-:W-:Y:S01]  /*1020*/  FFMA.FTZ R3, R20, R59, R36 ;  /* 0x0000003b14037223 */ /* 0x000fe20000010024 */
[----:B------:R-:W-:Y:S01]  /*1030*/  FFMA.FTZ R53, R21, R53, R37 ;  /* 0x0000003515357223 */ /* 0x000fe20000010025 */
[----:B------:R-:W-:Y:S01]  /*1040*/  FFMA.FTZ R57, R26, R57, R42 ;  /* 0x000000391a397223 */ /* 0x000fe2000001002a */
[----:B------:R-:W-:Y:S01]  /*1050*/  FFMA.FTZ R60, R27, R54, R43 ;  /* 0x000000361b3c7223 */ /* 0x000fe2000001002b */
[----:B------:R-:W-:Y:S01]  /*1060*/  FFMA.FTZ R56, R25, R56, R41 ;  /* 0x0000003819387223 */ /* 0x000fe20000010029 */
[----:B------:R-:W-:Y:S01]  /*1070*/  FFMA.FTZ R58, R35, R54, R51 ;  /* 0x00000036233a7223 */ /* 0x000fe20000010033 */
[----:B------:R-:W-:-:S02]  /*1080*/  F2FP.F16.F32.PACK_AB R54, R53, R3 ;  /* 0x000000033536723e */ /* 0x000fc400000000ff */
[----:B------:R-:W-:Y:S02]  /*1090*/  F2FP.F16.F32.PACK_AB R53, R60, R57 ;  /* 0x000000393c35723e */ /* 0x000fe400000000ff */
[----:B------:R-:W-:Y:S01]  /*10a0*/  F2FP.F16.F32.PACK_AB R52, R56, R52 ;  /* 0x000000343834723e */ /* 0x000fe200000000ff */
[----:B------:R-:W0:Y:S01]  /*10b0*/  LDC.64 R60, c[0x0][0x430] ;  /* 0x00010c00ff3c7b82 */ /* 0x000e220000000a00 */
[----:B------:R-:W-:-:S07]  /*10c0*/  F2FP.F16.F32.PACK_AB R5, R58, R5 ;  /* 0x000000053a05723e */ /* 0x000fce00000000ff */
[----:B------:R-:W1:Y:S08]  /*10d0*/  LDC.64 R56, c[0x0][0x428] ;  /* 0x00010a00ff387b82 */ /* 0x000e700000000a00 */
[----:B------:R-:W2:Y:S01]  /*10e0*/  LDC.64 R58, c[0x0][0x380] ;  /* 0x0000e000ff3a7b82 */ /* 0x000ea20000000a00 */
[----:B0-----:R-:W-:-:S04]  /*10f0*/  IMAD.WIDE.U32 R60, R0, 0x10, R60 ;  /* 0x00000010003c7825 */ /* 0x001fc800078e003c */
[----:B-1----:R-:W-:-:S05]  /*1100*/  IMAD.WIDE.U32 R56, R0, 0x10, R56 ;  /* 0x0000001000387825 */ /* 0x002fca00078e0038 */
[----:B------:R0:W-:Y:S01]  /*1110*/  STG.E.128 desc[UR6][R56.64], R4 ;  /* 0x0000000438007986 */ /* 0x0001e2000c101d06 */
[----:B--2---:R-:W-:-:S03]  /*1120*/  LEA R2, R58, R2, 0x2 ;  /* 0x000000023a027211 */ /* 0x004fc600078e10ff */
[----:B------:R0:W-:Y:S01]  /*1130*/  STG.E.128 desc[UR6][R60.64], R52 ;  /* 0x000000343c007986 */ /* 0x0001e2000c101d06 */
[----:B------:R-:W-:-:S13]  /*1140*/  ISETP.GE.AND P1, PT, R2, R59, PT ;  /* 0x0000003b0200720c */ /* 0x000fda0003f26270 */
[----:B------:R-:W-:Y:S05]  /*1150*/  @!P1 BRA `(.L_x_3960) ;  /* 0xfffffff0007c9947 */ /* 0x000fea000383ffff */
[----:B------:R-:W-:Y:S05]  /*1160*/  EXIT ;  /* 0x000000000000794d */ /* 0x000fea0003800000 */
.L_x_3959:
        /* <DEDUP_REMOVED lines=8> */
.L_x_3962:
[----:B------:R-:W-:Y:S05]  /*11f0*/  BSYNC B0 ;  /* 0x0000000000007941 */ /* 0x000fea0003800000 */
.L_x_3961:
        /* <DEDUP_REMOVED lines=8> */
.L_x_3963:
[----:B------:R-:W-:Y:S01]  /*1280*/  HFMA2 R59, -RZ, RZ, 0, 2.384185791015625e-07 ;  /* 0x00000004ff3b7431 */ /* 0x000fe200000001ff */
[----:B------:R-:W-:Y:S02]  /*1290*/  MOV R58, R56 ;  /* 0x00000038003a7202 */ /* 0x000fe40000000f00 */
[----:B------:R-:W-:-:S03]  /*12a0*/  MOV R56, 0xffffffff ;  /* 0xffffffff00387802 */ /* 0x000fc60000000f00 */
[----:B------:R-:W-:-:S07]  /*12b0*/  FADD.FTZ R58, R61, R58 ;  /* 0x0000003a3d3a7221 */ /* 0x000fce0000010000 */
[----:B------:R-:W-:Y:S05]  /*12c0*/  WARPSYNC.COLLECTIVE R56, `(.L_x_3964) ;  /* 0x0000000038087348 */ /* 0x000fea0003c00000 */
[----:B------:R0:W1:Y:S02]  /*12d0*/  SHFL.BFLY P3, R56, R58, R59, R57 ;  /* 0x0c00003b3a387389 */ /* 0x0000640000060039 */
[----:B01----:R-:W-:Y:S05]  /*12e0*/  ENDCOLLECTIVE ;  /* 0x000000000000791b */ /* 0x003fea0003800000 */
.L_x_3964:
        /* <DEDUP_REMOVED lines=8> */
.L_x_3965:
[----:B------:R-:W-:Y:S01]  /*1370*/  HFMA2 R59, -RZ, RZ, 0, 9.5367431640625e-07 ;  /* 0x00000010ff3b7431 */ /* 0x000fe200000001ff */
[----:B------:R-:W-:Y:S02]  /*1380*/  MOV R3, R56 ;  /* 0x0000003800037202 */ /* 0x000fe40000000f00 */
[----:B------:R-:W-:-:S03]  /*1390*/  MOV R56, 0xffffffff ;  /* 0xffffffff00387802 */ /* 0x000fc60000000f00 */
[----:B------:R-:W-:Y:S02]  /*13a0*/  FADD.FTZ R58, R60, R3 ;  /* 0x000000033c3a7221 */ /* 0x000fe40000010000 */
[----:B------:R-:W0:Y:S05]  /*13b0*/  LDC R60, c[0x0][0x400] ;  /* 0x00010000ff3c7b82 */ /* 0x000e2a0000000800 */
[----:B0-----:R-:W-:Y:S05]  /*13c0*/  WARPSYNC.COLLECTIVE R56, `(.L_x_3966) ;  /* 0x0000000038087348 */ /* 0x001fea0003c00000 */
[----:B------:R1:W2:Y:S02]  /*13d0*/  SHFL.BFLY P3, R56, R58, R59, R57 ;  /* 0x0c00003b3a387389 */ /* 0x0002a40000060039 */
[----:B012---:R-:W-:Y:S05]  /*13e0*/  ENDCOLLECTIVE ;  /* 0x000000000000791b */ /* 0x007fea0003800000 */
.L_x_3966:
[----:B------:R-:W-:Y:S01]  /*13f0*/  HFMA2 R59, -RZ, RZ, 0, 5.9604644775390625e-08 ;  /* 0x00000001ff3b7431 */ /* 0x000fe200000001ff */
[----:B------:R-:W-:Y:S02]  /*1400*/  MOV R3, R56 ;  /* 0x0000003800037202 */ /* 0x000fe40000000f00 */
[----:B------:R-:W-:-:S03]  /*1410*/  MOV R56, 0xffffffff ;  /* 0xffffffff00387802 */ /* 0x000fc60000000f00 */
        /* <DEDUP_REMOVED lines=22> */
.L_x_3967:
[----:B------:R-:W-:Y:S01]  /*1580*/  HFMA2 R59, -RZ, RZ, 0, 1.1920928955078125e-07 ;  /* 0x00000002ff3b7431 */ /* 0x000fe200000001ff */
[----:B------:R-:W-:Y:S02]  /*1590*/  MOV R61, R56 ;  /* 0x00000038003d7202 */ /* 0x000fe40000000f00 */
[----:B------:R-:W-:-:S03]  /*15a0*/  MOV R56, 0xffffffff ;  /* 0xffffffff00387802 */ /* 0x000fc60000000f00 */
[----:B------:R-:W-:-:S07]  /*15b0*/  FADD.FTZ R58, R58, R61 ;  /* 0x0000003d3a3a7221 */ /* 0x000fce0000010000 */
[----:B------:R-:W-:Y:S05]  /*15c0*/  WARPSYNC.COLLECTIVE R56, `(.L_x_3968) ;  /* 0x0000000038087348 */ /* 0x000fea0003c00000 */
[----:B------:R0:W1:Y:S02]  /*15d0*/  SHFL.BFLY P3, R56, R58, R59, R57 ;  /* 0x0c00003b3a387389 */ /* 0x0000640000060039 */
[----:B01----:R-:W-:Y:S05]  /*15e0*/  ENDCOLLECTIVE ;  /* 0x000000000000791b */ /* 0x003fea0003800000 */
.L_x_3968:
[----:B------:R-:W-:Y:S01]  /*15f0*/  HFMA2 R59, -RZ, RZ, 0, 2.384185791015625e-07 ;  /* 0x00000004ff3b7431 */ /* 0x000fe200000001ff */
[----:B------:R-:W-:Y:S02]  /*1600*/  MOV R61, R56 ;  /* 0x00000038003d7202 */ /* 0x000fe40000000f00 */
[----:B------:R-:W-:-:S03]  /*1610*/  MOV R56, 0xffffffff ;  /* 0xffffffff00387802 */ /* 0x000fc60000000f00 */
[----:B------:R-:W-:-:S07]  /*1620*/  FADD.FTZ R58, R58, R61 ;  /* 0x0000003d3a3a7221 */ /* 0x000fce0000010000 */
[----:B------:R-:W-:Y:S05]  /*1630*/  WARPSYNC.COLLECTIVE R56, `(.L_x_3969) ;  /* 0x0000000038087348 */ /* 0x000fea0003c00000 */
[----:B------:R0:W1:Y:S02]  /*1640*/  SHFL.BFLY P3, R56, R58, R59, R57 ;  /* 0x0c00003b3a387389 */ /* 0x0000640000060039 */
[----:B01----:R-:W-:Y:S05]  /*1650*/  ENDCOLLECTIVE ;  /* 0x000000000000791b */ /* 0x003fea0003800000 */
.L_x_3969:
[----:B------:R-:W-:Y:S01]  /*1660*/  HFMA2 R59, -RZ, RZ, 0, 4.76837158203125e-07 ;  /* 0x00000008ff3b7431 */ /* 0x000fe200000001ff */
[----:B------:R-:W-:Y:S02]  /*1670*/  MOV R61, R56 ;  /* 0x00000038003d7202 */ /* 0x000fe40000000f00 */
[----:B------:R-:W-:-:S03]  /*1680*/  MOV R56, 0xffffffff ;  /* 0xffffffff00387802 */ /* 0x000fc60000000f00 */
[----:B------:R-:W-:-:S07]  /*1690*/  FADD.FTZ R58, R58, R61 ;  /* 0x0000003d3a3a7221 */ /* 0x000fce0000010000 */
[----:B------:R-:W-:Y:S05]  /*16a0*/  WARPSYNC.COLLECTIVE R56, `(.L_x_3970) ;  /* 0x0000000038087348 */ /* 0x000fea0003c00000 */
[----:B------:R0:W1:Y:S02]  /*16b0*/  SHFL.BFLY P3, R56, R58, R59, R57 ;  /* 0x0c00003b3a387389 */ /* 0x0000640000060039 */
[----:B01----:R-:W-:Y:S05]  /*16c0*/  ENDCOLLECTIVE ;  /* 0x000000000000791b */ /* 0x003fea0003800000 */
.L_x_3970:
[----:B------:R-:W-:Y:S01]  /*16d0*/  HFMA2 R59, -RZ, RZ, 0, 9.5367431640625e-07 ;  /* 0x00000010ff3b7431 */ /* 0x000fe200000001ff */
[----:B------:R-:W-:Y:S02]  /*16e0*/  MOV R61, R56 ;  /* 0x00000038003d7202 */ /* 0x000fe40000000f00 */
[----:B------:R-:W-:-:S03]  /*16f0*/  MOV R56, 0xffffffff ;  /* 0xffffffff00387802 */ /* 0x000fc60000000f00 */
[----:B------:R-:W-:-:S07]  /*1700*/  FADD.FTZ R58, R58, R61 ;  /* 0x0000003d3a3a7221 */ /* 0x000fce0000010000 */
[----:B------:R-:W-:Y:S05]  /*1710*/  WARPSYNC.COLLECTIVE R56, `(.L_x_3971) ;  /* 0x0000000038087348 */ /* 0x000fea0003c00000 */
[----:B------:R0:W1:Y:S02]  /*1720*/  SHFL.BFLY P3, R56, R58, R59, R57 ;  /* 0x0c00003b3a387389 */ /* 0x0000640000060039 */
[----:B01----:R-:W-:Y:S05]  /*1730*/  ENDCOLLECTIVE ;  /* 0x000000000000791b */ /* 0x003fea0003800000 */
.L_x_3971:
[----:B------:R-:W-:Y:S01]  /*1740*/  MOV R61, R56 ;  /* 0x00000038003d7202 */ /* 0x000fe20000000f00 */
[----:B------:R-:W-:Y:S06]  /*1750*/  BRA `(.L_x_3972) ;  /* 0xfffffff400847947 */ /* 0x000fec000383ffff */
.L_x_3973:
        /* <DEDUP_REMOVED lines=10> */
.L_x_5972:


//--------------------- .text._ZN10layer_norm31ln_parallel_residual_fwd_kernelINS_13Kernel_traitsIf6__halffS2_fjLj256ELj1ELj4ELj1ELj16ENS_18Kernel_traits_baseILj256EfS2_fS2_fjLj128EEEEELb0ELb1ELb0EEEvNS_9FwdParamsE --------------------------
	.section	.text._ZN10layer_norm31ln_parallel_residual_fwd_kernelINS_13Kernel_traitsIf6__halffS2_fjLj256ELj1ELj4ELj1ELj16ENS_18Kernel_traits_baseILj256EfS2_fS2_fjLj128EEEEELb0ELb1ELb0EEEvNS_9FwdParamsE,"ax",@progbits
	.align	128
        .global         _ZN10layer_norm31ln_parallel_residual_fwd_kernelINS_13Kernel_traitsIf6__halffS2_fjLj256ELj1ELj4ELj1ELj16ENS_18Kernel_traits_baseILj256EfS2_fS2_fjLj128EEEEELb0ELb1ELb0EEEvNS_9FwdParamsE
        .type           _ZN10layer_norm31ln_parallel_residual_fwd_kernelINS_13Kernel_traitsIf6__halffS2_fjLj256ELj1ELj4ELj1ELj16ENS_18Kernel_traits_baseILj256EfS2_fS2_fjLj128EEEEELb0ELb1ELb0EEEvNS_9FwdParamsE,@function
        .size           _ZN10layer_norm31ln_parallel_residual_fwd_kernelINS_13Kernel_traitsIf6__halffS2_fjLj256ELj1ELj4ELj1ELj16ENS_18Kernel_traits_baseILj256EfS2_fS2_fjLj128EEEEELb0ELb1ELb0EEEvNS_9FwdParamsE,(.L_x_5973 - _ZN10layer_norm31ln_parallel_residual_fwd_kernelINS_13Kernel_traitsIf6__halffS2_fjLj256ELj1ELj4ELj1ELj16ENS_18Kernel_traits_baseILj256EfS2_fS2_fjLj128EEEEELb0ELb1ELb0EEEvNS_9FwdParamsE)
        .other          _ZN10layer_norm31ln_parallel_residual_fwd_kernelINS_13Kernel_traitsIf6__halffS2_fjLj256ELj1ELj4ELj1ELj16ENS_18Kernel_traits_baseILj256EfS2_fS2_fjLj128EEEEELb0ELb1ELb0EEEvNS_9FwdParamsE,@"STO_CUDA_ENTRY STV_DEFAULT"
_ZN10layer_norm31ln_parallel_residual_fwd_kernelINS_13Kernel_traitsIf6__halffS2_fjLj256ELj1ELj4ELj1ELj16ENS_18Kernel_traits_baseILj256EfS2_fS2_fjLj128EEEEELb0ELb1ELb0EEEvNS_9FwdParamsE:
.text._ZN10layer_norm31ln_parallel_residual_fwd_kernelINS_13Kernel_traitsIf6__halffS2_fjLj256ELj1ELj4ELj1ELj16ENS_18Kernel_traits_baseILj256EfS2_fS2_fjLj128EEEEELb0ELb1ELb0EEEvNS_9FwdParamsE:
        /* <DEDUP_REMOVED lines=31> */
.L_x_3975:
[----:B------:R-:W-:Y:S05]  /*01f0*/  BSYNC.RECONVERGENT B0 ;  /* 0x0000000000007941 */ /* 0x000fea0003800200 */
.L_x_3974:
        /* <DEDUP_REMOVED lines=9> */
.L_x_3985:
        /* <DEDUP_REMOVED lines=35> */
.L_x_3979:
        /* <DEDUP_REMOVED lines=17> */
.L_x_3978:
        /* <DEDUP_REMOVED lines=28> */
.L_x_3981:
        /* <DEDUP_REMOVED lines=32> */
.L_x_3980:
[----:B------:R-:W0:Y:S02]  /*0990*/  LDC.64 R38, c[0x0][0x3a8] ;  /* 0x0000ea00ff267b82 */ /* 0x000e240000000a00 */
[----:B0-----:R-:W-:-:S05]  /*09a0*/  IMAD.WIDE.U32 R38, R36, 0x20, R38 ;  /* 0x0000002024267825 */ /* 0x001fca00078e0026 */
[----:B------:R1:W-:Y:S04]  /*09b0*/  STG.E.128 desc[UR6][R38.64], R28 ;  /* 0x0000001c26007986 */ /* 0x0003e8000c101d06 */
[----:B------:R1:W-:Y:S02]  /*09c0*/  STG.E.128 desc[UR6][R38.64+0x10], R32 ;  /* 0x0000102026007986 */ /* 0x0003e4000c101d06 */
.L_x_3977:
[----:B0--34-:R-:W-:Y:S05]  /*09d0*/  BSYNC.RECONVERGENT B0 ;  /* 0x0000000000007941 */ /* 0x019fea0003800200 */
.L_x_3976:
        /* <DEDUP_REMOVED lines=54> */
.L_x_3997:
        /* <DEDUP_REMOVED lines=39> */
[----:B------:R-:W-:Y:S01]  /*0fb0*/  F2FP.F16.F32.PACK_AB R39, R0, R39 ;  /* 0x000000270027723e */ /* 0x000fe200000000ff */
[----:B------:R-:W-:Y:S01]  /*0fc0*/  FFMA.FTZ R0, R16, R37, R24 ;  /* 0x0000002510007223 */ /* 0x000fe20000010018 */
[----:B------:R-:W-:Y:S02]  /*0fd0*/  F2FP.F16.F32.PACK_AB R38, R38, R51 ;  /* 0x000000332626723e */ /* 0x000fe400000000ff */
[----:B------:R-:W-:Y:S01]  /*0fe0*/  F2FP.F16.F32.PACK_AB R37, R50, R49 ;  /* 0x000000313225723e */ /* 0x000fe200000000ff */
[----:B0-----:R-:W-:Y:S01]  /*0ff0*/  IMAD.WIDE.U32 R46, R36, 0x10, R46 ;  /* 0x00000010242e7825 */ /* 0x001fe200078e002e */
[----:B------:R-:W-:-:S05]  /*1000*/  F2FP.F16.F32.PACK_AB R36, R45, R0 ;  /* 0x000000002d24723e */ /* 0x000fca00000000ff */
[----:B------:R2:W-:Y:S02]  /*1010*/  STG.E.128 desc[UR6][R46.64], R36 ;  /* 0x000000242e007986 */ /* 0x0005e4000c101d06 */
.L_x_3984:
[----:B------:R-:W-:Y:S05]  /*1020*/  BSYNC.RECONVERGENT B0 ;  /* 0x0000000000007941 */ /* 0x000fea0003800200 */
.L_x_3983:
[----:B-12---:R-:W1:Y:S02]  /*1030*/  LDC.64 R36, c[0x0][0x380] ;  /* 0x0000e000ff247b82 */ /* 0x006e640000000a00 */
[----:B-1----:R-:W-:-:S04]  /*1040*/  LEA R44, R36, R44, 0x2 ;  /* 0x0000002c242c7211 */ /* 0x002fc800078e10ff */
[----:B------:R-:W-:-:S13]  /*1050*/  ISETP.GE.AND P0, PT, R44, R37, PT ;  /* 0x000000252c00720c */ /* 0x000fda0003f06270 */
[----:B------:R-:W-:Y:S05]  /*1060*/  @!P0 BRA `(.L_x_3985) ;  /* 0xfffffff000888947 */ /* 0x000fea000383ffff */
[----:B------:R-:W-:Y:S05]  /*1070*/  EXIT ;  /* 0x000000000000794d */ /* 0x000fea0003800000 */
.L_x_3982:
        /* <DEDUP_REMOVED lines=8> */
.L_x_3987:
[----:B------:R-:W-:Y:S05]  /*1100*/  BSYNC B0 ;  /* 0x0000000000007941 */ /* 0x000fea0003800000 */
.L_x_3986:
        /* <DEDUP_REMOVED lines=9> */
.L_x_3988:
[----:B------:R-:W-:Y:S01]  /*11a0*/  HFMA2 R45, -RZ, RZ, 0, 2.384185791015625e-07 ;  /* 0x00000004ff2d7431 */ /* 0x000fe200000001ff */
[----:B------:R-:W-:-:S05]  /*11b0*/  MOV R38, R51 ;  /* 0x0000003300267202 */ /* 0x000fca0000000f00 */
[----:B------:R-:W-:-:S05]  /*11c0*/  FADD.FTZ R48, R47, R38 ;  /* 0x000000262f307221 */ /* 0x000fca0000010000 */
[----:B------:R-:W-:-:S07]  /*11d0*/  MOV R52, R48 ;  /* 0x0000003000347202 */ /* 0x000fce0000000f00 */
[----:B------:R-:W-:Y:S05]  /*11e0*/  WARPSYNC.COLLECTIVE R39, `(.L_x_3989) ;  /* 0x0000000027087348 */ /* 0x000fea0003c00000 */
[----:B------:R0:W1:Y:S02]  /*11f0*/  SHFL.BFLY P4, R51, R52, R45, R46 ;  /* 0x0c00002d34337389 */ /* 0x000064000008002e */
[----:B01----:R-:W-:Y:S05]  /*1200*/  ENDCOLLECTIVE ;  /* 0x000000000000791b */ /* 0x003fea0003800000 */
.L_x_3989:
[----:B------:R-:W-:Y:S01]  /*1210*/  HFMA2 R45, -RZ, RZ, 0, 4.76837158203125e-07 ;  /* 0x00000008ff2d7431 */ /* 0x000fe200000001ff */
[----:B------:R-:W-:-:S05]  /*1220*/  MOV R37, R51 ;  /* 0x0000003300257202 */ /* 0x000fca0000000f00 */
[----:B------:R-:W-:-:S05]  /*1230*/  FADD.FTZ R49, R48, R37 ;  /* 0x0000002530317221 */ /* 0x000fca0000010000 */
[----:B------:R-:W-:-:S07]  /*1240*/  MOV R52, R49 ;  /* 0x0000003100347202 */ /* 0x000fce0000000f00 */
[----:B------:R-:W-:Y:S05]  /*1250*/  WARPSYNC.COLLECTIVE R39, `(.L_x_3990) ;  /* 0x0000000027087348 */ /* 0x000fea0003c00000 */
[----:B------:R0:W1:Y:S02]  /*1260*/  SHFL.BFLY P4, R51, R52, R45, R46 ;  /* 0x0c00002d34337389 */ /* 0x000064000008002e */
[----:B01----:R-:W-:Y:S05]  /*1270*/  ENDCOLLECTIVE ;  /* 0x000000000000791b */ /* 0x003fea0003800000 */
.L_x_3990:
        /* <DEDUP_REMOVED lines=8> */
.L_x_3991:
        /* <DEDUP_REMOVED lines=27> */
.L_x_3992:
[----:B------:R-:W-:Y:S01]  /*14b0*/  HFMA2 R45, -RZ, RZ, 0, 1.1920928955078125e-07 ;  /* 0x00000002ff2d7431 */ /* 0x000fe200000001ff */
[----:B------:R-:W-:-:S05]  /*14c0*/  MOV R47, R51 ;  /* 0x00000033002f7202 */ /* 0x000fca0000000f00 */
[----:B------:R-:W-:-:S05]  /*14d0*/  FADD.FTZ R47, R0, R47 ;  /* 0x0000002f002f7221 */ /* 0x000fca0000010000 */
[----:B------:R-:W-:-:S07]  /*14e0*/  MOV R52, R47 ;  /* 0x0000002f00347202 */ /* 0x000fce0000000f00 */
[----:B------:R-:W-:Y:S05]  /*14f0*/  WARPSYNC.COLLECTIVE R39, `(.L_x_3993) ;  /* 0x0000000027087348 */ /* 0x000fea0003c00000 */
[----:B------:R0:W1:Y:S02]  /*1500*/  SHFL.BFLY P4, R51, R52, R45, R46 ;  /* 0x0c00002d34337389 */ /* 0x000064000008002e */
[----:B01----:R-:W-:Y:S05]  /*1510*/  ENDCOLLECTIVE ;  /* 0x000000000000791b */ /* 0x003fea0003800000 */
.L_x_3993:
[----:B------:R-:W-:Y:S01]  /*1520*/  HFMA2 R45, -RZ, RZ, 0, 2.384185791015625e-07 ;  /* 0x00000004ff2d7431 */ /* 0x000fe200000001ff */
[----:B------:R-:W-:-:S05]  /*1530*/  MOV R48, R51 ;  /* 0x0000003300307202 */ /* 0x000fca0000000f00 */
[----:B------:R-:W-:-:S05]  /*1540*/  FADD.FTZ R48, R47, R48 ;  /* 0x000000302f307221 */ /* 0x000fca0000010000 */
[----:B------:R-:W-:-:S07]  /*1550*/  MOV R52, R48 ;  /* 0x0000003000347202 */ /* 0x000fce0000000f00 */
[----:B------:R-:W-:Y:S05]  /*1560*/  WARPSYNC.COLLECTIVE R39, `(.L_x_3994) ;  /* 0x0000000027087348 */ /* 0x000fea0003c00000 */
[----:B------:R0:W1:Y:S02]  /*1570*/  SHFL.BFLY P4, R51, R52, R45, R46 ;  /* 0x0c00002d34337389 */ /* 0x000064000008002e */
[----:B01----:R-:W-:Y:S05]  /*1580*/  ENDCOLLECTIVE ;  /* 0x000000000000791b */ /* 0x003fea0003800000 */
.L_x_3994:
[----:B------:R-:W-:Y:S01]  /*1590*/  HFMA2 R45, -RZ, RZ, 0, 4.76837158203125e-07 ;  /* 0x00000008ff2d7431 */ /* 0x000fe200000001ff */
[----:B------:R-:W-:-:S05]  /*15a0*/  MOV R49, R51 ;  /* 0x0000003300317202 */ /* 0x000fca0000000f00 */
[----:B------:R-:W-:-:S05]  /*15b0*/  FADD.FTZ R49, R48, R49 ;  /* 0x0000003130317221 */ /* 0x000fca0000010000 */
[----:B------:R-:W-:-:S07]  /*15c0*/  MOV R52, R49 ;  /* 0x0000003100347202 */ /* 0x000fce0000000f00 */
[----:B------:R-:W-:Y:S05]  /*15d0*/  WARPSYNC.COLLECTIVE R39, `(.L_x_3995) ;  /* 0x0000000027087348 */ /* 0x000fea0003c00000 */
[----:B------:R0:W1:Y:S02]  /*15e0*/  SHFL.BFLY P4, R51, R52, R45, R46 ;  /* 0x0c00002d34337389 */ /* 0x000064000008002e */
[----:B01----:R-:W-:Y:S05]  /*15f0*/  ENDCOLLECTIVE ;  /* 0x000000000000791b */ /* 0x003fea0003800000 */
.L_x_3995:
[----:B------:R-:W-:Y:S01]  /*1600*/  HFMA2 R45, -RZ, RZ, 0, 9.5367431640625e-07 ;  /* 0x00000010ff2d7431 */ /* 0x000fe200000001ff */
[----:B------:R-:W-:-:S05]  /*1610*/  MOV R50, R51 ;  /* 0x0000003300327202 */ /* 0x000fca0000000f00 */
[----:B------:R-:W-:-:S05]  /*1620*/  FADD.FTZ R50, R49, R50 ;  /* 0x0000003231327221 */ /* 0x000fca0000010000 */
[----:B------:R-:W-:-:S07]  /*1630*/  MOV R52, R50 ;  /* 0x0000003200347202 */ /* 0x000fce0000000f00 */
[----:B------:R-:W-:Y:S05]  /*1640*/  WARPSYNC.COLLECTIVE R39, `(.L_x_3996) ;  /* 0x0000000027087348 */ /* 0x000fea0003c00000 */
[----:B------:R0:W1:Y:S02]  /*1650*/  SHFL.BFLY P4, R51, R52, R45, R46 ;  /* 0x0c00002d34337389 */ /* 0x000064000008002e */
[----:B01----:R-:W-:Y:S05]  /*1660*/  ENDCOLLECTIVE ;  /* 0x000000000000791b */ /* 0x003fea0003800000 */
.L_x_3996:
[----:B------:R-:W-:Y:S05]  /*1670*/  BRA `(.L_x_3997) ;  /* 0xfffffff400b07947 */ /* 0x000fea000383ffff */
.L_x_3998:
        /* <DEDUP_REMOVED lines=16> */
.L_x_5973:


//--------------------- .text._ZN10layer_norm31ln_parallel_residual_fwd_kernelINS_13Kernel_traitsIf6__halffS2_fjLj256ELj1ELj4ELj1ELj16ENS_18Kernel_traits_baseILj256EfS2_fS2_fjLj128EEEEELb0ELb1ELb1EEEvNS_9FwdParamsE --------------------------
	.section	.text._ZN10layer_norm31ln_parallel_residual_fwd_kernelINS_13Kernel_traitsIf6__halffS2_fjLj256ELj1ELj4ELj1ELj16ENS_18Kernel_traits_baseILj256EfS2_fS2_fjLj128EEEEELb0ELb1ELb1EEEvNS_9FwdParamsE,"ax",@progbits
	.align	128
        .global         _ZN10layer_norm31ln_parallel_residual_fwd_kernelINS_13Kernel_traitsIf6__halffS2_fjLj256ELj1ELj4ELj1ELj16ENS_18Kernel_traits_baseILj256EfS2_fS2_fjLj128EEEEELb0ELb1ELb1EEEvNS_9FwdParamsE
        .type           _ZN10layer_norm31ln_parallel_residual_fwd_kernelINS_13Kernel_traitsIf6__halffS2_fjLj256ELj1ELj4ELj1ELj16ENS_18Kernel_traits_baseILj256EfS2_fS2_fjLj128EEEEELb0ELb1ELb1EEEvNS_9FwdParamsE,@function
        .size           _ZN10layer_norm31ln_parallel_residual_fwd_kernelINS_13Kernel_traitsIf6__halffS2_fjLj256ELj1ELj4ELj1ELj16ENS_18Kernel_traits_baseILj256EfS2_fS2_fjLj128EEEEELb0ELb1ELb1EEEvNS_9FwdParamsE,(.L_x_5974 - _ZN10layer_norm31ln_parallel_residual_fwd_kernelINS_13Kernel_traitsIf6__halffS2_fjLj256ELj1ELj4ELj1ELj16ENS_18Kernel_traits_baseILj256EfS2_fS2_fjLj128EEEEELb0ELb1ELb1EEEvNS_9FwdParamsE)
        .other          _ZN10layer_norm31ln_parallel_residual_fwd_kernelINS_13Kernel_traitsIf6__halffS2_fjLj256ELj1ELj4ELj1ELj16ENS_18Kernel_traits_baseILj256EfS2_fS2_fjLj128EEEEELb0ELb1ELb1EEEvNS_9FwdParamsE,@"STO_CUDA_ENTRY STV_DEFAULT"
_ZN10layer_norm31ln_parallel_residual_fwd_kernelINS_13Kernel_traitsIf6__halffS2_fjLj256ELj1ELj4ELj1ELj16ENS_18Kernel_traits_baseILj256EfS2_fS2_fjLj128EEEEELb0ELb1ELb1EEEvNS_9FwdParamsE:
.text._ZN10layer_norm31ln_parallel_residual_fwd_kernelINS_13Kernel_traitsIf6__halffS2_fjLj256ELj1ELj4ELj1ELj16ENS_18Kernel_traits_baseILj256EfS2_fS2_fjLj128EEEEELb0ELb1ELb1EEEvNS_9FwdParamsE:
        /* <DEDUP_REMOVED lines=38> */
.L_x_4004:
[----:B-1----:R-:W-:Y:S01]  /*0260*/  ISETP.NE.U32.AND P1, PT, RZ, UR10, PT ;  /* 0x0000000aff007c0c */ /* 0x002fe2000bf25070 */
[----:B------:R-:W1:Y:S01]  /*0270*/  LDC.64 R32, c[0x0][0x390] ;  /* 0x0000e400ff207b82 */ /* 0x000e620000000a00 */
[----:B------:R-:W-:Y:S02]  /*0280*/  IMAD R0, R3, UR5, RZ ;  /* 0x0000000503007c24 */ /* 0x000fe4000f8e02ff */
[----:B------:R-:W-:-:S03]  /*0290*/  ISETP.NE.AND.EX P1, PT, RZ, UR11, PT, P1 ;  /* 0x0000000bff007c0c */ /* 0x000fc6000bf25310 */
[----:B------:R-:W-:Y:S02]  /*02a0*/  SHF.R.S32.HI R35, RZ, 0x1f, R0 ;  /* 0x0000001fff237819 */ /* 0x000fe40000011400 */
[----:B------:R-:W2:Y:S02]  /*02b0*/  @P0 LDC.64 R28, c[0x0][0x398] ;  /* 0x0000e600ff1c0b82 */ /* 0x000ea40000000a00 */
[----:B------:R-:W-:-:S04]  /*02c0*/  LEA.HI R35, R35, R0, RZ, 0x3 ;  /* 0x0000000023237211 */ /* 0x000fc800078f18ff */
[----:B------:R-:W-:Y:S02]  /*02d0*/  LEA.HI.SX32 R41, R35, R2, 0x1d ;  /* 0x0000000223297211 */ /* 0x000fe400078feaff */
[----:B------:R-:W3:Y:S03]  /*02e0*/  @P1 LDC.64 R30, c[0x0][0x3a0] ;  /* 0x0000e800ff1e1b82 */ /* 0x000ee60000000a00 */
[----:B-1----:R-:W-:-:S06]  /*02f0*/  IMAD.WIDE.U32 R32, R41, 0x10, R32 ;  /* 0x0000001029207825 */ /* 0x002fcc00078e0020 */
[----:B-----5:R-:W5:Y:S01]  /*0300*/  LDG.E.128 R32, desc[UR6][R32.64] ;  /* 0x0000000620207981 */ /* 0x020f62000c1e1d00 */
[----:B--2---:R-:W-:-:S05]  /*0310*/  @P0 IMAD.WIDE.U32 R28, R41, 0x10, R28 ;  /* 0x00000010291c0825 */ /* 0x004fca00078e001c */
[----:B------:R1:W5:Y:S01]  /*0320*/  @P0 LDG.E.128 R36, desc[UR6][R28.64] ;  /* 0x000000061c240981 */ /* 0x000362000c1e1d00 */
[----:B---3--:R-:W-:-:S05]  /*0330*/  @P1 IMAD.WIDE.U32 R30, R41, 0x20, R30 ;  /* 0x00000020291e1825 */ /* 0x008fca00078e001e */
[----:B0-----:R1:W5:Y:S04]  /*0340*/  @P1 LDG.E.128 R20, desc[UR6][R30.64] ;  /* 0x000000061e141981 */ /* 0x001368000c1e1d00 */
[----:B------:R1:W5:Y:S01]  /*0350*/  @P1 LDG.E.128 R24, desc[UR6][R30.64+0x10] ;  /* 0x000010061e181981 */ /* 0x000362000c1e1d00 */
[----:B------:R-:W-:-:S04]  /*0360*/  UISETP.NE.U32.AND UP0, UPT, UR14, URZ, UPT ;  /* 0x000000ff0e00728c */ /* 0x000fc8000bf05070 */
[----:B------:R-:W-:-:S09]  /*0370*/  UISETP.NE.AND.EX UP0, UPT, UR15, URZ, UPT, UP0 ;  /* 0x000000ff0f00728c */ /* 0x000fd2000bf05300 */
[----:B-1----:R-:W-:Y:S05]  /*0380*/  BRA.U UP0, `(.L_x_3999) ;  /* 0x0000000100747547 */ /* 0x002fea000b800000 */
        /* <DEDUP_REMOVED lines=12> */
.L_x_4000:
        /* <DEDUP_REMOVED lines=17> */
.L_x_3999:
        /* <DEDUP_REMOVED lines=28> */
.L_x_4002:
[--C-:B-----5:R-:W-:Y:S02]  /*0720*/  HADD2.F32 R28, -RZ, R32.reuse.H0_H0 ;  /* 0x20000020ff1c7230 */ /* 0x120fe40000004100 */
[----:B------:R-:W-:Y:S02]  /*0730*/  HADD2.F32 R32, -RZ, R32.H1_H1 ;  /* 0x30000020ff207230 */ /* 0x000fe40000004100 */
[--C-:B------:R-:W-:Y:S02]  /*0740*/  HADD2.F32 R29, -RZ, R36.reuse.H0_H0 ;  /* 0x20000024ff1d7230 */ /* 0x100fe40000004100 */
[----:B------:R-:W-:Y:S02]  /*0750*/  HADD2.F32 R31, -RZ, R36.H1_H1 ;  /* 0x30000024ff1f7230 */ /* 0x000fe40000004100 */
[--C-:B------:R-:W-:Y:S02]  /*0760*/  HADD2.F32 R30, -RZ, R33.reuse.H0_H0 ;  /* 0x20000021ff1e7230 */ /* 0x100fe40000004100 */
[----:B------:R-:W-:Y:S01]  /*0770*/  FADD.FTZ R29, R28, R29 ;  /* 0x0000001d1c1d7221 */ /* 0x000fe20000010000 */
[----:B------:R-:W-:-:S02]  /*0780*/  HADD2.F32 R40, -RZ, R33.H1_H1 ;  /* 0x30000021ff287230 */ /* 0x000fc40000004100 */
[----:B------:R-:W-:Y:S01]  /*0790*/  FADD.FTZ R32, R32, R31 ;  /* 0x0000001f20207221 */ /* 0x000fe20000010000 */
[--C-:B------:R-:W-:Y:S02]  /*07a0*/  HADD2.F32 R42, -RZ, R34.reuse.H0_H0 ;  /* 0x20000022ff2a7230 */ /* 0x100fe40000004100 */
[----:B------:R-:W-:Y:S02]  /*07b0*/  HADD2.F32 R33, -RZ, R37.H0_H0 ;  /* 0x20000025ff217230 */ /* 0x000fe40000004100 */
[----:B------:R-:W-:Y:S02]  /*07c0*/  HADD2.F32 R34, -RZ, R34.H1_H1 ;  /* 0x30000022ff227230 */ /* 0x000fe40000004100 */
[----:B------:R-:W-:Y:S02]  /*07d0*/  HADD2.F32 R0, -RZ, R35.H0_H0 ;  /* 0x20000023ff007230 */ /* 0x000fe40000004100 */
[----:B------:R-:W-:Y:S01]  /*07e0*/  FADD.FTZ R33, R30, R33 ;  /* 0x000000211e217221 */ /* 0x000fe20000010000 */
[----:B------:R-:W-:-:S02]  /*07f0*/  HADD2.F32 R45, -RZ, R38.H1_H1 ;  /* 0x30000026ff2d7230 */ /* 0x000fc40000004100 */
[----:B------:R-:W-:Y:S02]  /*0800*/  HADD2.F32 R47, -RZ, R39.H0_H0 ;  /* 0x20000027ff2f7230 */ /* 0x000fe40000004100 */
[----:B------:R-:W-:Y:S01]  /*0810*/  FADD.FTZ R30, R22, R33 ;  /* 0x00000021161e7221 */ /* 0x000fe20000010000 */
[----:B------:R-:W-:Y:S02]  /*0820*/  HADD2.F32 R35, -RZ, R35.H1_H1 ;  /* 0x30000023ff237230 */ /* 0x000fe40000004100 */
[----:B------:R-:W-:Y:S01]  /*0830*/  FADD.FTZ R34, R34, R45 ;  /* 0x0000002d22227221 */ /* 0x000fe20000010000 */
[----:B------:R-:W-:Y:S02]  /*0840*/  HADD2.F32 R31, -RZ, R37.H1_H1 ;  /* 0x30000025ff1f7230 */ /* 0x000fe40000004100 */
[----:B------:R-:W-:Y:S01]  /*0850*/  FADD.FTZ R47, R0, R47 ;  /* 0x0000002f002f7221 */ /* 0x000fe20000010000 */
[----:B------:R-:W-:Y:S02]  /*0860*/  HADD2.F32 R43, -RZ, R38.H0_H0 ;  /* 0x20000026ff2b7230 */ /* 0x000fe40000004100 */
        /* <DEDUP_REMOVED lines=11> */
.L_x_4001:
        /* <DEDUP_REMOVED lines=52> */
.L_x_4016:
        /* <DEDUP_REMOVED lines=27> */
[----:B------:R-:W-:Y:S01]  /*0e10*/  F2FP.F16.F32.PACK_AB R30, R49, R28 ;  /* 0x0000001c311e723e */ /* 0x000fe200000000ff */
[C---:B------:R-:W-:Y:S01]  /*0e20*/  FMUL.FTZ R49, R0.reuse, R43 ;  /* 0x0000002b00317220 */ /* 0x040fe20000410000 */
[C---:B------:R-:W-:Y:S01]  /*0e30*/  FMUL.FTZ R28, R0.reuse, R51 ;  /* 0x00000033001c7220 */ /* 0x040fe20000410000 */
[----:B------:R-:W0:Y:S01]  /*0e40*/  LDC.64 R42, c[0x0][0x380] ;  /* 0x0000e000ff2a7b82 */ /* 0x000e220000000a00 */
[C---:B------:R-:W-:Y:S01]  /*0e50*/  FMUL.FTZ R47, R0.reuse, R47 ;  /* 0x0000002f002f7220 */ /* 0x040fe20000410000 */
[----:B------:R-:W-:Y:S01]  /*0e60*/  FMUL.FTZ R46, R0, R29 ;  /* 0x0000001d002e7220 */ /* 0x000fe20000410000 */
[----:B------:R-:W-:Y:S01]  /*0e70*/  F2FP.F16.F32.PACK_AB R31, R53, R48 ;  /* 0x00000030351f723e */ /* 0x000fe200000000ff */
[----:B------:R-:W-:Y:S01]  /*0e80*/  FFMA.FTZ R48, R15, R28, R7 ;  /* 0x0000001c0f307223 */ /* 0x000fe20000010007 */
[----:B------:R-:W-:Y:S01]  /*0e90*/  FFMA.FTZ R28, R12, R47, R4 ;  /* 0x0000002f0c1c7223 */ /* 0x000fe20000010004 */
[----:B------:R-:W-:Y:S01]  /*0ea0*/  FFMA.FTZ R29, R14, R49, R6 ;  /* 0x000000310e1d7223 */ /* 0x000fe20000010006 */
[----:B------:R-:W-:Y:S01]  /*0eb0*/  FFMA.FTZ R47, R13, R46, R5 ;  /* 0x0000002e0d2f7223 */ /* 0x000fe20000010005 */
[----:B---3--:R-:W-:-:S03]  /*0ec0*/  @!P1 IMAD.WIDE R32, R3, 0x4, R32 ;  /* 0x0000000403209825 */ /* 0x008fc600078e0220 */
[----:B------:R-:W-:Y:S02]  /*0ed0*/  F2FP.F16.F32.PACK_AB R29, R48, R29 ;  /* 0x0000001d301d723e */ /* 0x000fe400000000ff */
[----:B------:R-:W-:Y:S01]  /*0ee0*/  F2FP.F16.F32.PACK_AB R28, R47, R28 ;  /* 0x0000001c2f1c723e */ /* 0x000fe200000000ff */
        /* <DEDUP_REMOVED lines=8> */
.L_x_4003:
        /* <DEDUP_REMOVED lines=8> */
.L_x_4006:
[----:B------:R-:W-:Y:S05]  /*0ff0*/  BSYNC B0 ;  /* 0x0000000000007941 */ /* 0x000fea0003800000 */
.L_x_4005:
        /* <DEDUP_REMOVED lines=10> */
.L_x_4007:
[----:B------:R-:W-:Y:S01]  /*10a0*/  HFMA2 R45, -RZ, RZ, 0, 2.384185791015625e-07 ;  /* 0x00000004ff2d7431 */ /* 0x000fe200000001ff */
[----:B------:R-:W-:-:S05]  /*10b0*/  MOV R47, R51 ;  /* 0x00000033002f7202 */ /* 0x000fca0000000f00 */
[----:B------:R-:W-:-:S05]  /*10c0*/  FADD.FTZ R47, R46, R47 ;  /* 0x0000002f2e2f7221 */ /* 0x000fca0000010000 */
[----:B------:R-:W-:-:S07]  /*10d0*/  MOV R50, R47 ;  /* 0x0000002f00327202 */ /* 0x000fce0000000f00 */
[----:B------:R-:W-:Y:S05]  /*10e0*/  WARPSYNC.COLLECTIVE R43, `(.L_x_4008) ;  /* 0x000000002b087348 */ /* 0x000fea0003c00000 */
[----:B------:R0:W1:Y:S02]  /*10f0*/  SHFL.BFLY P3, R51, R50, R45, R44 ;  /* 0x0c00002d32337389 */ /* 0x000064000006002c */
[----:B01----:R-:W-:Y:S05]  /*1100*/  ENDCOLLECTIVE ;  /* 0x000000000000791b */ /* 0x003fea0003800000 */
.L_x_4008:
[----:B------:R-:W-:Y:S01]  /*1110*/  HFMA2 R45, -RZ, RZ, 0, 4.76837158203125e-07 ;  /* 0x00000008ff2d7431 */ /* 0x000fe200000001ff */
[----:B------:R-:W-:-:S05]  /*1120*/  MOV R40, R51 ;  /* 0x0000003300287202 */ /* 0x000fca0000000f00 */
[----:B------:R-:W-:-:S05]  /*1130*/  FADD.FTZ R48, R47, R40 ;  /* 0x000000282f307221 */ /* 0x000fca0000010000 */
[----:B------:R-:W-:-:S07]  /*1140*/  MOV R50, R48 ;  /* 0x0000003000327202 */ /* 0x000fce0000000f00 */
[----:B------:R-:W-:Y:S05]  /*1150*/  WARPSYNC.COLLECTIVE R43, `(.L_x_4009) ;  /* 0x000000002b087348 */ /* 0x000fea0003c00000 */
[----:B------:R0:W1:Y:S02]  /*1160*/  SHFL.BFLY P3, R51, R50, R45, R44 ;  /* 0x0c00002d32337389 */ /* 0x000064000006002c */
[----:B01----:R-:W-:Y:S05]  /*1170*/  ENDCOLLECTIVE ;  /* 0x000000000000791b */ /* 0x003fea0003800000 */
.L_x_4009:
[----:B------:R-:W-:Y:S01]  /*1180*/  HFMA2 R45, -RZ, RZ, 0, 9.5367431640625e-07 ;  /* 0x00000010ff2d7431 */ /* 0x000fe200000001ff */
[----:B------:R-:W-:-:S05]  /*1190*/  MOV R49, R51 ;  /* 0x0000003300317202 */ /* 0x000fca0000000f00 */
[----:B------:R-:W-:-:S05]  /*11a0*/  FADD.FTZ R49, R48, R49 ;  /* 0x0000003130317221 */ /* 0x000fca0000010000 */
[----:B------:R-:W-:-:S07]  /*11b0*/  MOV R50, R49 ;  /* 0x0000003100327202 */ /* 0x000fce0000000f00 */
[----:B------:R-:W-:Y:S05]  /*11c0*/  WARPSYNC.COLLECTIVE R43, `(.L_x_4010) ;  /* 0x000000002b087348 */ /* 0x000fea0003c00000 */
[----:B------:R0:W1:Y:S02]  /*11d0*/  SHFL.BFLY P3, R51, R50, R45, R44 ;  /* 0x0c00002d32337389 */ /* 0x000064000006002c */
[----:B01----:R-:W-:Y:S05]  /*11e0*/  ENDCOLLECTIVE ;  /* 0x000000000000791b */ /* 0x003fea0003800000 */
.L_x_4010:
        /* <DEDUP_REMOVED lines=25> */
.L_x_4011:
[----:B------:R-:W-:Y:S01]  /*1380*/  HFMA2 R45, -RZ, RZ, 0, 1.1920928955078125e-07 ;  /* 0x00000002ff2d7431 */ /* 0x000fe200000001ff */
[----:B------:R-:W-:-:S05]  /*1390*/  MOV R47, R51 ;  /* 0x00000033002f7202 */ /* 0x000fca0000000f00 */
[----:B------:R-:W-:-:S05]  /*13a0*/  FADD.FTZ R47, R0, R47 ;  /* 0x0000002f002f7221 */ /* 0x000fca0000010000 */
[----:B------:R-:W-:-:S07]  /*13b0*/  MOV R50, R47 ;  /* 0x0000002f00327202 */ /* 0x000fce0000000f00 */
[----:B------:R-:W-:Y:S05]  /*13c0*/  WARPSYNC.COLLECTIVE R43, `(.L_x_4012) ;  /* 0x000000002b087348 */ /* 0x000fea0003c00000 */
[----:B------:R0:W1:Y:S02]  /*13d0*/  SHFL.BFLY P3, R51, R50, R45, R44 ;  /* 0x0c00002d32337389 */ /* 0x000064000006002c */
[----:B01----:R-:W-:Y:S05]  /*13e0*/  ENDCOLLECTIVE ;  /* 0x000000000000791b */ /* 0x003fea0003800000 */
.L_x_4012:
[----:B------:R-:W-:Y:S01]  /*13f0*/  HFMA2 R45, -RZ, RZ, 0, 2.384185791015625e-07 ;  /* 0x00000004ff2d7431 */ /* 0x000fe200000001ff */
[----:B------:R-:W-:-:S05]  /*1400*/  MOV R46, R51 ;  /* 0x00000033002e7202 */ /* 0x000fca0000000f00 */
[----:B------:R-:W-:-:S05]  /*1410*/  FADD.FTZ R46, R47, R46 ;  /* 0x0000002e2f2e7221 */ /* 0x000fca0000010000 */
[----:B------:R-:W-:-:S07]  /*1420*/  MOV R50, R46 ;  /* 0x0000002e00327202 */ /* 0x000fce0000000f00 */
[----:B------:R-:W-:Y:S05]  /*1430*/  WARPSYNC.COLLECTIVE R43, `(.L_x_4013) ;  /* 0x000000002b087348 */ /* 0x000fea0003c00000 */
[----:B------:R0:W1:Y:S02]  /*1440*/  SHFL.BFLY P3, R51, R50, R45, R44 ;  /* 0x0c00002d32337389 */ /* 0x000064000006002c */
[----:B01----:R-:W-:Y:S05]  /*1450*/  ENDCOLLECTIVE ;  /* 0x000000000000791b */ /* 0x003fea0003800000 */
.L_x_4013:
[----:B------:R-:W-:Y:S01]  /*1460*/  HFMA2 R45, -RZ, RZ, 0, 4.76837158203125e-07 ;  /* 0x00000008ff2d7431 */ /* 0x000fe200000001ff */
[----:B------:R-:W-:-:S05]  /*1470*/  MOV R49, R51 ;  /* 0x0000003300317202 */ /* 0x000fca0000000f00 */
[----:B------:R-:W-:-:S05]  /*1480*/  FADD.FTZ R49, R46, R49 ;  /* 0x000000312e317221 */ /* 0x000fca0000010000 */
[----:B------:R-:W-:-:S07]  /*1490*/  MOV R50, R49 ;  /* 0x0000003100327202 */ /* 0x000fce0000000f00 */
[----:B------:R-:W-:Y:S05]  /*14a0*/  WARPSYNC.COLLECTIVE R43, `(.L_x_4014) ;  /* 0x000000002b087348 */ /* 0x000fea0003c00000 */
[----:B------:R0:W1:Y:S02]  /*14b0*/  SHFL.BFLY P3, R51, R50, R45, R44 ;  /* 0x0c00002d32337389 */ /* 0x000064000006002c */
[----:B01----:R-:W-:Y:S05]  /*14c0*/  ENDCOLLECTIVE ;  /* 0x000000000000791b */ /* 0x003fea0003800000 */
.L_x_4014:
[----:B------:R-:W-:Y:S01]  /*14d0*/  HFMA2 R45, -RZ, RZ, 0, 9.5367431640625e-07 ;  /* 0x00000010ff2d7431 */ /* 0x000fe200000001ff */
[----:B------:R-:W-:-:S05]  /*14e0*/  MOV R48, R51 ;  /* 0x0000003300307202 */ /* 0x000fca0000000f00 */
[----:B------:R-:W-:-:S05]  /*14f0*/  FADD.FTZ R48, R49, R48 ;  /* 0x0000003031307221 */ /* 0x000fca0000010000 */
[----:B------:R-:W-:-:S07]  /*1500*/  MOV R50, R48 ;  /* 0x0000003000327202 */ /* 0x000fce0000000f00 */
[----:B------:R-:W-:Y:S05]  /*1510*/  WARPSYNC.COLLECTIVE R43, `(.L_x_4015) ;  /* 0x000000002b087348 */ /* 0x000fea0003c00000 */
[----:B------:R0:W1:Y:S02]  /*1520*/  SHFL.BFLY P3, R51, R50, R45, R44 ;  /* 0x0c00002d32337389 */ /* 0x000064000006002c */
[----:B01----:R-:W-:Y:S05]  /*1530*/  ENDCOLLECTIVE ;  /* 0x000000000000791b */ /* 0x003fea0003800000 */
.L_x_4015:
[----:B------:R-:W-:Y:S05]  /*1540*/  BRA `(.L_x_4016) ;  /* 0xfffffff400c47947 */ /* 0x000fea000383ffff */
.L_x_4017:
        /* <DEDUP_REMOVED lines=11> */
.L_x_5974:


//--------------------- .text._ZN10layer_norm31ln_parallel_residual_fwd_kernelINS_13Kernel_traitsIf6__halffS2_fjLj256ELj1ELj4ELj1ELj16ENS_18Kernel_traits_baseILj256EfS2_fS2_fjLj128EEEEELb1ELb0ELb0EEEvNS_9FwdParamsE --------------------------
	.section	.text._ZN10layer_norm31ln_parallel_residual_fwd_kernelINS_13Kernel_traitsIf6__halffS2_fjLj256ELj1ELj4ELj1ELj16ENS_18Kernel_traits_baseILj256EfS2_fS2_fjLj128EEEEELb1ELb0ELb0EEEvNS_9FwdParamsE,"ax",@progbits
	.align	128
        .global         _ZN10layer_norm31ln_parallel_residual_fwd_kernelINS_13Kernel_traitsIf6__halffS2_fjLj256ELj1ELj4ELj1ELj16ENS_18Kernel_traits_baseILj256EfS2_fS2_fjLj128EEEEELb1ELb0ELb0EEEvNS_9FwdParamsE
        .type           _ZN10layer_norm31ln_parallel_residual_fwd_kernelINS_13Kernel_traitsIf6__halffS2_fjLj256ELj1ELj4ELj1ELj16ENS_18Kernel_traits_baseILj256EfS2_fS2_fjLj128EEEEELb1ELb0ELb0EEEvNS_9FwdParamsE,@function
        .size           _ZN10layer_norm31ln_parallel_residual_fwd_kernelINS_13Kernel_traitsIf6__halffS2_fjLj256ELj1ELj4ELj1ELj16ENS_18Kernel_traits_baseILj256EfS2_fS2_fjLj128EEEEELb1ELb0ELb0EEEvNS_9FwdParamsE,(.L_x_5975 - _ZN10layer_norm31ln_parallel_residual_fwd_kernelINS_13Kernel_traitsIf6__halffS2_fjLj256ELj1ELj4ELj1ELj16ENS_18Kernel_traits_baseILj256EfS2_fS2_fjLj128EEEEELb1ELb0ELb0EEEvNS_9FwdParamsE)
        .other          _ZN10layer_norm31ln_parallel_residual_fwd_kernelINS_13Kernel_traitsIf6__halffS2_fjLj256ELj1ELj4ELj1ELj16ENS_18Kernel_traits_baseILj256EfS2_fS2_fjLj128EEEEELb1ELb0ELb0EEEvNS_9FwdParamsE,@"STO_CUDA_ENTRY STV_DEFAULT"
_ZN10layer_norm31ln_parallel_residual_fwd_kernelINS_13Kernel_traitsIf6__halffS2_fjLj256ELj1ELj4ELj1ELj16ENS_18Kernel_traits_baseILj256EfS2_fS2_fjLj128EEEEELb1ELb0ELb0EEEvNS_9FwdParamsE:
.text._ZN10layer_norm31ln_parallel_residual_fwd_kernelINS_13Kernel_traitsIf6__halffS2_fjLj256ELj1ELj4ELj1ELj16ENS_18Kernel_traits_baseILj256EfS2_fS2_fjLj128EEEEELb1ELb0ELb0EEEvNS_9FwdParamsE:
        /* <DEDUP_REMOVED lines=69> */
.L_x_4019:
[----:B------:R-:W-:Y:S05]  /*0450*/  BSYNC.RECONVERGENT B0 ;  /* 0x0000000000007941 */ /* 0x000fea0003800200 */
.L_x_4018:
        /* <DEDUP_REMOVED lines=87> */
.L_x_4122:
        /* <DEDUP_REMOVED lines=33> */
.L_x_4025:
        /* <DEDUP_REMOVED lines=13> */
.L_x_4027:
[----:B------:R-:W-:Y:S05]  /*0cb0*/  BSYNC.RECONVERGENT B3 ;  /* 0x0000000000037941 */ /* 0x000fea0003800200 */
.L_x_4026:
        /* <DEDUP_REMOVED lines=42> */
.L_x_4024:
[----:B------:R-:W-:Y:S05]  /*0f60*/  BSYNC.RECONVERGENT B2 ;  /* 0x0000000000027941 */ /* 0x000fea0003800200 */
.L_x_4023:
        /* <DEDUP_REMOVED lines=27> */
.L_x_4031:
        /* <DEDUP_REMOVED lines=13> */
.L_x_4033:
[----:B------:R-:W-:Y:S05]  /*11f0*/  BSYNC.RECONVERGENT B3 ;  /* 0x0000000000037941 */ /* 0x000fea0003800200 */
.L_x_4032:
        /* <DEDUP_REMOVED lines=40> */
[----:B------:R-:W-:-:S07]  /*1480*/  IMAD.MOV.U32 R52, RZ, RZ, R82 ;  /* 0x000000ffff347224 */ /* 0x000fce00078e0052 */
.L_x_4030:
[----:B------:R-:W-:Y:S05]  /*1490*/  BSYNC.RECONVERGENT B2 ;  /* 0x0000000000027941 */ /* 0x000fea0003800200 */
.L_x_4029:
        /* <DEDUP_REMOVED lines=11> */
.L_x_4028:
[----:B------:R-:W-:Y:S01]  /*1550*/  @P1 FADD.FTZ R65, R12, R65 ;  /* 0x000000410c411221 */ /* 0x000fe20000010000 */
[----:B------:R-:W-:Y:S02]  /*1560*/  IMAD.MOV.U32 R66, RZ, RZ, R82 ;  /* 0x000000ffff427224 */ /* 0x000fe400078e0052 */
[----:B------:R-:W-:Y:S02]  /*1570*/  IMAD.MOV.U32 R53, RZ, RZ, R62 ;  /* 0x000000ffff357224 */ /* 0x000fe400078e003e */
[----:B------:R-:W-:-:S07]  /*1580*/  MOV R52, R65 ;  /* 0x0000004100347202 */ /* 0x000fce0000000f00 */
.L_x_4034:
        /* <DEDUP_REMOVED lines=13> */
.L_x_4037:
        /* <DEDUP_REMOVED lines=13> */
.L_x_4039:
[----:B------:R-:W-:Y:S05]  /*1730*/  BSYNC.RECONVERGENT B3 ;  /* 0x0000000000037941 */ /* 0x000fea0003800200 */
.L_x_4038:
        /* <DEDUP_REMOVED lines=42> */
.L_x_4036:
[----:B------:R-:W-:Y:S05]  /*19e0*/  BSYNC.RECONVERGENT B2 ;  /* 0x0000000000027941 */ /* 0x000fea0003800200 */
.L_x_4035:
        /* <DEDUP_REMOVED lines=24> */
.L_x_4043:
        /* <DEDUP_REMOVED lines=13> */
.L_x_4045:
[----:B------:R-:W-:Y:S05]  /*1c40*/  BSYNC.RECONVERGENT B3 ;  /* 0x0000000000037941 */ /* 0x000fea0003800200 */
.L_x_4044:
        /* <DEDUP_REMOVED lines=42> */
.L_x_4042:
[----:B------:R-:W-:Y:S05]  /*1ef0*/  BSYNC.RECONVERGENT B2 ;  /* 0x0000000000027941 */ /* 0x000fea0003800200 */
.L_x_4041:
        /* <DEDUP_REMOVED lines=11> */
.L_x_4040:
[----:B------:R-:W-:Y:S01]  /*1fb0*/  @P1 FADD.FTZ R53, R13, R53 ;  /* 0x000000350d351221 */ /* 0x000fe20000010000 */
[----:B------:R-:W-:Y:S02]  /*1fc0*/  IMAD.MOV.U32 R56, RZ, RZ, R66 ;  /* 0x000000ffff387224 */ /* 0x000fe400078e0042 */
[----:B------:R-:W-:-:S07]  /*1fd0*/  IMAD.MOV.U32 R55, RZ, RZ, R54 ;  /* 0x000000ffff377224 */ /* 0x000fce00078e0036 */
.L_x_4046:
        /* <DEDUP_REMOVED lines=13> */
.L_x_4049:
        /* <DEDUP_REMOVED lines=13> */
.L_x_4051:
[----:B------:R-:W-:Y:S05]  /*2180*/  BSYNC.RECONVERGENT B3 ;  /* 0x0000000000037941 */ /* 0x000fea0003800200 */
.L_x_4050:
        /* <DEDUP_REMOVED lines=42> */
.L_x_4048:
[----:B------:R-:W-:Y:S05]  /*2430*/  BSYNC.RECONVERGENT B2 ;  /* 0x0000000000027941 */ /* 0x000fea0003800200 */
.L_x_4047:
        /* <DEDUP_REMOVED lines=24> */
.L_x_4055:
        /* <DEDUP_REMOVED lines=13> */
.L_x_4057:
[----:B------:R-:W-:Y:S05]  /*2690*/  BSYNC.RECONVERGENT B3 ;  /* 0x0000000000037941 */ /* 0x000fea0003800200 */
.L_x_4056:
        /* <DEDUP_REMOVED lines=42> */
.L_x_4054:
[----:B------:R-:W-:Y:S05]  /*2940*/  BSYNC.RECONVERGENT B2 ;  /* 0x0000000000027941 */ /* 0x000fea0003800200 */
.L_x_4053:
        /* <DEDUP_REMOVED lines=11> */
.L_x_4052:
[----:B------:R-:W-:Y:S01]  /*2a00*/  @P1 FADD.FTZ R67, R14, R67 ;  /* 0x000000430e431221 */ /* 0x000fe20000010000 */
[----:B------:R-:W-:Y:S01]  /*2a10*/  MOV R55, R54 ;  /* 0x0000003600377202 */ /* 0x000fe20000000f00 */
[----:B------:R-:W-:Y:S02]  /*2a20*/  IMAD.MOV.U32 R82, RZ, RZ, R56 ;  /* 0x000000ffff527224 */ /* 0x000fe400078e0038 */
[----:B------:R-:W-:-:S07]  /*2a30*/  IMAD.MOV.U32 R54, RZ, RZ, R67 ;  /* 0x000000ffff367224 */ /* 0x000fce00078e0043 */
.L_x_4058:
        /* <DEDUP_REMOVED lines=13> */
.L_x_4061:
        /* <DEDUP_REMOVED lines=13> */
.L_x_4063:
[----:B------:R-:W-:Y:S05]  /*2be0*/  BSYNC.RECONVERGENT B3 ;  /* 0x0000000000037941 */ /* 0x000fea0003800200 */
.L_x_4062:
        /* <DEDUP_REMOVED lines=42> */
.L_x_4060:
[----:B------:R-:W-:Y:S05]  /*2e90*/  BSYNC.RECONVERGENT B2 ;  /* 0x0000000000027941 */ /* 0x000fea0003800200 */
.L_x_4059:
        /* <DEDUP_REMOVED lines=24> */
.L_x_4067:
        /* <DEDUP_REMOVED lines=13> */
.L_x_4069:
[----:B------:R-:W-:Y:S05]  /*30f0*/  BSYNC.RECONVERGENT B3 ;  /* 0x0000000000037941 */ /* 0x000fea0003800200 */
.L_x_4068:
        /* <DEDUP_REMOVED lines=41> */
.L_x_4066:
[----:B------:R-:W-:Y:S05]  /*3390*/  BSYNC.RECONVERGENT B2 ;  /* 0x0000000000027941 */ /* 0x000fea0003800200 */
.L_x_4065:
        /* <DEDUP_REMOVED lines=11> */
.L_x_4064:
[----:B------:R-:W-:Y:S01]  /*3450*/  @P1 FADD.FTZ R55, R15, R55 ;  /* 0x000000370f371221 */ /* 0x000fe20000010000 */
[----:B------:R-:W-:Y:S01]  /*3460*/  IMAD.MOV.U32 R66, RZ, RZ, R82 ;  /* 0x000000ffff427224 */ /* 0x000fe200078e0052 */
[----:B------:R-:W-:-:S07]  /*3470*/  MOV R57, R56 ;  /* 0x0000003800397202 */ /* 0x000fce0000000f00 */
.L_x_4070:
        /* <DEDUP_REMOVED lines=13> */
.L_x_4073:
        /* <DEDUP_REMOVED lines=13> */
.L_x_4075:
[----:B------:R-:W-:Y:S05]  /*3620*/  BSYNC.RECONVERGENT B3 ;  /* 0x0000000000037941 */ /* 0x000fea0003800200 */
.L_x_4074:
        /* <DEDUP_REMOVED lines=42> */
.L_x_4072:
[----:B------:R-:W-:Y:S05]  /*38d0*/  BSYNC.RECONVERGENT B2 ;  /* 0x0000000000027941 */ /* 0x000fea0003800200 */
.L_x_4071:
        /* <DEDUP_REMOVED lines=23> */
.L_x_4079:
        /* <DEDUP_REMOVED lines=13> */
.L_x_4081:
[----:B------:R-:W-:Y:S05]  /*3b20*/  BSYNC.RECONVERGENT B3 ;  /* 0x0000000000037941 */ /* 0x000fea0003800200 */
.L_x_4080:
        /* <DEDUP_REMOVED lines=41> */
.L_x_4078:
[----:B------:R-:W-:Y:S05]  /*3dc0*/  BSYNC.RECONVERGENT B2 ;  /* 0x0000000000027941 */ /* 0x000fea0003800200 */
.L_x_4077:
        /* <DEDUP_REMOVED lines=11> */
.L_x_4076:
[----:B------:R-:W-:Y:S01]  /*3e80*/  @P1 FADD.FTZ R67, R8, R67 ;  /* 0x0000004308431221 */ /* 0x000fe20000010000 */
[----:B------:R-:W-:Y:S01]  /*3e90*/  IMAD.MOV.U32 R57, RZ, RZ, R56 ;  /* 0x000000ffff397224 */ /* 0x000fe200078e0038 */
[----:B------:R-:W-:-:S03]  /*3ea0*/  MOV R90, R66 ;  /* 0x00000042005a7202 */ /* 0x000fc60000000f00 */
[----:B------:R-:W-:-:S07]  /*3eb0*/  MOV R56, R67 ;  /* 0x0000004300387202 */ /* 0x000fce0000000f00 */
.L_x_4082:
        /* <DEDUP_REMOVED lines=13> */
.L_x_4085:
        /* <DEDUP_REMOVED lines=13> */
.L_x_4087:
[----:B------:R-:W-:Y:S05]  /*4060*/  BSYNC.RECONVERGENT B3 ;  /* 0x0000000000037941 */ /* 0x000fea0003800200 */
.L_x_4086:
        /* <DEDUP_REMOVED lines=42> */
.L_x_4084:
[----:B------:R-:W-:Y:S05]  /*4310*/  BSYNC.RECONVERGENT B2 ;  /* 0x0000000000027941 */ /* 0x000fea0003800200 */
.L_x_4083:
        /* <DEDUP_REMOVED lines=23> */
.L_x_4091:
        /* <DEDUP_REMOVED lines=13> */
.L_x_4093:
[----:B------:R-:W-:Y:S05]  /*4560*/  BSYNC.RECONVERGENT B3 ;  /* 0x0000000000037941 */ /* 0x000fea0003800200 */
.L_x_4092:
        /* <DEDUP_REMOVED lines=42> */
.L_x_4090:
[----:B------:R-:W-:Y:S05]  /*4810*/  BSYNC.RECONVERGENT B2 ;  /* 0x0000000000027941 */ /* 0x000fea0003800200 */
.L_x_4089:
        /* <DEDUP_REMOVED lines=11> */
.L_x_4088:
[----:B------:R-:W-:Y:S01]  /*48d0*/  @P1 FADD.FTZ R57, R9, R57 ;  /* 0x0000003909391221 */ /* 0x000fe20000010000 */
[----:B------:R-:W-:Y:S01]  /*48e0*/  IMAD.MOV.U32 R82, RZ, RZ, R90 ;  /* 0x000000ffff527224 */ /* 0x000fe200078e005a */
[----:B------:R-:W-:-:S07]  /*48f0*/  MOV R58, R60 ;  /* 0x0000003c003a7202 */ /* 0x000fce0000000f00 */
.L_x_4094:
        /* <DEDUP_REMOVED lines=13> */
.L_x_4097:
        /* <DEDUP_REMOVED lines=13> */
.L_x_4099:
[----:B------:R-:W-:Y:S05]  /*4aa0*/  BSYNC.RECONVERGENT B3 ;  /* 0x0000000000037941 */ /* 0x000fea0003800200 */
.L_x_4098:
        /* <DEDUP_REMOVED lines=42> */
.L_x_4096:
[----:B------:R-:W-:Y:S05]  /*4d50*/  BSYNC.RECONVERGENT B2 ;  /* 0x0000000000027941 */ /* 0x000fea0003800200 */
.L_x_4095:
        /* <DEDUP_REMOVED lines=23> */
.L_x_4103:
        /* <DEDUP_REMOVED lines=13> */
.L_x_4105:
[----:B------:R-:W-:Y:S05]  /*4fa0*/  BSYNC.RECONVERGENT B3 ;  /* 0x0000000000037941 */ /* 0x000fea0003800200 */
.L_x_4104:
        /* <DEDUP_REMOVED lines=41> */
.L_x_4102:
[----:B------:R-:W-:Y:S05]  /*5240*/  BSYNC.RECONVERGENT B2 ;  /* 0x0000000000027941 */ /* 0x000fea0003800200 */
.L_x_4101:
        /* <DEDUP_REMOVED lines=11> */
.L_x_4100:
[----:B------:R-:W-:Y:S01]  /*5300*/  @P1 FADD.FTZ R58, R10, R58 ;  /* 0x0000003a0a3a1221 */ /* 0x000fe20000010000 */
[----:B------:R-:W-:Y:S01]  /*5310*/  MOV R90, R82 ;  /* 0x00000052005a7202 */ /* 0x000fe20000000f00 */
[----:B------:R-:W-:-:S07]  /*5320*/  IMAD.MOV.U32 R61, RZ, RZ, R60 ;  /* 0x000000ffff3d7224 */ /* 0x000fce00078e003c */
.L_x_4106:
        /* <DEDUP_REMOVED lines=13> */
.L_x_4109:
        /* <DEDUP_REMOVED lines=13> */
.L_x_4111:
[----:B------:R-:W-:Y:S05]  /*54d0*/  BSYNC.RECONVERGENT B3 ;  /* 0x0000000000037941 */ /* 0x000fea0003800200 */
.L_x_4110:
        /* <DEDUP_REMOVED lines=43> */
.L_x_4108:
[----:B------:R-:W-:Y:S05]  /*5790*/  BSYNC.RECONVERGENT B2 ;  /* 0x0000000000027941 */ /* 0x000fea0003800200 */
.L_x_4107:
        /* <DEDUP_REMOVED lines=23> */
.L_x_4115:
        /* <DEDUP_REMOVED lines=15> */
.L_x_4117:
[----:B------:R-:W-:Y:S05]  /*5a00*/  BSYNC.RECONVERGENT B3 ;  /* 0x0000000000037941 */ /* 0x000fea0003800200 */
.L_x_4116:
        /* <DEDUP_REMOVED lines=42> */
.L_x_4114:
[----:B------:R-:W-:Y:S05]  /*5cb0*/  BSYNC.RECONVERGENT B2 ;  /* 0x0000000000027941 */ /* 0x000fea0003800200 */
.L_x_4113:
        /* <DEDUP_REMOVED lines=11> */
.L_x_4112:
[----:B------:R-:W-:Y:S01]  /*5d70*/  @P1 FADD.FTZ R59, R11, R59 ;  /* 0x0000003b0b3b1221 */ /* 0x000fe20000010000 */
[----:B------:R-:W-:Y:S01]  /*5d80*/  IMAD.MOV.U32 R82, RZ, RZ, R90 ;  /* 0x000000ffff527224 */ /* 0x000fe200078e005a */
[----:B------:R-:W-:-:S07]  /*5d90*/  MOV R81, R60 ;  /* 0x0000003c00517202 */ /* 0x000fce0000000f00 */
.L_x_4118:
        /* <DEDUP_REMOVED lines=40> */
.L_x_4022:
[----:B------:R-:W-:Y:S05]  /*6020*/  BSYNC.RECONVERGENT B0 ;  /* 0x0000000000007941 */ /* 0x000fea0003800200 */
.L_x_4021:
        /* <DEDUP_REMOVED lines=54> */
.L_x_4134:
        /* <DEDUP_REMOVED lines=37> */
[----:B------:R-:W-:Y:S01]  /*65e0*/  F2FP.F16.F32.PACK_AB R63, R60, R63 ;  /* 0x0000003f3c3f723e */ /* 0x000fe200000000ff */
[----:B------:R-:W-:Y:S01]  /*65f0*/  FFMA.FTZ R60, R32, R65, R48 ;  /* 0x00000041203c7223 */ /* 0x000fe20000010030 */
[----:B------:R-:W-:Y:S01]  /*6600*/  F2FP.F16.F32.PACK_AB R67, R88, R61 ;  /* 0x0000003d5843723e */ /* 0x000fe200000000ff */
[----:B------:R-:W-:Y:S01]  /*6610*/  FFMA.FTZ R61, R33, R64, R49 ;  /* 0x00000040213d7223 */ /* 0x000fe20000010031 */
[----:B------:R-:W-:Y:S01]  /*6620*/  FFMA.FTZ R62, R34, R89, R50 ;  /* 0x00000059223e7223 */ /* 0x000fe20000010032 */
[----:B------:R-:W-:Y:S01]  /*6630*/  FFMA.FTZ R85, R35, R66, R51 ;  /* 0x0000004223557223 */ /* 0x000fe20000010033 */
[----:B------:R-:W0:Y:S01]  /*6640*/  LDC.64 R86, c[0x0][0x428] ;  /* 0x00010a00ff567b82 */ /* 0x000e220000000a00 */
[----:B------:R-:W-:Y:S01]  /*6650*/  FFMA.FTZ R88, R24, R65, R40 ;  /* 0x0000004118587223 */ /* 0x000fe20000010028 */
[----:B------:R-:W-:Y:S01]  /*6660*/  F2FP.F16.F32.PACK_AB R60, R61, R60 ;  /* 0x0000003c3d3c723e */ /* 0x000fe200000000ff */
[----:B------:R-:W-:Y:S01]  /*6670*/  FFMA.FTZ R65, R26, R89, R42 ;  /* 0x000000591a417223 */ /* 0x000fe2000001002a */
[----:B------:R-:W-:Y:S01]  /*6680*/  F2FP.F16.F32.PACK_AB R61, R85, R62 ;  /* 0x0000003e553d723e */ /* 0x000fe200000000ff */
[-C--:B------:R-:W-:Y:S01]  /*6690*/  FFMA.FTZ R62, R28, R83.reuse, R44 ;  /* 0x000000531c3e7223 */ /* 0x080fe2000001002c */
[-C--:B------:R-:W-:Y:S01]  /*66a0*/  FFMA.FTZ R91, R29, R80.reuse, R45 ;  /* 0x000000501d5b7223 */ /* 0x080fe2000001002d */
[----:B------:R-:W-:Y:S01]  /*66b0*/  FFMA.FTZ R89, R20, R83, R36 ;  /* 0x0000005314597223 */ /* 0x000fe20000010024 */
[----:B------:R-:W1:Y:S01]  /*66c0*/  LDC.64 R84, c[0x0][0x430] ;  /* 0x00010c00ff547b82 */ /* 0x000e620000000a00 */
[----:B------:R-:W-:Y:S01]  /*66d0*/  FFMA.FTZ R90, R21, R80, R37 ;  /* 0x00000050155a7223 */ /* 0x000fe20000010025 */
[----:B------:R-:W-:Y:S01]  /*66e0*/  FFMA.FTZ R80, R27, R66, R43 ;  /* 0x000000421b507223 */ /* 0x000fe2000001002b */
[----:B------:R-:W-:Y:S01]  /*66f0*/  FFMA.FTZ R83, R25, R64, R41 ;  /* 0x0000004019537223 */ /* 0x000fe20000010029 */
[----:B------:R-:W-:-:S02]  /*6700*/  F2FP.F16.F32.PACK_AB R62, R91, R62 ;  /* 0x0000003e5b3e723e */ /* 0x000fc400000000ff */
[----:B------:R-:W-:Y:S02]  /*6710*/  F2FP.F16.F32.PACK_AB R66, R90, R89 ;  /* 0x000000595a42723e */ /* 0x000fe400000000ff */
[----:B------:R-:W-:Y:S02]  /*6720*/  F2FP.F16.F32.PACK_AB R65, R80, R65 ;  /* 0x000000415041723e */ /* 0x000fe400000000ff */
[----:B------:R-:W-:Y:S01]  /*6730*/  F2FP.F16.F32.PACK_AB R64, R83, R88 ;  /* 0x000000585340723e */ /* 0x000fe200000000ff */
[----:B0-----:R-:W-:-:S05]  /*6740*/  IMAD.WIDE.U32 R86, R69, 0x10, R86 ;  /* 0x0000001045567825 */ /* 0x001fca00078e0056 */
[----:B------:R2:W-:Y:S01]  /*6750*/  STG.E.128 desc[UR8][R86.64], R60 ;  /* 0x0000003c56007986 */ /* 0x0005e2000c101d08 */
[----:B-1----:R-:W-:-:S05]  /*6760*/  IMAD.WIDE.U32 R84, R69, 0x10, R84 ;  /* 0x0000001045547825 */ /* 0x002fca00078e0054 */
[----:B------:R2:W-:Y:S02]  /*6770*/  STG.E.128 desc[UR8][R84.64], R64 ;  /* 0x0000004054007986 */ /* 0x0005e4000c101d08 */
.L_x_4121:
[----:B------:R-:W-:Y:S05]  /*6780*/  BSYNC.RECONVERGENT B0 ;  /* 0x0000000000007941 */ /* 0x000fea0003800200 */
.L_x_4120:
[----:B0-2---:R-:W0:Y:S02]  /*6790*/  LDC.64 R60, c[0x0][0x380] ;  /* 0x0000e000ff3c7b82 */ /* 0x005e240000000a00 */
[----:B0-----:R-:W-:-:S05]  /*67a0*/  IMAD R73, R60, 0x4, R73 ;  /* 0x000000043c497824 */ /* 0x001fca00078e0249 */
[----:B------:R-:W-:-:S13]  /*67b0*/  ISETP.GE.AND P0, PT, R73, R61, PT ;  /* 0x0000003d4900720c */ /* 0x000fda0003f06270 */
[----:B------:R-:W-:Y:S05]  /*67c0*/  @!P0 BRA `(.L_x_4122) ;  /* 0xffffffa000808947 */ /* 0x000fea000383ffff */
[----:B------:R-:W-:Y:S05]  /*67d0*/  BSYNC B1 ;  /* 0x0000000000017941 */ /* 0x000fea0003800000 */
.L_x_4020:
[----:B------:R-:W-:Y:S05]  /*67e0*/  EXIT ;  /* 0x000000000000794d */ /* 0x000fea0003800000 */
.L_x_4119:
        /* <DEDUP_REMOVED lines=8> */
.L_x_4124:
[----:B------:R-:W-:Y:S05]  /*6870*/  BSYNC B0 ;  /* 0x0000000000007941 */ /* 0x000fea0003800000 */
.L_x_4123:
        /* <DEDUP_REMOVED lines=9> */
.L_x_4125:
[----:B------:R-:W-:Y:S02]  /*6910*/  IMAD.MOV.U32 R84, RZ, RZ, 0x4 ;  /* 0x00000004ff547424 */ /* 0x000fe400078e00ff */
[----:B------:R-:W-:-:S04]  /*6920*/  IMAD.MOV.U32 R62, RZ, RZ, R67 ;  /* 0x000000ffff3e7224 */ /* 0x000fc800078e0043 */
[----:B------:R-:W-:-:S05]  /*6930*/  FADD.FTZ R62, R61, R62 ;  /* 0x0000003e3d3e7221 */ /* 0x000fca0000010000 */
[----:B------:R-:W-:-:S07]  /*6940*/  MOV R83, R62 ;  /* 0x0000003e00537202 */ /* 0x000fce0000000f00 */
[----:B------:R-:W-:Y:S05]  /*6950*/  WARPSYNC.COLLECTIVE R80, `(.L_x_4126) ;  /* 0x0000000050087348 */ /* 0x000fea0003c00000 */
[----:B------:R0:W1:Y:S02]  /*6960*/  SHFL.BFLY P3, R67, R83, R84, R85 ;  /* 0x0c00005453437389 */ /* 0x0000640000060055 */
[----:B01----:R-:W-:Y:S05]  /*6970*/  ENDCOLLECTIVE ;  /* 0x000000000000791b */ /* 0x003fea0003800000 */
.L_x_4126:
[----:B------:R-:W-:Y:S01]  /*6980*/  HFMA2 R84, -RZ, RZ, 0, 4.76837158203125e-07 ;  /* 0x00000008ff547431 */ /* 0x000fe200000001ff */
[----:B------:R-:W-:-:S05]  /*6990*/  MOV R63, R67 ;  /* 0x00000043003f7202 */ /* 0x000fca0000000f00 */
[----:B------:R-:W-:-:S04]  /*69a0*/  FADD.FTZ R63, R62, R63 ;  /* 0x0000003f3e3f7221 */ /* 0x000fc80000010000 */
[----:B------:R-:W-:-:S07]  /*69b0*/  IMAD.MOV.U32 R83, RZ, RZ, R63 ;  /* 0x000000ffff537224 */ /* 0x000fce00078e003f */
[----:B------:R-:W-:Y:S05]  /*69c0*/  WARPSYNC.COLLECTIVE R80, `(.L_x_4127) ;  /* 0x0000000050087348 */ /* 0x000fea0003c00000 */
[----:B------:R0:W1:Y:S02]  /*69d0*/  SHFL.BFLY P3, R67, R83, R84, R85 ;  /* 0x0c00005453437389 */ /* 0x0000640000060055 */
[----:B01----:R-:W-:Y:S05]  /*69e0*/  ENDCOLLECTIVE ;  /* 0x000000000000791b */ /* 0x003fea0003800000 */
.L_x_4127:
        /* <DEDUP_REMOVED lines=8> */
.L_x_4128:
        /* <DEDUP_REMOVED lines=26> */
.L_x_4129:
[----:B------:R-:W-:Y:S02]  /*6c10*/  IMAD.MOV.U32 R84, RZ, RZ, 0x2 ;  /* 0x00000002ff547424 */ /* 0x000fe400078e00ff */
[----:B------:R-:W-:-:S04]  /*6c20*/  IMAD.MOV.U32 R61, RZ, RZ, R67 ;  /* 0x000000ffff3d7224 */ /* 0x000fc800078e0043 */
[----:B------:R-:W-:-:S05]  /*6c30*/  FADD.FTZ R61, R60, R61 ;  /* 0x0000003d3c3d7221 */ /* 0x000fca0000010000 */
[----:B------:R-:W-:-:S07]  /*6c40*/  MOV R83, R61 ;  /* 0x0000003d00537202 */ /* 0x000fce0000000f00 */
[----:B------:R-:W-:Y:S05]  /*6c50*/  WARPSYNC.COLLECTIVE R80, `(.L_x_4130) ;  /* 0x0000000050087348 */ /* 0x000fea0003c00000 */
[----:B------:R0:W1:Y:S02]  /*6c60*/  SHFL.BFLY P3, R67, R83, R84, R85 ;  /* 0x0c00005453437389 */ /* 0x0000640000060055 */
[----:B01----:R-:W-:Y:S05]  /*6c70*/  ENDCOLLECTIVE ;  /* 0x000000000000791b */ /* 0x003fea0003800000 */
.L_x_4130:
[----:B------:R-:W-:Y:S01]  /*6c80*/  HFMA2 R84, -RZ, RZ, 0, 2.384185791015625e-07 ;  /* 0x00000004ff547431 */ /* 0x000fe200000001ff */
[----:B------:R-:W-:-:S05]  /*6c90*/  MOV R62, R67 ;  /* 0x00000043003e7202 */ /* 0x000fca0000000f00 */
[----:B------:R-:W-:-:S04]  /*6ca0*/  FADD.FTZ R62, R61, R62 ;  /* 0x0000003e3d3e7221 */ /* 0x000fc80000010000 */
[----:B------:R-:W-:-:S07]  /*6cb0*/  IMAD.MOV.U32 R83, RZ, RZ, R62 ;  /* 0x000000ffff537224 */ /* 0x000fce00078e003e */
[----:B------:R-:W-:Y:S05]  /*6cc0*/  WARPSYNC.COLLECTIVE R80, `(.L_x_4131) ;  /* 0x0000000050087348 */ /* 0x000fea0003c00000 */
[----:B------:R0:W1:Y:S02]  /*6cd0*/  SHFL.BFLY P3, R67, R83, R84, R85 ;  /* 0x0c00005453437389 */ /* 0x0000640000060055 */
[----:B01----:R-:W-:Y:S05]  /*6ce0*/  ENDCOLLECTIVE ;  /* 0x000000000000791b */ /* 0x003fea0003800000 */
.L_x_4131:
[----:B------:R-:W-:Y:S02]  /*6cf0*/  IMAD.MOV.U32 R84, RZ, RZ, 0x8 ;  /* 0x00000008ff547424 */ /* 0x000fe400078e00ff */
[----:B------:R-:W-:-:S04]  /*6d00*/  IMAD.MOV.U32 R63, RZ, RZ, R67 ;  /* 0x000000ffff3f7224 */ /* 0x000fc800078e0043 */
[----:B------:R-:W-:-:S05]  /*6d10*/  FADD.FTZ R63, R62, R63 ;  /* 0x0000003f3e3f7221 */ /* 0x000fca0000010000 */
[----:B------:R-:W-:-:S07]  /*6d20*/  MOV R83, R63 ;  /* 0x0000003f00537202 */ /* 0x000fce0000000f00 */
[----:B------:R-:W-:Y:S05]  /*6d30*/  WARPSYNC.COLLECTIVE R80, `(.L_x_4132) ;  /* 0x0000000050087348 */ /* 0x000fea0003c00000 */
[----:B------:R0:W1:Y:S02]  /*6d40*/  SHFL.BFLY P3, R67, R83, R84, R85 ;  /* 0x0c00005453437389 */ /* 0x0000640000060055 */
[----:B01----:R-:W-:Y:S05]  /*6d50*/  ENDCOLLECTIVE ;  /* 0x000000000000791b */ /* 0x003fea0003800000 */
.L_x_4132:
[----:B------:R-:W-:Y:S01]  /*6d60*/  HFMA2 R84, -RZ, RZ, 0, 9.5367431640625e-07 ;  /* 0x00000010ff547431 */ /* 0x000fe200000001ff */
[----:B------:R-:W-:-:S05]  /*6d70*/  MOV R66, R67 ;  /* 0x0000004300427202 */ /* 0x000fca0000000f00 */
[----:B------:R-:W-:-:S04]  /*6d80*/  FADD.FTZ R66, R63, R66 ;  /* 0x000000423f427221 */ /* 0x000fc80000010000 */
[----:B------:R-:W-:-:S07]  /*6d90*/  IMAD.MOV.U32 R83, RZ, RZ, R66 ;  /* 0x000000ffff537224 */ /* 0x000fce00078e0042 */
[----:B------:R-:W-:Y:S05]  /*6da0*/  WARPSYNC.COLLECTIVE R80, `(.L_x_4133) ;  /* 0x0000000050087348 */ /* 0x000fea0003c00000 */
[----:B------:R0:W1:Y:S02]  /*6db0*/  SHFL.BFLY P3, R67, R83, R84, R85 ;  /* 0x0c00005453437389 */ /* 0x0000640000060055 */
[----:B01----:R-:W-:Y:S05]  /*6dc0*/  ENDCOLLECTIVE ;  /* 0x000000000000791b */ /* 0x003fea0003800000 */
.L_x_4133:
[----:B------:R-:W-:Y:S05]  /*6dd0*/  BRA `(.L_x_4134) ;  /* 0xfffffff4006c7947 */ /* 0x000fea000383ffff */
.L_x_4135:
        /* <DEDUP_REMOVED lines=10> */
.L_x_5975:


//--------------------- .text._ZN10layer_norm31ln_parallel_residual_fwd_kernelINS_13Kernel_traitsIf6__halffS2_fjLj256ELj1ELj4ELj1ELj16ENS_18Kernel_traits_baseILj256EfS2_fS2_fjLj128EEEEELb1ELb0ELb1EEEvNS_9FwdParamsE --------------------------
	.section	.text._ZN10layer_norm31ln_parallel_residual_fwd_kernelINS_13Kernel_traitsIf6__halffS2_fjLj256ELj1ELj4ELj1ELj16ENS_18Kernel_traits_baseILj256EfS2_fS2_fjLj128EEEEELb1ELb0ELb1EEEvNS_9FwdParamsE,"ax",@progbits
	.align	128
        .global         _ZN10layer_norm31ln_parallel_residual_fwd_kernelINS_13Kernel_traitsIf6__halffS2_fjLj256ELj1ELj4ELj1ELj16ENS_18Kernel_traits_baseILj256EfS2_fS2_fjLj128EEEEELb1ELb0ELb1EEEvNS_9FwdParamsE
        .type           _ZN10layer_norm31ln_parallel_residual_fwd_kernelINS_13Kernel_traitsIf6__halffS2_fjLj256ELj1ELj4ELj1ELj16ENS_18Kernel_traits_baseILj256EfS2_fS2_fjLj128EEEEELb1ELb0ELb1EEEvNS_9FwdParamsE,@function
        .size           _ZN10layer_norm31ln_parallel_residual_fwd_kernelINS_13Kernel_traitsIf6__halffS2_fjLj256ELj1ELj4ELj1ELj16ENS_18Kernel_traits_baseILj256EfS2_fS2_fjLj128EEEEELb1ELb0ELb1EEEvNS_9FwdParamsE,(.L_x_5976 - _ZN10layer_norm31ln_parallel_residual_fwd_kernelINS_13Kernel_traitsIf6__halffS2_fjLj256ELj1ELj4ELj1ELj16ENS_18Kernel_traits_baseILj256EfS2_fS2_fjLj128EEEEELb1ELb0ELb1EEEvNS_9FwdParamsE)
        .other          _ZN10layer_norm31ln_parallel_residual_fwd_kernelINS_13Kernel_traitsIf6__halffS2_fjLj256ELj1ELj4ELj1ELj16ENS_18Kernel_traits_baseILj256EfS2_fS2_fjLj128EEEEELb1ELb0ELb1EEEvNS_9FwdParamsE,@"STO_CUDA_ENTRY STV_DEFAULT"
_ZN10layer_norm31ln_parallel_residual_fwd_kernelINS_13Kernel_traitsIf6__halffS2_fjLj256ELj1ELj4ELj1ELj16ENS_18Kernel_traits_baseILj256EfS2_fS2_fjLj128EEEEELb1ELb0ELb1EEEvNS_9FwdParamsE:
.text._ZN10layer_norm31ln_parallel_residual_fwd_kernelINS_13Kernel_traitsIf6__halffS2_fjLj256ELj1ELj4ELj1ELj16ENS_18Kernel_traits_baseILj256EfS2_fS2_fjLj128EEEEELb1ELb0ELb1EEEvNS_9FwdParamsE:
        /* <DEDUP_REMOVED lines=59> */
[----:B------:R-:W-:Y:S01]  /*03b0*/  UIADD3 UR19, UPT, UPT, UR6, 0x78dde6e4, URZ ;  /* 0x78dde6e406137890 */ /* 0x000fe2000fffe0ff */
[----:B-1----:R-:W-:Y:S01]  /*03c0*/  IMAD.WIDE.U32 R2, R67, 0x20, R2 ;  /* 0x0000002043027825 */ /* 0x002fe200078e0002 */
[----:B------:R-:W-:-:S02]  /*03d0*/  UIADD3 UR20, UPT, UPT, UR7, -0x126145ec, URZ ;  /* 0xed9eba1407147890 */ /* 0x000fc4000fffe0ff */
[--C-:B------:R-:W-:Y:S01]  /*03e0*/  SHF.R.U64 R64, R0, 0x2, R11.reuse ;  /* 0x0000000200407819 */ /* 0x100fe2000000120b */
[----:B------:R-:W-:Y:S01]  /*03f0*/  UIADD3 UR21, UPT, UPT, UR6, 0x1715609d, URZ ;  /* 0x1715609d06157890 */ /* 0x000fe2000fffe0ff */
[----:B------:R-:W-:Y:S01]  /*0400*/  IMAD.HI.U32 R4, R65, -0x326172a9, RZ ;  /* 0xcd9e8d5741047827 */ /* 0x000fe200078e00ff */
[----:B------:R-:W5:Y:S01]  /*0410*/  LDG.E.128 R40, desc[UR8][R2.64] ;  /* 0x0000000802287981 */ /* 0x000f62000c1e1d00 */
[----:B------:R-:W-:Y:S01]  /*0420*/  SHF.R.U32.HI R11, RZ, 0x2, R11 ;  /* 0x00000002ff0b7819 */ /* 0x000fe2000001160b */
[----:B------:R-:W-:Y:S01]  /*0430*/  UIADD3 UR22, UPT, UPT, UR7, -0x56f99767, URZ ;  /* 0xa906689907167890 */ /* 0x000fe2000fffe0ff */
[----:B--2---:R-:W-:Y:S01]  /*0440*/  IMAD.WIDE.U32 R6, R67, 0x20, R6 ;  /* 0x0000002043067825 */ /* 0x004fe200078e0006 */
[----:B------:R0:W5:Y:S01]  /*0450*/  LDG.E.128 R36, desc[UR8][R2.64+0x10] ;  /* 0x0000100802247981 */ /* 0x000162000c1e1d00 */
[----:B------:R-:W-:Y:S01]  /*0460*/  LOP3.LUT R4, R11, UR6, R4, 0x96, !PT ;  /* 0x000000060b047c12 */ /* 0x000fe2000f8e9604 */
[----:B------:R-:W-:Y:S01]  /*0470*/  UIADD3 UR23, UPT, UPT, UR6, -0x4ab325aa, URZ ;  /* 0xb54cda5606177890 */ /* 0x000fe2000fffe0ff */
[C---:B------:R-:W-:Y:S01]  /*0480*/  IMAD R8, R64.reuse, -0x2daee0ad, RZ ;  /* 0xd2511f5340087824 */ /* 0x040fe200078e02ff */
[----:B------:R-:W5:Y:S01]  /*0490*/  LDG.E.128 R32, desc[UR8][R6.64] ;  /* 0x0000000806207981 */ /* 0x000f62000c1e1d00 */
[----:B------:R-:W-:Y:S01]  /*04a0*/  UIADD3 UR24, UPT, UPT, UR7, 0x646e171e, URZ ;  /* 0x646e171e07187890 */ /* 0x000fe2000fffe0ff */
[----:B------:R-:W1:Y:S02]  /*04b0*/  LDCU.64 UR4, c[0x0][0x398] ;  /* 0x00007300ff0477ac */ /* 0x000e640008000a00 */
[----:B------:R2:W5:Y:S01]  /*04c0*/  LDG.E.128 R28, desc[UR8][R6.64+0x10] ;  /* 0x00001008061c7981 */ /* 0x000562000c1e1d00 */
[----:B0-----:R-:W-:Y:S01]  /*04d0*/  IMAD.HI.U32 R2, R64, -0x2daee0ad, RZ ;  /* 0xd2511f5340027827 */ /* 0x001fe200078e00ff */
[----:B------:R-:W-:-:S02]  /*04e0*/  UIADD3 UR25, UPT, UPT, UR6, 0x5384540f, URZ ;  /* 0x5384540f06197890 */ /* 0x000fc4000fffe0ff */
[----:B------:R-:W-:Y:S02]  /*04f0*/  UIADD3 UR26, UPT, UPT, UR7, 0x1fd5c5a3, URZ ;  /* 0x1fd5c5a3071a7890 */ /* 0x000fe4000fffe0ff */
[----:B------:R-:W-:Y:S01]  /*0500*/  LOP3.LUT R2, R2, UR7, RZ, 0x3c, !PT ;  /* 0x0000000702027c12 */ /* 0x000fe2000f8e3cff */
[----:B------:R-:W-:Y:S01]  /*0510*/  IMAD.HI.U32 R5, R4, -0x2daee0ad, RZ ;  /* 0xd2511f5304057827 */ /* 0x000fe200078e00ff */
[----:B------:R-:W-:Y:S02]  /*0520*/  UIADD3 UR27, UPT, UPT, UR6, -0xe443238, URZ ;  /* 0xf1bbcdc8061b7890 */ /* 0x000fe4000fffe0ff */
[----:B------:R-:W-:Y:S01]  /*0530*/  UIADD3 UR28, UPT, UPT, UR7, -0x24c28bd8, URZ ;  /* 0xdb3d7428071c7890 */ /* 0x000fe2000fffe0ff */
[----:B--2---:R-:W-:Y:S01]  /*0540*/  IMAD R6, R65, -0x326172a9, RZ ;  /* 0xcd9e8d5741067824 */ /* 0x004fe200078e02ff */
[----:B------:R-:W-:Y:S01]  /*0550*/  UIADD3 UR29, UPT, UPT, UR6, -0x700cb87f, URZ ;  /* 0x8ff34781061d7890 */ /* 0x000fe2000fffe0ff */
[----:B------:R-:W-:Y:S01]  /*0560*/  IMAD.HI.U32 R3, R2, -0x326172a9, RZ ;  /* 0xcd9e8d5702037827 */ /* 0x000fe200078e00ff */
[----:B------:R-:W-:Y:S01]  /*0570*/  LOP3.LUT R5, R8, UR14, R5, 0x96, !PT ;  /* 0x0000000e08057c12 */ /* 0x000fe2000f8e9605 */
[----:B------:R-:W-:Y:S01]  /*0580*/  UIADD3 UR30, UPT, UPT, UR7, -0x695add53, URZ ;  /* 0x96a522ad071e7890 */ /* 0x000fe2000fffe0ff */
[----:B------:R-:W0:Y:S02]  /*0590*/  LDCU UR12, c[0x0][0x448] ;  /* 0x00008900ff0c77ac */ /* 0x000e240008000800 */
[----:B------:R-:W-:Y:S01]  /*05a0*/  LOP3.LUT R3, R6, UR13, R3, 0x96, !PT ;  /* 0x0000000d06037c12 */ /* 0x000fe2000f8e9603 */
[----:B------:R-:W-:-:S02]  /*05b0*/  IMAD R7, R2, -0x326172a9, RZ ;  /* 0xcd9e8d5702077824 */ /* 0x000fc400078e02ff */
[----:B------:R-:W-:Y:S01]  /*05c0*/  IMAD R9, R4, -0x2daee0ad, RZ ;  /* 0xd2511f5304097824 */ /* 0x000fe200078e02ff */
[----:B------:R-:W2:Y:S01]  /*05d0*/  LDCU.64 UR32, c[0x0][0x398] ;  /* 0x00007300ff2077ac */ /* 0x000ea20008000a00 */
        /* <DEDUP_REMOVED lines=44> */
[----:B------:R-:W-:Y:S02]  /*08a0*/  IMAD R3, R3, -0x2daee0ad, RZ ;  /* 0xd2511f5303037824 */ /* 0x000fe400078e02ff */
[----:B------:R-:W-:Y:S02]  /*08b0*/  HFMA2 R10, -RZ, RZ, 0, 0 ;  /* 0x00000000ff0a7431 */ /* 0x000fe400000001ff */
[----:B------:R-:W-:Y:S01]  /*08c0*/  IMAD.HI.U32 R72, R4, -0x2daee0ad, RZ ;  /* 0xd2511f5304487827 */ /* 0x000fe200078e00ff */
[----:B------:R-:W-:Y:S01]  /*08d0*/  BSSY B0, `(.L_x_4136) ;  /* 0x00005eb000007945 */ /* 0x000fe20003800000 */
[----:B------:R-:W-:Y:S01]  /*08e0*/  LOP3.LUT R69, R0, 0x3, RZ, 0xc0, !PT ;  /* 0x0000000300457812 */ /* 0x000fe200078ec0ff */
[----:B------:R-:W4:Y:S01]  /*08f0*/  LDCU UR5, c[0x0][0x388] ;  /* 0x00007100ff0577ac */ /* 0x000f220008000800 */
[----:B------:R-:W-:-:S02]  /*0900*/  IMAD R7, R7, -0x326172a9, RZ ;  /* 0xcd9e8d5707077824 */ /* 0x000fc400078e02ff */
[----:B------:R-:W-:Y:S01]  /*0910*/  IMAD.HI.U32 R68, R2, -0x326172a9, RZ ;  /* 0xcd9e8d5702447827 */ /* 0x000fe200078e00ff */
[----:B------:R-:W-:Y:S02]  /*0920*/  LOP3.LUT R72, R3, UR30, R72, 0x96, !PT ;  /* 0x0000001e03487c12 */ /* 0x000fe4000f8e9648 */
[----:B------:R-:W-:Y:S01]  /*0930*/  PLOP3.LUT P0, PT, PT, PT, UP0, 0x80, 0x8 ;  /* 0x000000000008781c */ /* 0x000fe20003f0f008 */
[----:B------:R-:W-:Y:S01]  /*0940*/  IMAD R74, R4, -0x2daee0ad, RZ ;  /* 0xd2511f53044a7824 */ /* 0x000fe200078e02ff */
[----:B------:R-:W-:Y:S01]  /*0950*/  LOP3.LUT R68, R7, UR29, R68, 0x96, !PT ;  /* 0x0000001d07447c12 */ /* 0x000fe2000f8e9644 */
[----:B------:R-:W-:Y:S01]  /*0960*/  IMAD R70, R2, -0x326172a9, RZ ;  /* 0xcd9e8d5702467824 */ /* 0x000fe200078e02ff */
[----:B0123--:R-:W-:-:S11]  /*0970*/  UISETP.NE.AND UP1, UPT, UR4, URZ, UPT ;  /* 0x000000ff0400728c */ /* 0x00ffd6000bf25270 */
.L_x_4243:
        /* <DEDUP_REMOVED lines=18> */
[----:B------:R-:W-:-:S02]  /*0aa0*/  IMAD.MOV.U32 R71, RZ, RZ, 0x2 ;  /* 0x00000002ff477424 */ /* 0x000fc400078e00ff */
        /* <DEDUP_REMOVED lines=10> */
.L_x_4139:
        /* <DEDUP_REMOVED lines=13> */
.L_x_4141:
[----:B------:R-:W-:Y:S05]  /*0c20*/  BSYNC.RECONVERGENT B2 ;  /* 0x0000000000027941 */ /* 0x000fea0003800200 */
.L_x_4140:
        /* <DEDUP_REMOVED lines=42> */
.L_x_4138:
[----:B------:R-:W-:Y:S05]  /*0ed0*/  BSYNC.RECONVERGENT B1 ;  /* 0x0000000000017941 */ /* 0x000fea0003800200 */
.L_x_4137:
        /* <DEDUP_REMOVED lines=28> */
.L_x_4146:
        /* <DEDUP_REMOVED lines=13> */
.L_x_4148:
[----:B------:R-:W-:Y:S05]  /*1170*/  BSYNC.RECONVERGENT B3 ;  /* 0x0000000000037941 */ /* 0x000fea0003800200 */
.L_x_4147:
        /* <DEDUP_REMOVED lines=42> */
.L_x_4145:
[----:B------:R-:W-:Y:S05]  /*1420*/  BSYNC.RECONVERGENT B2 ;  /* 0x0000000000027941 */ /* 0x000fea0003800200 */
.L_x_4144:
        /* <DEDUP_REMOVED lines=11> */
.L_x_4143:
[----:B------:R-:W-:Y:S01]  /*14e0*/  @P1 FADD.FTZ R75, R20, R75 ;  /* 0x0000004b144b1221 */ /* 0x000fe20000010000 */
[----:B------:R-:W-:Y:S01]  /*14f0*/  MOV R78, R74 ;  /* 0x0000004a004e7202 */ /* 0x000fe20000000f00 */
[----:B------:R-:W-:-:S03]  /*1500*/  IMAD.MOV.U32 R13, RZ, RZ, R71 ;  /* 0x000000ffff0d7224 */ /* 0x000fc600078e0047 */
[----:B------:R-:W-:-:S07]  /*1510*/  MOV R12, R75 ;  /* 0x0000004b000c7202 */ /* 0x000fce0000000f00 */
.L_x_4149:
[----:B------:R-:W-:Y:S05]  /*1520*/  BSYNC.RECONVERGENT B1 ;  /* 0x0000000000017941 */ /* 0x000fea0003800200 */
.L_x_4142:
        /* <DEDUP_REMOVED lines=13> */
.L_x_4152:
        /* <DEDUP_REMOVED lines=13> */
.L_x_4154:
[----:B------:R-:W-:Y:S05]  /*16d0*/  BSYNC.RECONVERGENT B2 ;  /* 0x0000000000027941 */ /* 0x000fea0003800200 */
.L_x_4153:
        /* <DEDUP_REMOVED lines=42> */
.L_x_4151:
[----:B------:R-:W-:Y:S05]  /*1980*/  BSYNC.RECONVERGENT B1 ;  /* 0x0000000000017941 */ /* 0x000fea0003800200 */
.L_x_4150:
        /* <DEDUP_REMOVED lines=25> */
.L_x_4159:
        /* <DEDUP_REMOVED lines=13> */
.L_x_4161:
[----:B------:R-:W-:Y:S05]  /*1bf0*/  BSYNC.RECONVERGENT B3 ;  /* 0x0000000000037941 */ /* 0x000fea0003800200 */
.L_x_4160:
        /* <DEDUP_REMOVED lines=42> */
.L_x_4158:
[----:B------:R-:W-:Y:S05]  /*1ea0*/  BSYNC.RECONVERGENT B2 ;  /* 0x0000000000027941 */ /* 0x000fea0003800200 */
.L_x_4157:
        /* <DEDUP_REMOVED lines=11> */
.L_x_4156:
[----:B------:R-:W-:Y:S01]  /*1f60*/  @P1 FADD.FTZ R13, R21, R13 ;  /* 0x0000000d150d1221 */ /* 0x000fe20000010000 */
[----:B------:R-:W-:Y:S01]  /*1f70*/  IMAD.MOV.U32 R60, RZ, RZ, R78 ;  /* 0x000000ffff3c7224 */ /* 0x000fe200078e004e */
[----:B------:R-:W-:-:S07]  /*1f80*/  MOV R15, R14 ;  /* 0x0000000e000f7202 */ /* 0x000fce0000000f00 */
.L_x_4162:
[----:B------:R-:W-:Y:S05]  /*1f90*/  BSYNC.RECONVERGENT B1 ;  /* 0x0000000000017941 */ /* 0x000fea0003800200 */
.L_x_4155:
        /* <DEDUP_REMOVED lines=13> */
.L_x_4165:
        /* <DEDUP_REMOVED lines=13> */
.L_x_4167:
[----:B------:R-:W-:Y:S05]  /*2140*/  BSYNC.RECONVERGENT B2 ;  /* 0x0000000000027941 */ /* 0x000fea0003800200 */
.L_x_4166:
        /* <DEDUP_REMOVED lines=39> */
[----:B------:R-:W-:Y:S02]  /*23c0*/  IMAD.MOV.U32 R60, RZ, RZ, R14 ;  /* 0x000000ffff3c7224 */ /* 0x000fe400078e000e */
[----:B------:R-:W-:Y:S01]  /*23d0*/  HFMA2 R14, -RZ, RZ, 0, 0 ;  /* 0x00000000ff0e7431 */ /* 0x000fe200000001ff */
[----:B------:R-:W-:-:S07]  /*23e0*/  LOP3.LUT R72, R72, UR30, R15, 0x96, !PT ;  /* 0x0000001e48487c12 */ /* 0x000fce000f8e960f */
.L_x_4164:
[----:B------:R-:W-:Y:S05]  /*23f0*/  BSYNC.RECONVERGENT B1 ;  /* 0x0000000000017941 */ /* 0x000fea0003800200 */
.L_x_4163:
        /* <DEDUP_REMOVED lines=25> */
.L_x_4172:
        /* <DEDUP_REMOVED lines=13> */
.L_x_4174:
[----:B------:R-:W-:Y:S05]  /*2660*/  BSYNC.RECONVERGENT B3 ;  /* 0x0000000000037941 */ /* 0x000fea0003800200 */
.L_x_4173:
        /* <DEDUP_REMOVED lines=41> */
.L_x_4171:
[----:B------:R-:W-:Y:S05]  /*2900*/  BSYNC.RECONVERGENT B2 ;  /* 0x0000000000027941 */ /* 0x000fea0003800200 */
.L_x_4170:
        /* <DEDUP_REMOVED lines=11> */
.L_x_4169:
[----:B------:R-:W-:Y:S01]  /*29c0*/  @P1 FADD.FTZ R75, R22, R75 ;  /* 0x0000004b164b1221 */ /* 0x000fe20000010000 */
[----:B------:R-:W-:Y:S01]  /*29d0*/  IMAD.MOV.U32 R15, RZ, RZ, R14 ;  /* 0x000000ffff0f7224 */ /* 0x000fe200078e000e */
[----:B------:R-:W-:-:S03]  /*29e0*/  MOV R84, R60 ;  /* 0x0000003c00547202 */ /* 0x000fc60000000f00 */
[----:B------:R-:W-:-:S07]  /*29f0*/  MOV R14, R75 ;  /* 0x0000004b000e7202 */ /* 0x000fce0000000f00 */
.L_x_4175:
[----:B------:R-:W-:Y:S05]  /*2a00*/  BSYNC.RECONVERGENT B1 ;  /* 0x0000000000017941 */ /* 0x000fea0003800200 */
.L_x_4168:
        /* <DEDUP_REMOVED lines=13> */
.L_x_4178:
        /* <DEDUP_REMOVED lines=13> */
.L_x_4180:
[----:B------:R-:W-:Y:S05]  /*2bb0*/  BSYNC.RECONVERGENT B2 ;  /* 0x0000000000027941 */ /* 0x000fea0003800200 */
.L_x_4179:
        /* <DEDUP_REMOVED lines=41> */
[----:B------:R-:W-:-:S07]  /*2e50*/  LOP3.LUT R72, R72, UR30, R75, 0x96, !PT ;  /* 0x0000001e48487c12 */ /* 0x000fce000f8e964b */
.L_x_4177:
[----:B------:R-:W-:Y:S05]  /*2e60*/  BSYNC.RECONVERGENT B1 ;  /* 0x0000000000017941 */ /* 0x000fea0003800200 */
.L_x_4176:
        /* <DEDUP_REMOVED lines=25> */
.L_x_4185:
        /* <DEDUP_REMOVED lines=13> */
.L_x_4187:
[----:B------:R-:W-:Y:S05]  /*30d0*/  BSYNC.RECONVERGENT B3 ;  /* 0x0000000000037941 */ /* 0x000fea0003800200 */
.L_x_4186:
        /* <DEDUP_REMOVED lines=41> */
.L_x_4184:
[----:B------:R-:W-:Y:S05]  /*3370*/  BSYNC.RECONVERGENT B2 ;  /* 0x0000000000027941 */ /* 0x000fea0003800200 */
.L_x_4183:
        /* <DEDUP_REMOVED lines=11> */
.L_x_4182:
[----:B------:R-:W-:Y:S01]  /*3430*/  @P1 FADD.FTZ R15, R23, R15 ;  /* 0x0000000f170f1221 */ /* 0x000fe20000010000 */
[----:B------:R-:W-:Y:S01]  /*3440*/  MOV R74, R84 ;  /* 0x00000054004a7202 */ /* 0x000fe20000000f00 */
[----:B------:R-:W-:-:S07]  /*3450*/  IMAD.MOV.U32 R61, RZ, RZ, R60 ;  /* 0x000000ffff3d7224 */ /* 0x000fce00078e003c */
.L_x_4188:
[----:B------:R-:W-:Y:S05]  /*3460*/  BSYNC.RECONVERGENT B1 ;  /* 0x0000000000017941 */ /* 0x000fea0003800200 */
.L_x_4181:
        /* <DEDUP_REMOVED lines=13> */
.L_x_4191:
        /* <DEDUP_REMOVED lines=13> */
.L_x_4193:
[----:B------:R-:W-:Y:S05]  /*3610*/  BSYNC.RECONVERGENT B2 ;  /* 0x0000000000027941 */ /* 0x000fea0003800200 */
.L_x_4192:
        /* <DEDUP_REMOVED lines=42> */
.L_x_4190:
[----:B------:R-:W-:Y:S05]  /*38c0*/  BSYNC.RECONVERGENT B1 ;  /* 0x0000000000017941 */ /* 0x000fea0003800200 */
.L_x_4189:
        /* <DEDUP_REMOVED lines=24> */
.L_x_4198:
        /* <DEDUP_REMOVED lines=13> */
.L_x_4200:
[----:B------:R-:W-:Y:S05]  /*3b20*/  BSYNC.RECONVERGENT B3 ;  /* 0x0000000000037941 */ /* 0x000fea0003800200 */
.L_x_4199:
        /* <DEDUP_REMOVED lines=41> */
.L_x_4197:
[----:B------:R-:W-:Y:S05]  /*3dc0*/  BSYNC.RECONVERGENT B2 ;  /* 0x0000000000027941 */ /* 0x000fea0003800200 */
.L_x_4196:
        /* <DEDUP_REMOVED lines=11> */
.L_x_4195:
[----:B------:R-:W-:Y:S01]  /*3e80*/  @P1 FADD.FTZ R75, R16, R75 ;  /* 0x0000004b104b1221 */ /* 0x000fe20000010000 */
[----:B------:R-:W-:Y:S01]  /*3e90*/  MOV R61, R60 ;  /* 0x0000003c003d7202 */ /* 0x000fe20000000f00 */
[----:B------:R-:W-:Y:S02]  /*3ea0*/  IMAD.MOV.U32 R84, RZ, RZ, R74 ;  /* 0x000000ffff547224 */ /* 0x000fe400078e004a */
[----:B------:R-:W-:-:S07]  /*3eb0*/  IMAD.MOV.U32 R60, RZ, RZ, R75 ;  /* 0x000000ffff3c7224 */ /* 0x000fce00078e004b */
.L_x_4201:
[----:B------:R-:W-:Y:S05]  /*3ec0*/  BSYNC.RECONVERGENT B1 ;  /* 0x0000000000017941 */ /* 0x000fea0003800200 */
.L_x_4194:
        /* <DEDUP_REMOVED lines=13> */
.L_x_4204:
        /* <DEDUP_REMOVED lines=13> */
.L_x_4206:
[----:B------:R-:W-:Y:S05]  /*4070*/  BSYNC.RECONVERGENT B2 ;  /* 0x0000000000027941 */ /* 0x000fea0003800200 */
.L_x_4205:
        /* <DEDUP_REMOVED lines=42> */
.L_x_4203:
[----:B------:R-:W-:Y:S05]  /*4320*/  BSYNC.RECONVERGENT B1 ;  /* 0x0000000000017941 */ /* 0x000fea0003800200 */
.L_x_4202:
        /* <DEDUP_REMOVED lines=24> */
.L_x_4211:
        /* <DEDUP_REMOVED lines=13> */
.L_x_4213:
[----:B------:R-:W-:Y:S05]  /*4580*/  BSYNC.RECONVERGENT B3 ;  /* 0x0000000000037941 */ /* 0x000fea0003800200 */
.L_x_4212:
        /* <DEDUP_REMOVED lines=41> */
.L_x_4210:
[----:B------:R-:W-:Y:S05]  /*4820*/  BSYNC.RECONVERGENT B2 ;  /* 0x0000000000027941 */ /* 0x000fea0003800200 */
.L_x_4209:
        /* <DEDUP_REMOVED lines=11> */
.L_x_4208:
[----:B------:R-:W-:Y:S01]  /*48e0*/  @P1 FADD.FTZ R61, R17, R61 ;  /* 0x0000003d113d1221 */ /* 0x000fe20000010000 */
[----:B------:R-:W-:Y:S01]  /*48f0*/  IMAD.MOV.U32 R86, RZ, RZ, R84 ;  /* 0x000000ffff567224 */ /* 0x000fe200078e0054 */
[----:B------:R-:W-:-:S07]  /*4900*/  MOV R62, R69 ;  /* 0x00000045003e7202 */ /* 0x000fce0000000f00 */
.L_x_4214:
[----:B------:R-:W-:Y:S05]  /*4910*/  BSYNC.RECONVERGENT B1 ;  /* 0x0000000000017941 */ /* 0x000fea0003800200 */
.L_x_4207:
        /* <DEDUP_REMOVED lines=13> */
.L_x_4217:
        /* <DEDUP_REMOVED lines=13> */
.L_x_4219:
[----:B------:R-:W-:Y:S05]  /*4ac0*/  BSYNC.RECONVERGENT B2 ;  /* 0x0000000000027941 */ /* 0x000fea0003800200 */
.L_x_4218:
        /* <DEDUP_REMOVED lines=38> */
[----:B------:R-:W-:Y:S02]  /*4d30*/  LOP3.LUT R68, R68, UR29, R71, 0x96, !PT ;  /* 0x0000001d44447c12 */ /* 0x000fe4000f8e9647 */
[----:B------:R-:W-:Y:S01]  /*4d40*/  MOV R71, R86 ;  /* 0x0000005600477202 */ /* 0x000fe20000000f00 */
[----:B------:R-:W-:Y:S01]  /*4d50*/  IMAD.MOV.U32 R86, RZ, RZ, R74 ;  /* 0x000000ffff567224 */ /* 0x000fe200078e004a */
[----:B------:R-:W-:-:S07]  /*4d60*/  LOP3.LUT R72, R72, UR30, R75, 0x96, !PT ;  /* 0x0000001e48487c12 */ /* 0x000fce000f8e964b */
.L_x_4216:
[----:B------:R-:W-:Y:S05]  /*4d70*/  BSYNC.RECONVERGENT B1 ;  /* 0x0000000000017941 */ /* 0x000fea0003800200 */
.L_x_4215:
        /* <DEDUP_REMOVED lines=24> */
.L_x_4224:
        /* <DEDUP_REMOVED lines=13> */
.L_x_4226:
[----:B------:R-:W-:Y:S05]  /*4fd0*/  BSYNC.RECONVERGENT B3 ;  /* 0x0000000000037941 */ /* 0x000fea0003800200 */
.L_x_4225:
        /* <DEDUP_REMOVED lines=41> */
.L_x_4223:
[----:B------:R-:W-:Y:S05]  /*5270*/  BSYNC.RECONVERGENT B2 ;  /* 0x0000000000027941 */ /* 0x000fea0003800200 */
.L_x_4222:
        /* <DEDUP_REMOVED lines=11> */
.L_x_4221:
[----:B------:R-:W-:Y:S01]  /*5330*/  @P1 FADD.FTZ R62, R18, R62 ;  /* 0x0000003e123e1221 */ /* 0x000fe20000010000 */
[----:B------:R-:W-:Y:S01]  /*5340*/  MOV R84, R86 ;  /* 0x0000005600547202 */ /* 0x000fe20000000f00 */
[----:B------:R-:W-:-:S07]  /*5350*/  IMAD.MOV.U32 R71, RZ, RZ, R69 ;  /* 0x000000ffff477224 */ /* 0x000fce00078e0045 */
.L_x_4227:
[----:B------:R-:W-:Y:S05]  /*5360*/  BSYNC.RECONVERGENT B1 ;  /* 0x0000000000017941 */ /* 0x000fea0003800200 */
.L_x_4220:
        /* <DEDUP_REMOVED lines=13> */
.L_x_4230:
        /* <DEDUP_REMOVED lines=13> */
.L_x_4232:
[----:B------:R-:W-:Y:S05]  /*5510*/  BSYNC.RECONVERGENT B2 ;  /* 0x0000000000027941 */ /* 0x000fea0003800200 */
.L_x_4231:
        /* <DEDUP_REMOVED lines=42> */
.L_x_4229:
[----:B------:R-:W-:Y:S05]  /*57c0*/  BSYNC.RECONVERGENT B1 ;  /* 0x0000000000017941 */ /* 0x000fea0003800200 */
.L_x_4228:
        /* <DEDUP_REMOVED lines=24> */
.L_x_4237:
        /* <DEDUP_REMOVED lines=13> */
.L_x_4239:
[----:B------:R-:W-:Y:S05]  /*5a20*/  BSYNC.RECONVERGENT B3 ;  /* 0x0000000000037941 */ /* 0x000fea0003800200 */
.L_x_4238:
        /* <DEDUP_REMOVED lines=41> */
.L_x_4236:
[----:B------:R-:W-:Y:S05]  /*5cc0*/  BSYNC.RECONVERGENT B2 ;  /* 0x0000000000027941 */ /* 0x000fea0003800200 */
.L_x_4235:
        /* <DEDUP_REMOVED lines=11> */
.L_x_4234:
[----:B------:R-:W-:Y:S01]  /*5d80*/  @P1 FADD.FTZ R63, R19, R63 ;  /* 0x0000003f133f1221 */ /* 0x000fe20000010000 */
[----:B------:R-:W-:Y:S01]  /*5d90*/  IMAD.MOV.U32 R74, RZ, RZ, R84 ;  /* 0x000000ffff4a7224 */ /* 0x000fe200078e0054 */
[----:B------:R-:W-:-:S07]  /*5da0*/  MOV R69, R73 ;  /* 0x0000004900457202 */ /* 0x000fce0000000f00 */
.L_x_4240:
[----:B------:R-:W-:Y:S05]  /*5db0*/  BSYNC.RECONVERGENT B1 ;  /* 0x0000000000017941 */ /* 0x000fea0003800200 */
.L_x_4233:
[----:B------:R-:W-:Y:S01]  /*5dc0*/  ISETP.NE.AND P6, PT, R78, RZ, PT ;  /* 0x000000ff4e00720c */ /* 0x000fe20003fc5270 */
[----:B------:R-:W-:Y:S01]  /*5dd0*/  FADD.FTZ R80, RZ, R12 ;  /* 0x0000000cff507221 */ /* 0x000fe20000010000 */
[----:B------:R-:W-:Y:S01]  /*5de0*/  ISETP.NE.AND P1, PT, R77, RZ, PT ;  /* 0x000000ff4d00720c */ /* 0x000fe20003f25270 */
[----:B------:R-:W0:Y:S01]  /*5df0*/  LDC.64 R78, c[0x0][0x3a8] ;  /* 0x0000ea00ff4e7b82 */ /* 0x000e220000000a00 */
[----:B------:R-:W-:Y:S01]  /*5e00*/  ISETP.NE.AND P0, PT, R76, RZ, PT ;  /* 0x000000ff4c00720c */ /* 0x000fe20003f05270 */
[----:B------:R-:W-:Y:S01]  /*5e10*/  UISETP.NE.U32.AND UP0, UPT, UR32, URZ, UPT ;  /* 0x000000ff2000728c */ /* 0x000fe2000bf05070 */
[----:B------:R-:W-:Y:S02]  /*5e20*/  SEL R73, RZ, 0x1000000, P5 ;  /* 0x01000000ff497807 */ /* 0x000fe40002800000 */
[----:B------:R-:W-:Y:S01]  /*5e30*/  SEL R71, RZ, 0x10000, P4 ;  /* 0x00010000ff477807 */ /* 0x000fe20002000000 */
[----:B------:R-:W-:Y:S01]  /*5e40*/  UISETP.NE.AND.EX UP0, UPT, UR33, URZ, UPT, UP0 ;  /* 0x000000ff2100728c */ /* 0x000fe2000bf05300 */
[----:B------:R-:W-:Y:S01]  /*5e50*/  SEL R84, RZ, 0x100, P3 ;  /* 0x00000100ff547807 */ /* 0x000fe20001800000 */
[----:B------:R-:W1:Y:S01]  /*5e60*/  LDC.64 R76, c[0x0][0x3b0] ;  /* 0x0000ec00ff4c7b82 */ /* 0x000e620000000a00 */
[----:B------:R-:W-:-:S02]  /*5e70*/  ISETP.NE.AND P5, PT, R82, RZ, PT ;  /* 0x000000ff5200720c */ /* 0x000fc40003fa5270 */
[----:B------:R-:W-:Y:S02]  /*5e80*/  LOP3.LUT R84, R84, R73, R71, 0xfe, !PT ;  /* 0x0000004954547212 */ /* 0x000fe400078efe47 */
[----:B------:R-:W-:Y:S02]  /*5e90*/  SEL R71, RZ, 0x1000000, P5 ;  /* 0x01000000ff477807 */ /* 0x000fe40002800000 */
[----:B------:R-:W-:Y:S02]  /*5ea0*/  SEL R82, RZ, 0x10000, P6 ;  /* 0x00010000ff527807 */ /* 0x000fe40003000000 */
[----:B------:R-:W-:Y:S02]  /*5eb0*/  SEL R73, RZ, 0x100, P1 ;  /* 0x00000100ff497807 */ /* 0x000fe40000800000 */
[----:B------:R-:W-:Y:S02]  /*5ec0*/  SEL R81, RZ, 0x1, P2 ;  /* 0x00000001ff517807 */ /* 0x000fe40001000000 */
[----:B------:R-:W-:Y:S01]  /*5ed0*/  LOP3.LUT R73, R73, R71, R82, 0xfe, !PT ;  /* 0x0000004749497212 */ /* 0x000fe200078efe52 */
[----:B------:R-:W-:Y:S01]  /*5ee0*/  FADD.FTZ R71, R80, R13 ;  /* 0x0000000d50477221 */ /* 0x000fe20000010000 */
[----:B------:R-:W-:Y:S01]  /*5ef0*/  SEL R82, RZ, 0x1, P0 ;  /* 0x00000001ff527807 */ /* 0x000fe20000000000 */
[----:B0-----:R-:W-:Y:S01]  /*5f00*/  IMAD.WIDE.U32 R78, R9, 0x20, R78 ;  /* 0x00000020094e7825 */ /* 0x001fe200078e004e */
[----:B------:R-:W-:-:S02]  /*5f10*/  LOP3.LUT R81, R84, R81, RZ, 0xfc, !PT ;  /* 0x0000005154517212 */ /* 0x000fc400078efcff */
[----:B------:R-:W-:Y:S01]  /*5f20*/  LOP3.LUT R80, R73, R82, RZ, 0xfc, !PT ;  /* 0x0000005249507212 */ /* 0x000fe200078efcff */
[----:B------:R-:W-:Y:S01]  /*5f30*/  FADD.FTZ R82, R71, R14 ;  /* 0x0000000e47527221 */ /* 0x000fe20000010000 */
[----:B------:R0:W-:Y:S01]  /*5f40*/  STG.E.128 desc[UR8][R78.64], R12 ;  /* 0x0000000c4e007986 */ /* 0x0001e2000c101d08 */
[----:B------:R-:W-:Y:S01]  /*5f50*/  PLOP3.LUT P0, PT, PT, PT, UP0, 0x80, 0x8 ;  /* 0x000000000008781c */ /* 0x000fe20003f0f008 */
[----:B-1----:R-:W-:Y:S02]  /*5f60*/  IMAD.WIDE.U32 R76, R9, 0x8, R76 ;  /* 0x00000008094c7825 */ /* 0x002fe400078e004c */
        /* <DEDUP_REMOVED lines=24> */
.L_x_4241:
        /* <DEDUP_REMOVED lines=40> */
.L_x_4255:
        /* <DEDUP_REMOVED lines=32> */
[----:B------:R-:W-:Y:S01]  /*6570*/  F2FP.F16.F32.PACK_AB R15, R78, R63 ;  /* 0x0000003f4e0f723e */ /* 0x000fe200000000ff */
[----:B------:R-:W-:Y:S01]  /*6580*/  FMUL.FTZ R76, R71, R76 ;  /* 0x0000004c474c7220 */ /* 0x000fe20000410000 */
[----:B------:R-:W-:Y:S01]  /*6590*/  F2FP.F16.F32.PACK_AB R62, R61, R62 ;  /* 0x0000003e3d3e723e */ /* 0x000fe200000000ff */
[C---:B------:R-:W-:Y:S01]  /*65a0*/  FMUL.FTZ R61, R71.reuse, R60 ;  /* 0x0000003c473d7220 */ /* 0x040fe20000410000 */
[----:B------:R-:W-:Y:S01]  /*65b0*/  F2FP.F16.F32.PACK_AB R63, R82, R77 ;  /* 0x0000004d523f723e */ /* 0x000fe200000000ff */
[C---:B------:R-:W-:Y:S01]  /*65c0*/  FMUL.FTZ R77, R71.reuse, R12 ;  /* 0x0000000c474d7220 */ /* 0x040fe20000410000 */
[----:B------:R-:W-:Y:S01]  /*65d0*/  FMUL.FTZ R86, R71, R86 ;  /* 0x0000005647567220 */ /* 0x000fe20000410000 */
[----:B------:R-:W-:Y:S01]  /*65e0*/  F2FP.F16.F32.PACK_AB R14, R13, R14 ;  /* 0x0000000e0d0e723e */ /* 0x000fe200000000ff */
[----:B------:R-:W-:Y:S01]  /*65f0*/  FFMA.FTZ R12, R40, R61, R56 ;  /* 0x0000003d280c7223 */ /* 0x000fe20000010038 */
[----:B------:R-:W-:Y:S01]  /*6600*/  FFMA.FTZ R13, R41, R76, R57 ;  /* 0x0000004c290d7223 */ /* 0x000fe20000010039 */
[----:B------:R-:W-:Y:S01]  /*6610*/  FFMA.FTZ R60, R42, R77, R58 ;  /* 0x0000004d2a3c7223 */ /* 0x000fe2000001003a */
[-C--:B------:R-:W-:Y:S01]  /*6620*/  FFMA.FTZ R75, R43, R86.reuse, R59 ;  /* 0x000000562b4b7223 */ /* 0x080fe2000001003b */
[----:B------:R-:W2:Y:S01]  /*6630*/  @!P1 LDC.64 R82, c[0x0][0x3c8] ;  /* 0x0000f200ff529b82 */ /* 0x000ea20000000a00 */
[----:B------:R-:W-:Y:S01]  /*6640*/  FFMA.FTZ R86, R35, R86, R51 ;  /* 0x0000005623567223 */ /* 0x000fe20000010033 */
[----:B------:R-:W-:-:S02]  /*6650*/  F2FP.F16.F32.PACK_AB R12, R13, R12 ;  /* 0x0000000c0d0c723e */ /* 0x000fc400000000ff */
[----:B------:R-:W-:Y:S01]  /*6660*/  F2FP.F16.F32.PACK_AB R13, R75, R60 ;  /* 0x0000003c4b0d723e */ /* 0x000fe200000000ff */
[----:B------:R-:W-:Y:S01]  /*6670*/  FFMA.FTZ R60, R32, R61, R48 ;  /* 0x0000003d203c7223 */ /* 0x000fe20000010030 */
[----:B------:R-:W-:Y:S01]  /*6680*/  FFMA.FTZ R75, R33, R76, R49 ;  /* 0x0000004c214b7223 */ /* 0x000fe20000010031 */
[----:B------:R-:W-:Y:S01]  /*6690*/  FFMA.FTZ R61, R34, R77, R50 ;  /* 0x0000004d223d7223 */ /* 0x000fe20000010032 */
[----:B------:R-:W3:Y:S03]  /*66a0*/  LDC.64 R80, c[0x0][0x428] ;  /* 0x00010a00ff507b82 */ /* 0x000ee60000000a00 */
[----:B------:R-:W-:Y:S02]  /*66b0*/  F2FP.F16.F32.PACK_AB R60, R75, R60 ;  /* 0x0000003c4b3c723e */ /* 0x000fe400000000ff */
[----:B------:R-:W-:-:S03]  /*66c0*/  F2FP.F16.F32.PACK_AB R61, R86, R61 ;  /* 0x0000003d563d723e */ /* 0x000fc600000000ff */
        /* <DEDUP_REMOVED lines=12> */
.L_x_4136:
[----:B------:R-:W-:Y:S05]  /*6790*/  EXIT ;  /* 0x000000000000794d */ /* 0x000fea0003800000 */
.L_x_4242:
[----:B------:R-:W-:Y:S01]  /*67a0*/  HFMA2 R82, -RZ, RZ, 0, 5.9604644775390625e-08 ;  /* 0x00000001ff527431 */ /* 0x000fe200000001ff */
[----:B------:R-:W-:Y:S01]  /*67b0*/  BSSY B1, `(.L_x_4244) ;  /* 0x0000006000017945 */ /* 0x000fe20003800000 */
[----:B------:R-:W-:Y:S01]  /*67c0*/  IMAD.MOV.U32 R83, RZ, RZ, 0x1f ;  /* 0x0000001fff537424 */ /* 0x000fe200078e00ff */
[----:B0-----:R-:W-:-:S07]  /*67d0*/  MOV R81, 0xffffffff ;  /* 0xffffffff00517802 */ /* 0x001fce0000000f00 */
[----:B-1----:R-:W-:Y:S05]  /*67e0*/  WARPSYNC.COLLECTIVE R81, `(.L_x_4245) ;  /* 0x0000000051087348 */ /* 0x002fea0003c00000 */
[----:B------:R0:W2:Y:S02]  /*67f0*/  SHFL.BFLY P2, R80, R84, R82, R83 ;  /* 0x0c00005254507389 */ /* 0x0000a40000040053 */
[----:B012---:R-:W-:Y:S05]  /*6800*/  ENDCOLLECTIVE ;  /* 0x000000000000791b */ /* 0x007fea0003800000 */
.L_x_4245:
[----:B------:R-:W-:Y:S05]  /*6810*/  BSYNC B1 ;  /* 0x0000000000017941 */ /* 0x000fea0003800000 */
.L_x_4244:
        /* <DEDUP_REMOVED lines=10> */
.L_x_4246:
[----:B------:R-:W-:Y:S01]  /*68c0*/  HFMA2 R82, -RZ, RZ, 0, 2.384185791015625e-07 ;  /* 0x00000004ff527431 */ /* 0x000fe200000001ff */
[----:B------:R-:W-:-:S05]  /*68d0*/  MOV R71, R80 ;  /* 0x0000005000477202 */ /* 0x000fca0000000f00 */
[----:B------:R-:W-:-:S04]  /*68e0*/  FADD.FTZ R77, R76, R71 ;  /* 0x000000474c4d7221 */ /* 0x000fc80000010000 */
[----:B------:R-:W-:-:S07]  /*68f0*/  IMAD.MOV.U32 R84, RZ, RZ, R77 ;  /* 0x000000ffff547224 */ /* 0x000fce00078e004d */
[----:B------:R-:W-:Y:S05]  /*6900*/  WARPSYNC.COLLECTIVE R81, `(.L_x_4247) ;  /* 0x0000000051087348 */ /* 0x000fea0003c00000 */
[----:B------:R0:W1:Y:S02]  /*6910*/  SHFL.BFLY P2, R80, R84, R82, R83 ;  /* 0x0c00005254507389 */ /* 0x0000640000040053 */
[----:B01----:R-:W-:Y:S05]  /*6920*/  ENDCOLLECTIVE ;  /* 0x000000000000791b */ /* 0x003fea0003800000 */
.L_x_4247:
[----:B------:R-:W-:Y:S02]  /*6930*/  IMAD.MOV.U32 R82, RZ, RZ, 0x8 ;  /* 0x00000008ff527424 */ /* 0x000fe400078e00ff */
[----:B------:R-:W-:-:S04]  /*6940*/  IMAD.MOV.U32 R78, RZ, RZ, R80 ;  /* 0x000000ffff4e7224 */ /* 0x000fc800078e0050 */
[----:B------:R-:W-:-:S05]  /*6950*/  FADD.FTZ R78, R77, R78 ;  /* 0x0000004e4d4e7221 */ /* 0x000fca0000010000 */
[----:B------:R-:W-:-:S07]  /*6960*/  MOV R84, R78 ;  /* 0x0000004e00547202 */ /* 0x000fce0000000f00 */
[----:B------:R-:W-:Y:S05]  /*6970*/  WARPSYNC.COLLECTIVE R81, `(.L_x_4248) ;  /* 0x0000000051087348 */ /* 0x000fea0003c00000 */
[----:B------:R0:W1:Y:S02]  /*6980*/  SHFL.BFLY P2, R80, R84, R82, R83 ;  /* 0x0c00005254507389 */ /* 0x0000640000040053 */
[----:B01----:R-:W-:Y:S05]  /*6990*/  ENDCOLLECTIVE ;  /* 0x000000000000791b */ /* 0x003fea0003800000 */
.L_x_4248:
[----:B------:R-:W-:Y:S01]  /*69a0*/  HFMA2 R82, -RZ, RZ, 0, 9.5367431640625e-07 ;  /* 0x00000010ff527431 */ /* 0x000fe200000001ff */
[----:B------:R-:W-:-:S05]  /*69b0*/  MOV R71, R80 ;  /* 0x0000005000477202 */ /* 0x000fca0000000f00 */
[----:B------:R-:W-:-:S04]  /*69c0*/  FADD.FTZ R79, R78, R71 ;  /* 0x000000474e4f7221 */ /* 0x000fc80000010000 */
[----:B------:R-:W-:-:S07]  /*69d0*/  IMAD.MOV.U32 R84, RZ, RZ, R79 ;  /* 0x000000ffff547224 */ /* 0x000fce00078e004f */
[----:B------:R-:W-:Y:S05]  /*69e0*/  WARPSYNC.COLLECTIVE R81, `(.L_x_4249) ;  /* 0x0000000051087348 */ /* 0x000fea0003c00000 */
[----:B------:R0:W1:Y:S02]  /*69f0*/  SHFL.BFLY P2, R80, R84, R82, R83 ;  /* 0x0c00005254507389 */ /* 0x0000640000040053 */
[----:B01----:R-:W-:Y:S05]  /*6a00*/  ENDCOLLECTIVE ;  /* 0x000000000000791b */ /* 0x003fea0003800000 */
.L_x_4249:
        /* <DEDUP_REMOVED lines=23> */
.L_x_4250:
[----:B------:R-:W-:Y:S02]  /*6b80*/  IMAD.MOV.U32 R82, RZ, RZ, 0x2 ;  /* 0x00000002ff527424 */ /* 0x000fe400078e00ff */
[----:B------:R-:W-:-:S04]  /*6b90*/  IMAD.MOV.U32 R76, RZ, RZ, R80 ;  /* 0x000000ffff4c7224 */ /* 0x000fc800078e0050 */
[----:B------:R-:W-:-:S05]  /*6ba0*/  FADD.FTZ R76, R71, R76 ;  /* 0x0000004c474c7221 */ /* 0x000fca0000010000 */
[----:B------:R-:W-:-:S07]  /*6bb0*/  MOV R84, R76 ;  /* 0x0000004c00547202 */ /* 0x000fce0000000f00 */
[----:B------:R-:W-:Y:S05]  /*6bc0*/  WARPSYNC.COLLECTIVE R81, `(.L_x_4251) ;  /* 0x0000000051087348 */ /* 0x000fea0003c00000 */
[----:B------:R0:W1:Y:S02]  /*6bd0*/  SHFL.BFLY P2, R80, R84, R82, R83 ;  /* 0x0c00005254507389 */ /* 0x0000640000040053 */
[----:B01----:R-:W-:Y:S05]  /*6be0*/  ENDCOLLECTIVE ;  /* 0x000000000000791b */ /* 0x003fea0003800000 */
.L_x_4251:
[----:B------:R-:W-:Y:S01]  /*6bf0*/  HFMA2 R82, -RZ, RZ, 0, 2.384185791015625e-07 ;  /* 0x00000004ff527431 */ /* 0x000fe200000001ff */
[----:B------:R-:W-:-:S05]  /*6c00*/  MOV R77, R80 ;  /* 0x00000050004d7202 */ /* 0x000fca0000000f00 */
[----:B------:R-:W-:-:S04]  /*6c10*/  FADD.FTZ R77, R76, R77 ;  /* 0x0000004d4c4d7221 */ /* 0x000fc80000010000 */
[----:B------:R-:W-:-:S07]  /*6c20*/  IMAD.MOV.U32 R84, RZ, RZ, R77 ;  /* 0x000000ffff547224 */ /* 0x000fce00078e004d */
[----:B------:R-:W-:Y:S05]  /*6c30*/  WARPSYNC.COLLECTIVE R81, `(.L_x_4252) ;  /* 0x0000000051087348 */ /* 0x000fea0003c00000 */
[----:B------:R0:W1:Y:S02]  /*6c40*/  SHFL.BFLY P2, R80, R84, R82, R83 ;  /* 0x0c00005254507389 */ /* 0x0000640000040053 */
[----:B01----:R-:W-:Y:S05]  /*6c50*/  ENDCOLLECTIVE ;  /* 0x000000000000791b */ /* 0x003fea0003800000 */
.L_x_4252:
[----:B------:R-:W-:Y:S02]  /*6c60*/  IMAD.MOV.U32 R82, RZ, RZ, 0x8 ;  /* 0x00000008ff527424 */ /* 0x000fe400078e00ff */
[----:B------:R-:W-:-:S04]  /*6c70*/  IMAD.MOV.U32 R78, RZ, RZ, R80 ;  /* 0x000000ffff4e7224 */ /* 0x000fc800078e0050 */
[----:B------:R-:W-:-:S05]  /*6c80*/  FADD.FTZ R78, R77, R78 ;  /* 0x0000004e4d4e7221 */ /* 0x000fca0000010000 */
[----:B------:R-:W-:-:S07]  /*6c90*/  MOV R84, R78 ;  /* 0x0000004e00547202 */ /* 0x000fce0000000f00 */
[----:B------:R-:W-:Y:S05]  /*6ca0*/  WARPSYNC.COLLECTIVE R81, `(.L_x_4253) ;  /* 0x0000000051087348 */ /* 0x000fea0003c00000 */
[----:B------:R0:W1:Y:S02]  /*6cb0*/  SHFL.BFLY P2, R80, R84, R82, R83 ;  /* 0x0c00005254507389 */ /* 0x0000640000040053 */
[----:B01----:R-:W-:Y:S05]  /*6cc0*/  ENDCOLLECTIVE ;  /* 0x000000000000791b */ /* 0x003fea0003800000 */
.L_x_4253:
[----:B------:R-:W-:Y:S01]  /*6cd0*/  HFMA2 R82, -RZ, RZ, 0, 9.5367431640625e-07 ;  /* 0x00000010ff527431 */ /* 0x000fe200000001ff */
[----:B------:R-:W-:-:S05]  /*6ce0*/  MOV R79, R80 ;  /* 0x00000050004f7202 */ /* 0x000fca0000000f00 */
[----:B------:R-:W-:-:S04]  /*6cf0*/  FADD.FTZ R79, R78, R79 ;  /* 0x0000004f4e4f7221 */ /* 0x000fc80000010000 */
[----:B------:R-:W-:-:S07]  /*6d00*/  IMAD.MOV.U32 R84, RZ, RZ, R79 ;  /* 0x000000ffff547224 */ /* 0x000fce00078e004f */
[----:B------:R-:W-:Y:S05]  /*6d10*/  WARPSYNC.COLLECTIVE R81, `(.L_x_4254) ;  /* 0x0000000051087348 */ /* 0x000fea0003c00000 */
[----:B------:R0:W1:Y:S02]  /*6d20*/  SHFL.BFLY P2, R80, R84, R82, R83 ;  /* 0x0c00005254507389 */ /* 0x0000640000040053 */
[----:B01----:R-:W-:Y:S05]  /*6d30*/  ENDCOLLECTIVE ;  /* 0x000000000000791b */ /* 0x003fea0003800000 */
.L_x_4254:
[----:B------:R-:W-:Y:S05]  /*6d40*/  BRA `(.L_x_4255) ;  /* 0xfffffff400887947 */ /* 0x000fea000383ffff */
.L_x_4256:
        /* <DEDUP_REMOVED lines=11> */
.L_x_5976:


//--------------------- .text._ZN10layer_norm31ln_parallel_residual_fwd_kernelINS_13Kernel_traitsIf6__halffS2_fjLj256ELj1ELj4ELj1ELj16ENS_18Kernel_traits_baseILj256EfS2_fS2_fjLj128EEEEELb1ELb1ELb0EEEvNS_9FwdParamsE --------------------------
	.section	.text._ZN10layer_norm31ln_parallel_residual_fwd_kernelINS_13Kernel_traitsIf6__halffS2_fjLj256ELj1ELj4ELj1ELj16ENS_18Kernel_traits_baseILj256EfS2_fS2_fjLj128EEEEELb1ELb1ELb0EEEvNS_9FwdParamsE,"ax",@progbits
	.align	128
        .global         _ZN10layer_norm31ln_parallel_residual_fwd_kernelINS_13Kernel_traitsIf6__halffS2_fjLj256ELj1ELj4ELj1ELj16ENS_18Kernel_traits_baseILj256EfS2_fS2_fjLj128EEEEELb1ELb1ELb0EEEvNS_9FwdParamsE
        .type           _ZN10layer_norm31ln_parallel_residual_fwd_kernelINS_13Kernel_traitsIf6__halffS2_fjLj256ELj1ELj4ELj1ELj16ENS_18Kernel_traits_baseILj256EfS2_fS2_fjLj128EEEEELb1ELb1ELb0EEEvNS_9FwdParamsE,@function
        .size           _ZN10layer_norm31ln_parallel_residual_fwd_kernelINS_13Kernel_traitsIf6__halffS2_fjLj256ELj1ELj4ELj1ELj16ENS_18Kernel_traits_baseILj256EfS2_fS2_fjLj128EEEEELb1ELb1ELb0EEEvNS_9FwdParamsE,(.L_x_5977 - _ZN10layer_norm31ln_parallel_residual_fwd_kernelINS_13Kernel_traitsIf6__halffS2_fjLj256ELj1ELj4ELj1ELj16ENS_18Kernel_traits_baseILj256EfS2_fS2_fjLj128EEEEELb1ELb1ELb0EEEvNS_9FwdParamsE)
        .other          _ZN10layer_norm31ln_parallel_residual_fwd_kernelINS_13Kernel_traitsIf6__halffS2_fjLj256ELj1ELj4ELj1ELj16ENS_18Kernel_traits_baseILj256EfS2_fS2_fjLj128EEEEELb1ELb1ELb0EEEvNS_9FwdParamsE,@"STO_CUDA_ENTRY STV_DEFAULT"
_ZN10layer_norm31ln_parallel_residual_fwd_kernelINS_13Kernel_traitsIf6__halffS2_fjLj256ELj1ELj4ELj1ELj16ENS_18Kernel_traits_baseILj256EfS2_fS2_fjLj128EEEEELb1ELb1ELb0EEEvNS_9FwdParamsE:
.text._ZN10layer_norm31ln_parallel_residual_fwd_kernelINS_13Kernel_traitsIf6__halffS2_fjLj256ELj1ELj4ELj1ELj16ENS_18Kernel_traits_baseILj256EfS2_fS2_fjLj128EEEEELb1ELb1ELb0EEEvNS_9FwdParamsE:
        /* <DEDUP_REMOVED lines=46> */
[----:B------:R0:W5:Y:S07]  /*02e0*/  LDG.E.128 R12, desc[UR8][R6.64] ;  /* 0x00000008060c7981 */ /* 0x00016e000c1e1d00 */
[----:B------:R-:W1:Y:S02]  /*02f0*/  @P0 LDC.64 R24, c[0x0][0x438] ;  /* 0x00010e00ff180b82 */ /* 0x000e640000000a00 */
[----:B-1----:R-:W-:Y:S02]  /*0300*/  @P0 IMAD.WIDE.U32 R24, R8, 0x20, R24 ;  /* 0x0000002008180825 */ /* 0x002fe400078e0018 */
[----:B------:R0:W5:Y:S04]  /*0310*/  LDG.E.128 R8, desc[UR8][R6.64+0x10] ;  /* 0x0000100806087981 */ /* 0x000168000c1e1d00 */
[----:B------:R0:W5:Y:S04]  /*0320*/  @P0 LDG.E.128 R20, desc[UR8][R24.64] ;  /* 0x0000000818140981 */ /* 0x000168000c1e1d00 */
[----:B------:R0:W5:Y:S02]  /*0330*/  @P0 LDG.E.128 R16, desc[UR8][R24.64+0x10] ;  /* 0x0000100818100981 */ /* 0x000164000c1e1d00 */
.L_x_4258:
[----:B------:R-:W-:Y:S05]  /*0340*/  BSYNC.RECONVERGENT B0 ;  /* 0x0000000000007941 */ /* 0x000fea0003800200 */
.L_x_4257:
        /* <DEDUP_REMOVED lines=87> */
.L_x_4361:
[----:B0-----:R-:W0:Y:S01]  /*08c0*/  S2R R46, SR_TID.X ;  /* 0x00000000002e7919 */ /* 0x001e220000002100 */
        /* <DEDUP_REMOVED lines=34> */
.L_x_4264:
        /* <DEDUP_REMOVED lines=13> */
.L_x_4266:
[----:B------:R-:W-:Y:S05]  /*0bc0*/  BSYNC.RECONVERGENT B3 ;  /* 0x0000000000037941 */ /* 0x000fea0003800200 */
.L_x_4265:
        /* <DEDUP_REMOVED lines=43> */
.L_x_4263:
[----:B------:R-:W-:Y:S05]  /*0e80*/  BSYNC.RECONVERGENT B2 ;  /* 0x0000000000027941 */ /* 0x000fea0003800200 */
.L_x_4262:
[----:B------:R-:W0:Y:S01]  /*0e90*/  LDC R67, c[0x0][0x408] ;  /* 0x00010200ff437b82 */ /* 0x000e220000000800 */
[----:B------:R-:W-:Y:S01]  /*0ea0*/  I2FP.F32.U32 R36, R45 ;  /* 0x0000002d00247245 */ /* 0x000fe20000201000 */
[----:B------:R-:W-:-:S04]  /*0eb0*/  IMAD.MOV.U32 R69, RZ, RZ, 0x2f800000 ;  /* 0x2f800000ff457424 */ /* 0x000fc800078e00ff */
[----:B------:R-:W-:Y:S01]  /*0ec0*/  FFMA.FTZ R37, R36, R69, 1.1641532182693481445e-10 ;  /* 0x2f00000024257423 */ /* 0x000fe20000010045 */
[----:B-----5:R-:W-:Y:S01]  /*0ed0*/  HADD2.F32 R36, -RZ, R40.H0_H0 ;  /* 0x20000028ff247230 */ /* 0x020fe20000004100 */
[----:B------:R-:W1:Y:S04]  /*0ee0*/  LDC R68, c[0x0][0x404] ;  /* 0x00010100ff447b82 */ /* 0x000e680000000800 */
        /* <DEDUP_REMOVED lines=21> */
.L_x_4270:
        /* <DEDUP_REMOVED lines=13> */
.L_x_4272:
[----:B------:R-:W-:Y:S05]  /*1110*/  BSYNC.RECONVERGENT B3 ;  /* 0x0000000000037941 */ /* 0x000fea0003800200 */
.L_x_4271:
        /* <DEDUP_REMOVED lines=41> */
[----:B------:R-:W-:Y:S01]  /*13b0*/  LOP3.LUT R6, R6, UR31, R39, 0x96, !PT ;  /* 0x0000001f06067c12 */ /* 0x000fe2000f8e9627 */
[----:B------:R-:W-:-:S07]  /*13c0*/  IMAD.MOV.U32 R39, RZ, RZ, R50 ;  /* 0x000000ffff277224 */ /* 0x000fce00078e0032 */
.L_x_4269:
[----:B------:R-:W-:Y:S05]  /*13d0*/  BSYNC.RECONVERGENT B2 ;  /* 0x0000000000027941 */ /* 0x000fea0003800200 */
.L_x_4268:
        /* <DEDUP_REMOVED lines=11> */
.L_x_4267:
[----:B------:R-:W-:Y:S01]  /*1490*/  @P1 FADD.FTZ R36, R28, R36 ;  /* 0x000000241c241221 */ /* 0x000fe20000010000 */
[----:B------:R-:W-:Y:S01]  /*14a0*/  IMAD.MOV.U32 R37, RZ, RZ, R50 ;  /* 0x000000ffff257224 */ /* 0x000fe200078e0032 */
[----:B------:R-:W-:-:S07]  /*14b0*/  MOV R38, R44 ;  /* 0x0000002c00267202 */ /* 0x000fce0000000f00 */
.L_x_4273:
        /* <DEDUP_REMOVED lines=13> */
.L_x_4276:
        /* <DEDUP_REMOVED lines=13> */
.L_x_4278:
[----:B------:R-:W-:Y:S05]  /*1660*/  BSYNC.RECONVERGENT B3 ;  /* 0x0000000000037941 */ /* 0x000fea0003800200 */
.L_x_4277:
        /* <DEDUP_REMOVED lines=43> */
.L_x_4275:
[----:B------:R-:W-:Y:S05]  /*1920*/  BSYNC.RECONVERGENT B2 ;  /* 0x0000000000027941 */ /* 0x000fea0003800200 */
.L_x_4274:
        /* <DEDUP_REMOVED lines=24> */
.L_x_4282:
        /* <DEDUP_REMOVED lines=13> */
.L_x_4284:
[----:B------:R-:W-:Y:S05]  /*1b80*/  BSYNC.RECONVERGENT B3 ;  /* 0x0000000000037941 */ /* 0x000fea0003800200 */
.L_x_4283:
        /* <DEDUP_REMOVED lines=43> */
.L_x_4281:
[----:B------:R-:W-:Y:S05]  /*1e40*/  BSYNC.RECONVERGENT B2 ;  /* 0x0000000000027941 */ /* 0x000fea0003800200 */
.L_x_4280:
        /* <DEDUP_REMOVED lines=11> */
.L_x_4279:
[----:B------:R-:W-:Y:S01]  /*1f00*/  @P1 FADD.FTZ R38, R29, R38 ;  /* 0x000000261d261221 */ /* 0x000fe20000010000 */
[----:B------:R-:W-:Y:S01]  /*1f10*/  MOV R40, R37 ;  /* 0x0000002500287202 */ /* 0x000fe20000000f00 */
[----:B------:R-:W-:Y:S02]  /*1f20*/  IMAD.MOV.U32 R39, RZ, RZ, R44 ;  /* 0x000000ffff277224 */ /* 0x000fe400078e002c */
[----:B------:R-:W-:-:S07]  /*1f30*/  IMAD.MOV.U32 R37, RZ, RZ, R38 ;  /* 0x000000ffff257224 */ /* 0x000fce00078e0026 */
.L_x_4285:
        /* <DEDUP_REMOVED lines=13> */
.L_x_4288:
        /* <DEDUP_REMOVED lines=13> */
.L_x_4290:
[----:B------:R-:W-:Y:S05]  /*20e0*/  BSYNC.RECONVERGENT B3 ;  /* 0x0000000000037941 */ /* 0x000fea0003800200 */
.L_x_4289:
        /* <DEDUP_REMOVED lines=40> */
[----:B------:R-:W-:Y:S01]  /*2370*/  MOV R44, R40 ;  /* 0x00000028002c7202 */ /* 0x000fe20000000f00 */
[----:B------:R-:W-:Y:S01]  /*2380*/  IMAD.MOV.U32 R40, RZ, RZ, R38 ;  /* 0x000000ffff287224 */ /* 0x000fe200078e0026 */
[----:B------:R-:W-:-:S07]  /*2390*/  LOP3.LUT R6, R6, UR31, R39, 0x96, !PT ;  /* 0x0000001f06067c12 */ /* 0x000fce000f8e9627 */
.L_x_4287:
[----:B------:R-:W-:Y:S05]  /*23a0*/  BSYNC.RECONVERGENT B2 ;  /* 0x0000000000027941 */ /* 0x000fea0003800200 */
.L_x_4286:
        /* <DEDUP_REMOVED lines=24> */
.L_x_4294:
        /* <DEDUP_REMOVED lines=13> */
.L_x_4296:
[----:B------:R-:W-:Y:S05]  /*2600*/  BSYNC.RECONVERGENT B3 ;  /* 0x0000000000037941 */ /* 0x000fea0003800200 */
.L_x_4295:
        /* <DEDUP_REMOVED lines=43> */
.L_x_4293:
[----:B------:R-:W-:Y:S05]  /*28c0*/  BSYNC.RECONVERGENT B2 ;  /* 0x0000000000027941 */ /* 0x000fea0003800200 */
.L_x_4292:
        /* <DEDUP_REMOVED lines=11> */
.L_x_4291:
[----:B------:R-:W-:Y:S01]  /*2980*/  @P1 FADD.FTZ R38, R30, R38 ;  /* 0x000000261e261221 */ /* 0x000fe20000010000 */
[----:B------:R-:W-:Y:S01]  /*2990*/  MOV R39, R40 ;  /* 0x0000002800277202 */ /* 0x000fe20000000f00 */
[----:B------:R-:W-:-:S07]  /*29a0*/  IMAD.MOV.U32 R44, RZ, RZ, R45 ;  /* 0x000000ffff2c7224 */ /* 0x000fce00078e002d */
.L_x_4297:
        /* <DEDUP_REMOVED lines=13> */
.L_x_4300:
        /* <DEDUP_REMOVED lines=13> */
.L_x_4302:
[----:B------:R-:W-:Y:S05]  /*2b50*/  BSYNC.RECONVERGENT B3 ;  /* 0x0000000000037941 */ /* 0x000fea0003800200 */
.L_x_4301:
        /* <DEDUP_REMOVED lines=43> */
.L_x_4299:
[----:B------:R-:W-:Y:S05]  /*2e10*/  BSYNC.RECONVERGENT B2 ;  /* 0x0000000000027941 */ /* 0x000fea0003800200 */
.L_x_4298:
        /* <DEDUP_REMOVED lines=24> */
.L_x_4306:
        /* <DEDUP_REMOVED lines=13> */
.L_x_4308:
[----:B------:R-:W-:Y:S05]  /*3070*/  BSYNC.RECONVERGENT B3 ;  /* 0x0000000000037941 */ /* 0x000fea0003800200 */
.L_x_4307:
        /* <DEDUP_REMOVED lines=42> */
.L_x_4305:
[----:B------:R-:W-:Y:S05]  /*3320*/  BSYNC.RECONVERGENT B2 ;  /* 0x0000000000027941 */ /* 0x000fea0003800200 */
.L_x_4304:
        /* <DEDUP_REMOVED lines=11> */
.L_x_4303:
[----:B------:R-:W-:Y:S01]  /*33e0*/  @P1 FADD.FTZ R40, R31, R40 ;  /* 0x000000281f281221 */ /* 0x000fe20000010000 */
[----:B------:R-:W-:Y:S01]  /*33f0*/  IMAD.MOV.U32 R46, RZ, RZ, R39 ;  /* 0x000000ffff2e7224 */ /* 0x000fe200078e0027 */
[----:B------:R-:W-:Y:S02]  /*3400*/  MOV R41, R45 ;  /* 0x0000002d00297202 */ /* 0x000fe40000000f00 */
[----:B------:R-:W-:-:S07]  /*3410*/  IMAD.MOV.U32 R39, RZ, RZ, R40 ;  /* 0x000000ffff277224 */ /* 0x000fce00078e0028 */
.L_x_4309:
        /* <DEDUP_REMOVED lines=13> */
.L_x_4312:
        /* <DEDUP_REMOVED lines=13> */
.L_x_4314:
[----:B------:R-:W-:Y:S05]  /*35c0*/  BSYNC.RECONVERGENT B3 ;  /* 0x0000000000037941 */ /* 0x000fea0003800200 */
.L_x_4313:
        /* <DEDUP_REMOVED lines=43> */
.L_x_4311:
[----:B------:R-:W-:Y:S05]  /*3880*/  BSYNC.RECONVERGENT B2 ;  /* 0x0000000000027941 */ /* 0x000fea0003800200 */
.L_x_4310:
        /* <DEDUP_REMOVED lines=23> */
.L_x_4318:
        /* <DEDUP_REMOVED lines=13> */
.L_x_4320:
[----:B------:R-:W-:Y:S05]  /*3ad0*/  BSYNC.RECONVERGENT B3 ;  /* 0x0000000000037941 */ /* 0x000fea0003800200 */
.L_x_4319:
        /* <DEDUP_REMOVED lines=43> */
.L_x_4317:
[----:B------:R-:W-:Y:S05]  /*3d90*/  BSYNC.RECONVERGENT B2 ;  /* 0x0000000000027941 */ /* 0x000fea0003800200 */
.L_x_4316:
        /* <DEDUP_REMOVED lines=11> */
.L_x_4315:
[----:B------:R-:W-:Y:S01]  /*3e50*/  @P1 FADD.FTZ R40, R32, R40 ;  /* 0x0000002820281221 */ /* 0x000fe20000010000 */
[----:B------:R-:W-:Y:S01]  /*3e60*/  MOV R41, R46 ;  /* 0x0000002e00297202 */ /* 0x000fe20000000f00 */
[----:B------:R-:W-:-:S07]  /*3e70*/  IMAD.MOV.U32 R47, RZ, RZ, R45 ;  /* 0x000000ffff2f7224 */ /* 0x000fce00078e002d */
.L_x_4321:
        /* <DEDUP_REMOVED lines=13> */
.L_x_4324:
        /* <DEDUP_REMOVED lines=13> */
.L_x_4326:
[----:B------:R-:W-:Y:S05]  /*4020*/  BSYNC.RECONVERGENT B3 ;  /* 0x0000000000037941 */ /* 0x000fea0003800200 */
.L_x_4325:
        /* <DEDUP_REMOVED lines=43> */
.L_x_4323:
[----:B------:R-:W-:Y:S05]  /*42e0*/  BSYNC.RECONVERGENT B2 ;  /* 0x0000000000027941 */ /* 0x000fea0003800200 */
.L_x_4322:
        /* <DEDUP_REMOVED lines=23> */
.L_x_4330:
        /* <DEDUP_REMOVED lines=13> */
.L_x_4332:
[----:B------:R-:W-:Y:S05]  /*4530*/  BSYNC.RECONVERGENT B3 ;  /* 0x0000000000037941 */ /* 0x000fea0003800200 */
.L_x_4331:
        /* <DEDUP_REMOVED lines=43> */
.L_x_4329:
[----:B------:R-:W-:Y:S05]  /*47f0*/  BSYNC.RECONVERGENT B2 ;  /* 0x0000000000027941 */ /* 0x000fea0003800200 */
.L_x_4328:
        /* <DEDUP_REMOVED lines=11> */
.L_x_4327:
[----:B------:R-:W-:Y:S01]  /*48b0*/  @P1 FADD.FTZ R42, R33, R42 ;  /* 0x0000002a212a1221 */ /* 0x000fe20000010000 */
[----:B------:R-:W-:Y:S01]  /*48c0*/  MOV R48, R41 ;  /* 0x0000002900307202 */ /* 0x000fe20000000f00 */
[----:B------:R-:W-:-:S03]  /*48d0*/  IMAD.MOV.U32 R46, RZ, RZ, R45 ;  /* 0x000000ffff2e7224 */ /* 0x000fc600078e002d */
[----:B------:R-:W-:-:S07]  /*48e0*/  MOV R41, R42 ;  /* 0x0000002a00297202 */ /* 0x000fce0000000f00 */
.L_x_4333:
        /* <DEDUP_REMOVED lines=13> */
.L_x_4336:
        /* <DEDUP_REMOVED lines=13> */
.L_x_4338:
[----:B------:R-:W-:Y:S05]  /*4a90*/  BSYNC.RECONVERGENT B3 ;  /* 0x0000000000037941 */ /* 0x000fea0003800200 */
.L_x_4337:
        /* <DEDUP_REMOVED lines=41> */
[----:B------:R-:W-:Y:S01]  /*4d30*/  IMAD.MOV.U32 R47, RZ, RZ, RZ ;  /* 0x000000ffff2f7224 */ /* 0x000fe200078e00ff */
[----:B------:R-:W-:-:S07]  /*4d40*/  MOV R48, R46 ;  /* 0x0000002e00307202 */ /* 0x000fce0000000f00 */
.L_x_4335:
[----:B------:R-:W-:Y:S05]  /*4d50*/  BSYNC.RECONVERGENT B2 ;  /* 0x0000000000027941 */ /* 0x000fea0003800200 */
.L_x_4334:
        /* <DEDUP_REMOVED lines=23> */
.L_x_4342:
        /* <DEDUP_REMOVED lines=13> */
.L_x_4344:
[----:B------:R-:W-:Y:S05]  /*4fa0*/  BSYNC.RECONVERGENT B3 ;  /* 0x0000000000037941 */ /* 0x000fea0003800200 */
.L_x_4343:
        /* <DEDUP_REMOVED lines=38> */
[----:B------:R-:W-:Y:S02]  /*5210*/  MOV R51, R50 ;  /* 0x0000003200337202 */ /* 0x000fe40000000f00 */
[----:B------:R-:W-:Y:S01]  /*5220*/  MOV R50, R48 ;  /* 0x0000003000327202 */ /* 0x000fe20000000f00 */
[----:B------:R-:W-:Y:S01]  /*5230*/  IMAD.MOV.U32 R45, RZ, RZ, R46 ;  /* 0x000000ffff2d7224 */ /* 0x000fe200078e002e */
[----:B------:R-:W-:Y:S01]  /*5240*/  LOP3.LUT R6, R6, UR31, R47, 0x96, !PT ;  /* 0x0000001f06067c12 */ /* 0x000fe2000f8e962f */
[----:B------:R-:W-:-:S07]  /*5250*/  IMAD.MOV.U32 R46, RZ, RZ, RZ ;  /* 0x000000ffff2e7224 */ /* 0x000fce00078e00ff */
.L_x_4341:
[----:B------:R-:W-:Y:S05]  /*5260*/  BSYNC.RECONVERGENT B2 ;  /* 0x0000000000027941 */ /* 0x000fea0003800200 */
.L_x_4340:
        /* <DEDUP_REMOVED lines=11> */
.L_x_4339:
[----:B------:R-:W-:Y:S01]  /*5320*/  @P1 FADD.FTZ R42, R34, R42 ;  /* 0x0000002a222a1221 */ /* 0x000fe20000010000 */
[----:B------:R-:W-:Y:S01]  /*5330*/  IMAD.MOV.U32 R45, RZ, RZ, R48 ;  /* 0x000000ffff2d7224 */ /* 0x000fe200078e0030 */
[----:B------:R-:W-:-:S07]  /*5340*/  MOV R46, R47 ;  /* 0x0000002f002e7202 */ /* 0x000fce0000000f00 */
.L_x_4345:
        /* <DEDUP_REMOVED lines=13> */
.L_x_4348:
        /* <DEDUP_REMOVED lines=13> */
.L_x_4350:
[----:B------:R-:W-:Y:S05]  /*54f0*/  BSYNC.RECONVERGENT B3 ;  /* 0x0000000000037941 */ /* 0x000fea0003800200 */
.L_x_4349:
        /* <DEDUP_REMOVED lines=38> */
[----:B------:R-:W-:-:S04]  /*5760*/  IMAD.WIDE.U32 R46, R48, -0x2daee0ad, RZ ;  /* 0xd2511f53302e7825 */ /* 0x000fc800078e00ff */
[----:B------:R-:W-:Y:S01]  /*5770*/  IMAD.MOV.U32 R48, RZ, RZ, R45 ;  /* 0x000000ffff307224 */ /* 0x000fe200078e002d */
[----:B------:R-:W-:Y:S01]  /*5780*/  LOP3.LUT R6, R6, UR31, R47, 0x96, !PT ;  /* 0x0000001f06067c12 */ /* 0x000fe2000f8e962f */
[----:B------:R-:W-:Y:S01]  /*5790*/  IMAD.MOV.U32 R47, RZ, RZ, RZ ;  /* 0x000000ffff2f7224 */ /* 0x000fe200078e00ff */
[----:B------:R-:W-:-:S07]  /*57a0*/  MOV R45, R46 ;  /* 0x0000002e002d7202 */ /* 0x000fce0000000f00 */
.L_x_4347:
[----:B------:R-:W-:Y:S05]  /*57b0*/  BSYNC.RECONVERGENT B2 ;  /* 0x0000000000027941 */ /* 0x000fea0003800200 */
.L_x_4346:
        /* <DEDUP_REMOVED lines=23> */
.L_x_4354:
        /* <DEDUP_REMOVED lines=15> */
.L_x_4356:
[----:B------:R-:W-:Y:S05]  /*5a20*/  BSYNC.RECONVERGENT B3 ;  /* 0x0000000000037941 */ /* 0x000fea0003800200 */
.L_x_4355:
        /* <DEDUP_REMOVED lines=43> */
.L_x_4353:
[----:B------:R-:W-:Y:S05]  /*5ce0*/  BSYNC.RECONVERGENT B2 ;  /* 0x0000000000027941 */ /* 0x000fea0003800200 */
.L_x_4352:
[----:B------:R-:W-:-:S05]  /*5cf0*/  I2FP.F32.U32 R46, R46 ;  /* 0x0000002e002e7245 */ /* 0x000fca0000201000 */
[----:B------:R-:W-:Y:S01]  /*5d00*/  FFMA.FTZ R69, R46, R69, 1.1641532182693481445e-10 ;  /* 0x2f0000002e457423 */ /* 0x000fe20000010045 */
[----:B------:R-:W-:-:S04]  /*5d10*/  HADD2.F32 R46, -RZ, R27.H1_H1 ;  /* 0x3000001bff2e7230 */ /* 0x000fc80000004100 */
        /* <DEDUP_REMOVED lines=8> */
.L_x_4351:
[----:B------:R-:W-:Y:S01]  /*5da0*/  @P1 FADD.FTZ R43, R35, R43 ;  /* 0x0000002b232b1221 */ /* 0x000fe20000010000 */
[----:B------:R-:W-:Y:S01]  /*5db0*/  IMAD.MOV.U32 R50, RZ, RZ, R45 ;  /* 0x000000ffff327224 */ /* 0x000fe200078e002d */
[----:B------:R-:W-:-:S07]  /*5dc0*/  MOV R48, R47 ;  /* 0x0000002f00307202 */ /* 0x000fce0000000f00 */
.L_x_4357:
[----:B------:R-:W-:Y:S01]  /*5dd0*/  SEL R55, RZ, 0x10000, P4 ;  /* 0x00010000ff377807 */ /* 0x000fe20002000000 */
[----:B------:R-:W0:Y:S01]  /*5de0*/  LDC.64 R46, c[0x0][0x3b0] ;  /* 0x0000ec00ff2e7b82 */ /* 0x000e220000000a00 */
[----:B------:R-:W-:Y:S02]  /*5df0*/  ISETP.NE.AND P4, PT, R44, RZ, PT ;  /* 0x000000ff2c00720c */ /* 0x000fe40003f85270 */
[----:B------:R-:W-:Y:S02]  /*5e00*/  SEL R54, RZ, 0x1000000, P5 ;  /* 0x01000000ff367807 */ /* 0x000fe40002800000 */
[----:B------:R-:W-:Y:S02]  /*5e10*/  ISETP.NE.AND P5, PT, R60, RZ, PT ;  /* 0x000000ff3c00720c */ /* 0x000fe40003fa5270 */
        /* <DEDUP_REMOVED lines=30> */
[----:B------:R-:W0:Y:S01]  /*6000*/  LDC.64 R44, c[0x0][0x3b8] ;  /* 0x0000ee00ff2c7b82 */ /* 0x000e220000000a00 */
[----:B------:R-:W-:Y:S02]  /*6010*/  LOP3.LUT R55, R59, R55, RZ, 0xfc, !PT ;  /* 0x000000373b377212 */ /* 0x000fe400078efcff */
[----:B------:R-:W-:Y:S01]  /*6020*/  LOP3.LUT R54, R47, 0xff, R66, 0xf8, !PT ;  /* 0x000000ff2f367812 */ /* 0x000fe200078ef842 */
[----:B0-----:R-:W-:-:S05]  /*6030*/  IMAD.WIDE.U32 R44, R52, 0x8, R44 ;  /* 0x00000008342c7825 */ /* 0x001fca00078e002c */
[----:B------:R1:W-:Y:S02]  /*6040*/  STG.E.64 desc[UR8][R44.64], R54 ;  /* 0x000000362c007986 */ /* 0x0003e4000c101b08 */
.L_x_4261:
[----:B------:R-:W-:Y:S05]  /*6050*/  BSYNC.RECONVERGENT B0 ;  /* 0x0000000000007941 */ /* 0x000fea0003800200 */
.L_x_4260:
[----:B01----:R-:W-:Y:S01]  /*6060*/  FADD.FTZ R44, RZ, R36 ;  /* 0x00000024ff2c7221 */ /* 0x003fe20000010000 */
[----:B------:R-:W0:Y:S01]  /*6070*/  S2R R46, SR_TID.X ;  /* 0x00000000002e7919 */ /* 0x000e220000002100 */
[C---:B------:R-:W-:Y:S01]  /*6080*/  ISETP.GT.U32.AND P1, PT, R0.reuse, -0x21, PT ;  /* 0xffffffdf0000780c */ /* 0x040fe20003f24070 */
[----:B------:R-:W-:Y:S01]  /*6090*/  UMOV UR4, 0xffffffff ;  /* 0xffffffff00047882 */ /* 0x000fe20000000000 */
[----:B------:R-:W-:Y:S01]  /*60a0*/  FADD.FTZ R45, R37, R44 ;  /* 0x0000002c252d7221 */ /* 0x000fe20000010000 */
[----:B------:R-:W-:-:S03]  /*60b0*/  ISETP.GE.U32.AND P0, PT, R0, -0x20, PT ;  /* 0xffffffe00000780c */ /* 0x000fc60003f06070 */
[----:B------:R-:W-:-:S04]  /*60c0*/  FADD.FTZ R44, R38, R45 ;  /* 0x0000002d262c7221 */ /* 0x000fc80000010000 */
[----:B------:R-:W-:-:S04]  /*60d0*/  FADD.FTZ R45, R39, R44 ;  /* 0x0000002c272d7221 */ /* 0x000fc80000010000 */
[----:B------:R-:W-:-:S04]  /*60e0*/  FADD.FTZ R44, R40, R45 ;  /* 0x0000002d282c7221 */ /* 0x000fc80000010000 */
[----:B------:R-:W-:-:S04]  /*60f0*/  FADD.FTZ R45, R41, R44 ;  /* 0x0000002c292d7221 */ /* 0x000fc80000010000 */
[----:B------:R-:W-:-:S05]  /*6100*/  FADD.FTZ R45, R42, R45 ;  /* 0x0000002d2a2d7221 */ /* 0x000fca0000010000 */
[----:B------:R-:W-:Y:S02]  /*6110*/  FSEL R44, R45, RZ, !P1 ;  /* 0x000000ff2d2c7208 */ /* 0x000fe40004800000 */
[----:B0-----:R-:W-:-:S03]  /*6120*/  LOP3.LUT R46, R46, 0x1f, RZ, 0xc0, !PT ;  /* 0x0000001f2e2e7812 */ /* 0x001fc600078ec0ff */
[----:B------:R-:W-:Y:S01]  /*6130*/  FADD.FTZ R44, R43, R44 ;  /* 0x0000002c2b2c7221 */ /* 0x000fe20000010000 */
[----:B------:R-:W-:-:S04]  /*6140*/  ISETP.NE.AND P2, PT, R46, RZ, PT ;  /* 0x000000ff2e00720c */ /* 0x000fc80003f45270 */
[----:B------:R-:W-:Y:S01]  /*6150*/  FSEL R55, R44, RZ, !P0 ;  /* 0x000000ff2c377208 */ /* 0x000fe20004000000 */
[----:B------:R-:W-:Y:S08]  /*6160*/  BRA.DIV UR4, `(.L_x_4358) ;  /* 0x0000000604787947 */ /* 0x000ff0000b800000 */
        /* <DEDUP_REMOVED lines=39> */
.L_x_4373:
        /* <DEDUP_REMOVED lines=31> */
[C---:B0-----:R-:W-:Y:S01]  /*65d0*/  FMUL.FTZ R67, R55.reuse, R46 ;  /* 0x0000002e37437220 */ /* 0x041fe20000410000 */
[----:B------:R-:W-:Y:S01]  /*65e0*/  FMUL.FTZ R64, R55, R64 ;  /* 0x0000004037407220 */ /* 0x000fe20000410000 */
        /* <DEDUP_REMOVED lines=8> */
[----:B------:R-:W0:Y:S01]  /*6670*/  LDC.64 R54, c[0x0][0x428] ;  /* 0x00010a00ff367b82 */ /* 0x000e220000000a00 */
[----:B------:R-:W-:Y:S01]  /*6680*/  FFMA.FTZ R59, R13, R44, R21 ;  /* 0x0000002c0d3b7223 */ /* 0x000fe20000010015 */
[----:B------:R-:W-:-:S02]  /*6690*/  F2FP.F16.F32.PACK_AB R47, R64, R47 ;  /* 0x0000002f402f723e */ /* 0x000fc400000000ff */
[----:B------:R-:W-:Y:S02]  /*66a0*/  F2FP.F16.F32.PACK_AB R45, R60, R45 ;  /* 0x0000002d3c2d723e */ /* 0x000fe400000000ff */
[----:B------:R-:W-:Y:S01]  /*66b0*/  F2FP.F16.F32.PACK_AB R44, R59, R62 ;  /* 0x0000003e3b2c723e */ /* 0x000fe200000000ff */
[----:B0-----:R-:W-:-:S05]  /*66c0*/  IMAD.WIDE.U32 R54, R52, 0x10, R54 ;  /* 0x0000001034367825 */ /* 0x001fca00078e0036 */
[----:B------:R2:W-:Y:S02]  /*66d0*/  STG.E.128 desc[UR8][R54.64], R44 ;  /* 0x0000002c36007986 */ /* 0x0005e4000c101d08 */
.L_x_4360:
[----:B------:R-:W-:Y:S05]  /*66e0*/  BSYNC.RECONVERGENT B0 ;  /* 0x0000000000007941 */ /* 0x000fea0003800200 */
.L_x_4359:
[----:B-12---:R-:W1:Y:S02]  /*66f0*/  LDC.64 R44, c[0x0][0x380] ;  /* 0x0000e000ff2c7b82 */ /* 0x006e640000000a00 */
[----:B-1----:R-:W-:-:S05]  /*6700*/  IMAD R3, R44, 0x4, R3 ;  /* 0x000000042c037824 */ /* 0x002fca00078e0203 */
[----:B------:R-:W-:-:S13]  /*6710*/  ISETP.GE.AND P0, PT, R3, R45, PT ;  /* 0x0000002d0300720c */ /* 0x000fda0003f06270 */
[----:B------:R-:W-:Y:S05]  /*6720*/  @!P0 BRA `(.L_x_4361) ;  /* 0xffffffa000648947 */ /* 0x000fea000383ffff */
[----:B------:R-:W-:Y:S05]  /*6730*/  BSYNC B1 ;  /* 0x0000000000017941 */ /* 0x000fea0003800000 */
.L_x_4259:
[----:B------:R-:W-:Y:S05]  /*6740*/  EXIT ;  /* 0x000000000000794d */ /* 0x000fea0003800000 */
.L_x_4358:
        /* <DEDUP_REMOVED lines=8> */
.L_x_4363:
[----:B------:R-:W-:Y:S05]  /*67d0*/  BSYNC B0 ;  /* 0x0000000000007941 */ /* 0x000fea0003800000 */
.L_x_4362:
        /* <DEDUP_REMOVED lines=9> */
.L_x_4364:
[----:B------:R-:W-:Y:S02]  /*6870*/  IMAD.MOV.U32 R54, RZ, RZ, 0x4 ;  /* 0x00000004ff367424 */ /* 0x000fe400078e00ff */
[----:B------:R-:W-:-:S05]  /*6880*/  FADD.FTZ R62, R60, R44 ;  /* 0x0000002c3c3e7221 */ /* 0x000fca0000010000 */
[----:B------:R-:W-:-:S07]  /*6890*/  MOV R69, R62 ;  /* 0x0000003e00457202 */ /* 0x000fce0000000f00 */
[----:B------:R-:W-:Y:S05]  /*68a0*/  WARPSYNC.COLLECTIVE R46, `(.L_x_4365) ;  /* 0x000000002e087348 */ /* 0x000fea0003c00000 */
[----:B------:R0:W1:Y:S02]  /*68b0*/  SHFL.BFLY P3, R44, R69, R54, R47 ;  /* 0x0c000036452c7389 */ /* 0x000064000006002f */
[----:B01----:R-:W-:Y:S05]  /*68c0*/  ENDCOLLECTIVE ;  /* 0x000000000000791b */ /* 0x003fea0003800000 */
.L_x_4365:
[----:B------:R-:W-:Y:S02]  /*68d0*/  IMAD.MOV.U32 R54, RZ, RZ, 0x8 ;  /* 0x00000008ff367424 */ /* 0x000fe400078e00ff */
[----:B------:R-:W-:-:S05]  /*68e0*/  FADD.FTZ R64, R62, R44 ;  /* 0x0000002c3e407221 */ /* 0x000fca0000010000 */
[----:B------:R-:W-:-:S07]  /*68f0*/  MOV R69, R64 ;  /* 0x0000004000457202 */ /* 0x000fce0000000f00 */
[----:B------:R-:W-:Y:S05]  /*6900*/  WARPSYNC.COLLECTIVE R46, `(.L_x_4366) ;  /* 0x000000002e087348 */ /* 0x000fea0003c00000 */
[----:B------:R0:W1:Y:S02]  /*6910*/  SHFL.BFLY P3, R44, R69, R54, R47 ;  /* 0x0c000036452c7389 */ /* 0x000064000006002f */
[----:B01----:R-:W-:Y:S05]  /*6920*/  ENDCOLLECTIVE ;  /* 0x000000000000791b */ /* 0x003fea0003800000 */
.L_x_4366:
[----:B------:R-:W-:Y:S02]  /*6930*/  IMAD.MOV.U32 R54, RZ, RZ, 0x10 ;  /* 0x00000010ff367424 */ /* 0x000fe400078e00ff */
[----:B------:R-:W-:-:S05]  /*6940*/  FADD.FTZ R67, R64, R44 ;  /* 0x0000002c40437221 */ /* 0x000fca0000010000 */
[----:B------:R-:W-:-:S07]  /*6950*/  MOV R69, R67 ;  /* 0x0000004300457202 */ /* 0x000fce0000000f00 */
[----:B------:R-:W-:Y:S05]  /*6960*/  WARPSYNC.COLLECTIVE R46, `(.L_x_4367) ;  /* 0x000000002e087348 */ /* 0x000fea0003c00000 */
[----:B------:R0:W1:Y:S02]  /*6970*/  SHFL.BFLY P3, R44, R69, R54, R47 ;  /* 0x0c000036452c7389 */ /* 0x000064000006002f */
[----:B01----:R-:W-:Y:S05]  /*6980*/  ENDCOLLECTIVE ;  /* 0x000000000000791b */ /* 0x003fea0003800000 */
.L_x_4367:
        /* <DEDUP_REMOVED lines=26> */
.L_x_4368:
[----:B------:R-:W-:Y:S01]  /*6b30*/  MOV R54, 0x2 ;  /* 0x0000000200367802 */ /* 0x000fe20000000f00 */
[----:B------:R-:W-:-:S04]  /*6b40*/  FADD.FTZ R60, R55, R44 ;  /* 0x0000002c373c7221 */ /* 0x000fc80000010000 */
[----:B------:R-:W-:-:S07]  /*6b50*/  IMAD.MOV.U32 R69, RZ, RZ, R60 ;  /* 0x000000ffff457224 */ /* 0x000fce00078e003c */
[----:B------:R-:W-:Y:S05]  /*6b60*/  WARPSYNC.COLLECTIVE R46, `(.L_x_4369) ;  /* 0x000000002e087348 */ /* 0x000fea0003c00000 */
[----:B------:R0:W1:Y:S02]  /*6b70*/  SHFL.BFLY P3, R44, R69, R54, R47 ;  /* 0x0c000036452c7389 */ /* 0x000064000006002f */
[----:B01----:R-:W-:Y:S05]  /*6b80*/  ENDCOLLECTIVE ;  /* 0x000000000000791b */ /* 0x003fea0003800000 */
.L_x_4369:
[----:B------:R-:W-:Y:S02]  /*6b90*/  HFMA2 R54, -RZ, RZ, 0, 2.384185791015625e-07 ;  /* 0x00000004ff367431 */ /* 0x000fe400000001ff */
[----:B------:R-:W-:-:S04]  /*6ba0*/  FADD.FTZ R62, R60, R44 ;  /* 0x0000002c3c3e7221 */ /* 0x000fc80000010000 */
[----:B------:R-:W-:-:S07]  /*6bb0*/  IMAD.MOV.U32 R69, RZ, RZ, R62 ;  /* 0x000000ffff457224 */ /* 0x000fce00078e003e */
[----:B------:R-:W-:Y:S05]  /*6bc0*/  WARPSYNC.COLLECTIVE R46, `(.L_x_4370) ;  /* 0x000000002e087348 */ /* 0x000fea0003c00000 */
[----:B------:R0:W1:Y:S02]  /*6bd0*/  SHFL.BFLY P3, R44, R69, R54, R47 ;  /* 0x0c000036452c7389 */ /* 0x000064000006002f */
[----:B01----:R-:W-:Y:S05]  /*6be0*/  ENDCOLLECTIVE ;  /* 0x000000000000791b */ /* 0x003fea0003800000 */
.L_x_4370:
[----:B------:R-:W-:Y:S01]  /*6bf0*/  MOV R54, 0x8 ;  /* 0x0000000800367802 */ /* 0x000fe20000000f00 */
[----:B------:R-:W-:-:S04]  /*6c00*/  FADD.FTZ R64, R62, R44 ;  /* 0x0000002c3e407221 */ /* 0x000fc80000010000 */
[----:B------:R-:W-:-:S07]  /*6c10*/  IMAD.MOV.U32 R69, RZ, RZ, R64 ;  /* 0x000000ffff457224 */ /* 0x000fce00078e0040 */
[----:B------:R-:W-:Y:S05]  /*6c20*/  WARPSYNC.COLLECTIVE R46, `(.L_x_4371) ;  /* 0x000000002e087348 */ /* 0x000fea0003c00000 */
[----:B------:R0:W1:Y:S02]  /*6c30*/  SHFL.BFLY P3, R44, R69, R54, R47 ;  /* 0x0c000036452c7389 */ /* 0x000064000006002f */
[----:B01----:R-:W-:Y:S05]  /*6c40*/  ENDCOLLECTIVE ;  /* 0x000000000000791b */ /* 0x003fea0003800000 */
.L_x_4371:
[----:B------:R-:W-:Y:S02]  /*6c50*/  HFMA2 R54, -RZ, RZ, 0, 9.5367431640625e-07 ;  /* 0x00000010ff367431 */ /* 0x000fe400000001ff */
[----:B------:R-:W-:-:S04]  /*6c60*/  FADD.FTZ R67, R64, R44 ;  /* 0x0000002c40437221 */ /* 0x000fc80000010000 */
[----:B------:R-:W-:-:S07]  /*6c70*/  IMAD.MOV.U32 R69, RZ, RZ, R67 ;  /* 0x000000ffff457224 */ /* 0x000fce00078e0043 */
[----:B------:R-:W-:Y:S05]  /*6c80*/  WARPSYNC.COLLECTIVE R46, `(.L_x_4372) ;  /* 0x000000002e087348 */ /* 0x000fea0003c00000 */
[----:B------:R0:W1:Y:S02]  /*6c90*/  SHFL.BFLY P3, R44, R69, R54, R47 ;  /* 0x0c000036452c7389 */ /* 0x000064000006002f */
[----:B01----:R-:W-:Y:S05]  /*6ca0*/  ENDCOLLECTIVE ;  /* 0x000000000000791b */ /* 0x003fea0003800000 */
.L_x_4372:
[----:B------:R-:W-:Y:S05]  /*6cb0*/  BRA `(.L_x_4373) ;  /* 0xfffffff400c87947 */ /* 0x000fea000383ffff */
.L_x_4374:
        /* <DEDUP_REMOVED lines=12> */
.L_x_5977:


//--------------------- .text._ZN10layer_norm31ln_parallel_residual_fwd_kernelINS_13Kernel_traitsIf6__halffS2_fjLj256ELj1ELj4ELj1ELj16ENS_18Kernel_traits_baseILj256EfS2_fS2_fjLj128EEEEELb1ELb1ELb1EEEvNS_9FwdParamsE --------------------------
	.section	.text._ZN10layer_norm31ln_parallel_residual_fwd_kernelINS_13Kernel_traitsIf6__halffS2_fjLj256ELj1ELj4ELj1ELj16ENS_18Kernel_traits_baseILj256EfS2_fS2_fjLj128EEEEELb1ELb1ELb1EEEvNS_9FwdParamsE,"ax",@progbits
	.align	128
        .global         _ZN10layer_norm31ln_parallel_residual_fwd_kernelINS_13Kernel_traitsIf6__halffS2_fjLj256ELj1ELj4ELj1ELj16ENS_18Kernel_traits_baseILj256EfS2_fS2_fjLj128EEEEELb1ELb1ELb1EEEvNS_9FwdParamsE
        .type           _ZN10layer_norm31ln_parallel_residual_fwd_kernelINS_13Kernel_traitsIf6__halffS2_fjLj256ELj1ELj4ELj1ELj16ENS_18Kernel_traits_baseILj256EfS2_fS2_fjLj128EEEEELb1ELb1ELb1EEEvNS_9FwdParamsE,@function
        .size           _ZN10layer_norm31ln_parallel_residual_fwd_kernelINS_13Kernel_traitsIf6__halffS2_fjLj256ELj1ELj4ELj1ELj16ENS_18Kernel_traits_baseILj256EfS2_fS2_fjLj128EEEEELb1ELb1ELb1EEEvNS_9FwdParamsE,(.L_x_5978 - _ZN10layer_norm31ln_parallel_residual_fwd_kernelINS_13Kernel_traitsIf6__halffS2_fjLj256ELj1ELj4ELj1ELj16ENS_18Kernel_traits_baseILj256EfS2_fS2_fjLj128EEEEELb1ELb1ELb1EEEvNS_9FwdParamsE)
        .other          _ZN10layer_norm31ln_parallel_residual_fwd_kernelINS_13Kernel_traitsIf6__halffS2_fjLj256ELj1ELj4ELj1ELj16ENS_18Kernel_traits_baseILj256EfS2_fS2_fjLj128EEEEELb1ELb1ELb1EEEvNS_9FwdParamsE,@"STO_CUDA_ENTRY STV_DEFAULT"
_ZN10layer_norm31ln_parallel_residual_fwd_kernelINS_13Kernel_traitsIf6__halffS2_fjLj256ELj1ELj4ELj1ELj16ENS_18Kernel_traits_baseILj256EfS2_fS2_fjLj128EEEEELb1ELb1ELb1EEEvNS_9FwdParamsE:
.text._ZN10layer_norm31ln_parallel_residual_fwd_kernelINS_13Kernel_traitsIf6__halffS2_fjLj256ELj1ELj4ELj1ELj16ENS_18Kernel_traits_baseILj256EfS2_fS2_fjLj128EEEEELb1ELb1ELb1EEEvNS_9FwdParamsE:
        /* <DEDUP_REMOVED lines=18> */
[----:B------:R-:W-:Y:S02]  /*0120*/  SHF.R.U32.HI R0, RZ, 0x5, R10 ;  /* 0x00000005ff007819 */ /* 0x000fe4000001160a */
[----:B0-----:R-:W-:Y:S02]  /*0130*/  ISETP.NE.U32.AND P0, PT, RZ, UR4, PT ;  /* 0x00000004ff007c0c */ /* 0x001fe4000bf05070 */
[----:B----4-:R-:W-:Y:S02]  /*0140*/  @P1 MOV R9, R13 ;  /* 0x0000000d00091202 */ /* 0x010fe40000000f00 */
[----:B------:R-:W-:-:S13]  /*0150*/  ISETP.NE.AND.EX P0, PT, RZ, UR5, PT, P0 ;  /* 0x00000005ff007c0c */ /* 0x000fda000bf05300 */
[----:B------:R-:W0:Y:S01]  /*0160*/  @P0 LDC.64 R6, c[0x0][0x438] ;  /* 0x00010e00ff060b82 */ /* 0x000e220000000a00 */
[----:B---3--:R1:W5:Y:S07]  /*0170*/  @P1 LDG.E.64 R4, desc[UR8][R8.64] ;  /* 0x0000000808041981 */ /* 0x00836e000c1e1b00 */
[----:B------:R-:W3:Y:S08]  /*0180*/  S2UR UR5, SR_CTAID.X ;  /* 0x00000000000579c3 */ /* 0x000ef00000002500 */
[----:B------:R-:W1:Y:S01]  /*0190*/  LDC R11, c[0x0][0x360] ;  /* 0x0000d800ff0b7b82 */ /* 0x000e620000000800 */
[----:B0-----:R-:W-:-:S05]  /*01a0*/  @P0 IMAD.WIDE.U32 R6, R12, 0x20, R6 ;  /* 0x000000200c060825 */ /* 0x001fca00078e0006 */
[----:B------:R0:W5:Y:S01]  /*01b0*/  @P0 LDG.E.128 R36, desc[UR8][R6.64] ;  /* 0x0000000806240981 */ /* 0x000162000c1e1d00 */
[----:B---3--:R-:W-:-:S03]  /*01c0*/  USHF.L.U32 UR4, UR5, 0x2, URZ ;  /* 0x0000000205047899 */ /* 0x008fc600080006ff */
[----:B------:R0:W5:Y:S03]  /*01d0*/  @P0 LDG.E.128 R32, desc[UR8][R6.64+0x10] ;  /* 0x0000100806200981 */ /* 0x000166000c1e1d00 */
[----:B------:R-:W-:Y:S01]  /*01e0*/  LOP3.LUT R0, R0, UR4, RZ, 0xfc, !PT ;  /* 0x0000000400007c12 */ /* 0x000fe2000f8efcff */
[----:B-1----:R-:W-:-:S03]  /*01f0*/  IMAD R9, R11, UR5, R10 ;  /* 0x000000050b097c24 */ /* 0x002fc6000f8e020a */
[----:B------:R-:W-:Y:S02]  /*0200*/  ISETP.GE.AND P2, PT, R0, UR10, PT ;  /* 0x0000000a00007c0c */ /* 0x000fe4000bf46270 */
[----:B--2---:R-:W-:Y:S02]  /*0210*/  @P1 R2UR UR6, R2 ;  /* 0x00000000020612ca */ /* 0x004fe400000e0000 */
[----:B------:R-:W-:-:S09]  /*0220*/  @P1 R2UR UR7, R3 ;  /* 0x00000000030712ca */ /* 0x000fd200000e0000 */
[----:B0-----:R-:W-:Y:S06]  /*0230*/  @P2 EXIT ;  /* 0x000000000000294d */ /* 0x001fec0003800000 */
[----:B------:R-:W0:Y:S08]  /*0240*/  @P1 LDC R3, c[0x0][0x460] ;  /* 0x00011800ff031b82 */ /* 0x000e300000000800 */
[----:B------:R-:W1:Y:S01]  /*0250*/  LDC.64 R6, c[0x0][0x3d0] ;  /* 0x0000f400ff067b82 */ /* 0x000e620000000a00 */
        /* <DEDUP_REMOVED lines=28> */
[----:B------:R-:W-:-:S03]  /*0420*/  UIADD3 UR25, UPT, UPT, UR6, 0x5384540f, URZ ;  /* 0x5384540f06197890 */ /* 0x000fc6000fffe0ff */
[----:B------:R-:W-:Y:S01]  /*0430*/  HFMA2 R44, -RZ, RZ, 0, 0 ;  /* 0x00000000ff2c7431 */ /* 0x000fe200000001ff */
[----:B------:R-:W-:Y:S01]  /*0440*/  UIADD3 UR27, UPT, UPT, UR6, -0xe443238, URZ ;  /* 0xf1bbcdc8061b7890 */ /* 0x000fe2000fffe0ff */
[----:B------:R-:W-:Y:S01]  /*0450*/  IMAD R12, R9, -0x326172a9, RZ ;  /* 0xcd9e8d57090c7824 */ /* 0x000fe200078e02ff */
[----:B------:R-:W-:Y:S01]  /*0460*/  LOP3.LUT R10, R11, UR14, R10, 0x96, !PT ;  /* 0x0000000e0b0a7c12 */ /* 0x000fe2000f8e960a */
[----:B-1----:R-:W-:Y:S01]  /*0470*/  IMAD R7, R2, -0x326172a9, RZ ;  /* 0xcd9e8d5702077824 */ /* 0x002fe200078e02ff */
[----:B------:R-:W-:Y:S01]  /*0480*/  UIADD3 UR28, UPT, UPT, UR7, -0x24c28bd8, URZ ;  /* 0xdb3d7428071c7890 */ /* 0x000fe2000fffe0ff */
[----:B------:R-:W-:Y:S01]  /*0490*/  IMAD.HI.U32 R6, R9, -0x326172a9, RZ ;  /* 0xcd9e8d5709067827 */ /* 0x000fe200078e00ff */
[----:B------:R-:W-:Y:S01]  /*04a0*/  UIADD3 UR30, UPT, UPT, UR7, -0x695add53, URZ ;  /* 0x96a522ad071e7890 */ /* 0x000fe2000fffe0ff */
[----:B------:R-:W-:Y:S01]  /*04b0*/  BSSY B0, `(.L_x_4375) ;  /* 0x0000633000007945 */ /* 0x000fe20003800000 */
[----:B0-----:R-:W-:Y:S01]  /*04c0*/  UISETP.NE.U32.AND UP0, UPT, UR4, URZ, UPT ;  /* 0x000000ff0400728c */ /* 0x001fe2000bf05070 */
[----:B------:R-:W-:Y:S01]  /*04d0*/  IMAD R14, R5, -0x2daee0ad, RZ ;  /* 0xd2511f53050e7824 */ /* 0x000fe200078e02ff */
[----:B------:R-:W-:Y:S01]  /*04e0*/  LOP3.LUT R6, R7, UR13, R6, 0x96, !PT ;  /* 0x0000000d07067c12 */ /* 0x000fe2000f8e9606 */
[----:B------:R-:W-:Y:S01]  /*04f0*/  IMAD.HI.U32 R7, R10, -0x326172a9, RZ ;  /* 0xcd9e8d570a077827 */ /* 0x000fe200078e00ff */
[----:B------:R-:W0:Y:S03]  /*0500*/  LDCU.U8 UR4, c[0x0][0x410] ;  /* 0x00008200ff0477ac */ /* 0x000e260008000000 */
[----:B------:R-:W-:Y:S01]  /*0510*/  IMAD.HI.U32 R5, R6, -0x2daee0ad, RZ ;  /* 0xd2511f5306057827 */ /* 0x000fe200078e00ff */
[----:B------:R-:W-:Y:S01]  /*0520*/  LOP3.LUT R7, R12, UR15, R7, 0x96, !PT ;  /* 0x0000000f0c077c12 */ /* 0x000fe2000f8e9607 */
[----:B------:R-:W-:-:S02]  /*0530*/  UIADD3 UR29, UPT, UPT, UR6, -0x700cb87f, URZ ;  /* 0x8ff34781061d7890 */ /* 0x000fc4000fffe0ff */
[----:B------:R-:W-:Y:S01]  /*0540*/  IMAD R12, R6, -0x2daee0ad, RZ ;  /* 0xd2511f53060c7824 */ /* 0x000fe200078e02ff */
[----:B------:R-:W-:Y:S01]  /*0550*/  LOP3.LUT R5, R14, UR16, R5, 0x96, !PT ;  /* 0x000000100e057c12 */ /* 0x000fe2000f8e9605 */
[----:B------:R-:W-:Y:S01]  /*0560*/  IMAD.HI.U32 R11, R7, -0x2daee0ad, RZ ;  /* 0xd2511f53070b7827 */ /* 0x000fe200078e00ff */
[----:B------:R-:W-:Y:S01]  /*0570*/  UISETP.NE.AND.EX UP0, UPT, UR5, URZ, UPT, UP0 ;  /* 0x000000ff0500728c */ /* 0x000fe2000bf05300 */
[----:B------:R-:W1:Y:S02]  /*0580*/  LDCU UR5, c[0x0][0x388] ;  /* 0x00007100ff0577ac */ /* 0x000e640008000800 */
[----:B------:R-:W-:Y:S01]  /*0590*/  IMAD R9, R10, -0x326172a9, RZ ;  /* 0xcd9e8d570a097824 */ /* 0x000fe200078e02ff */
[----:B------:R-:W-:Y:S01]  /*05a0*/  LOP3.LUT R11, R12, UR18, R11, 0x96, !PT ;  /* 0x000000120c0b7c12 */ /* 0x000fe2000f8e960b */
[C---:B------:R-:W-:Y:S01]  /*05b0*/  IMAD.HI.U32 R6, R5.reuse, -0x326172a9, RZ ;  /* 0xcd9e8d5705067827 */ /* 0x040fe200078e00ff */
[----:B------:R-:W-:Y:S01]  /*05c0*/  PLOP3.LUT P0, PT, PT, PT, UP0, 0x80, 0x8 ;  /* 0x000000000008781c */ /* 0x000fe20003f0f008 */
        /* <DEDUP_REMOVED lines=42> */
[----:B------:R-:W-:Y:S01]  /*0870*/  IMAD R46, R14, -0x326172a9, RZ ;  /* 0xcd9e8d570e2e7824 */ /* 0x000fe200078e02ff */
[----:B-1234-:R-:W-:-:S07]  /*0880*/  LOP3.LUT R7, R8, 0x3, RZ, 0xc0, !PT ;  /* 0x0000000308077812 */ /* 0x01efce00078ec0ff */
.L_x_4482:
        /* <DEDUP_REMOVED lines=31> */
.L_x_4378:
        /* <DEDUP_REMOVED lines=13> */
.L_x_4380:
[----:B------:R-:W-:Y:S05]  /*0b50*/  BSYNC.RECONVERGENT B2 ;  /* 0x0000000000027941 */ /* 0x000fea0003800200 */
.L_x_4379:
        /* <DEDUP_REMOVED lines=41> */
[----:B------:R-:W-:Y:S02]  /*0df0*/  IMAD.MOV.U32 R45, RZ, RZ, R8 ;  /* 0x000000ffff2d7224 */ /* 0x000fe400078e0008 */
[----:B------:R-:W-:-:S07]  /*0e00*/  IMAD.MOV.U32 R50, RZ, RZ, RZ ;  /* 0x000000ffff327224 */ /* 0x000fce00078e00ff */
.L_x_4377:
[----:B------:R-:W-:Y:S05]  /*0e10*/  BSYNC.RECONVERGENT B1 ;  /* 0x0000000000017941 */ /* 0x000fea0003800200 */
.L_x_4376:
        /* <DEDUP_REMOVED lines=28> */
.L_x_4385:
        /* <DEDUP_REMOVED lines=13> */
.L_x_4387:
[----:B------:R-:W-:Y:S05]  /*10b0*/  BSYNC.RECONVERGENT B3 ;  /* 0x0000000000037941 */ /* 0x000fea0003800200 */
.L_x_4386:
        /* <DEDUP_REMOVED lines=41> */
[----:B------:R-:W-:Y:S01]  /*1350*/  LOP3.LUT R5, R50, UR30, R11, 0x96, !PT ;  /* 0x0000001e32057c12 */ /* 0x000fe2000f8e960b */
[----:B------:R-:W-:-:S07]  /*1360*/  IMAD.MOV.U32 R7, RZ, RZ, RZ ;  /* 0x000000ffff077224 */ /* 0x000fce00078e00ff */
.L_x_4384:
[----:B------:R-:W-:Y:S05]  /*1370*/  BSYNC.RECONVERGENT B2 ;  /* 0x0000000000027941 */ /* 0x000fea0003800200 */
.L_x_4383:
        /* <DEDUP_REMOVED lines=11> */
.L_x_4382:
[----:B------:R-:W-:Y:S01]  /*1430*/  @P1 FADD.FTZ R8, R16, R8 ;  /* 0x0000000810081221 */ /* 0x000fe20000010000 */
[----:B------:R-:W-:Y:S02]  /*1440*/  IMAD.MOV.U32 R9, RZ, RZ, R45 ;  /* 0x000000ffff097224 */ /* 0x000fe400078e002d */
[----:B------:R-:W-:-:S07]  /*1450*/  IMAD.MOV.U32 R7, RZ, RZ, R50 ;  /* 0x000000ffff077224 */ /* 0x000fce00078e0032 */
.L_x_4388:
[----:B------:R-:W-:Y:S05]  /*1460*/  BSYNC.RECONVERGENT B1 ;  /* 0x0000000000017941 */ /* 0x000fea0003800200 */
.L_x_4381:
        /* <DEDUP_REMOVED lines=13> */
.L_x_4391:
        /* <DEDUP_REMOVED lines=13> */
.L_x_4393:
[----:B------:R-:W-:Y:S05]  /*1610*/  BSYNC.RECONVERGENT B2 ;  /* 0x0000000000027941 */ /* 0x000fea0003800200 */
.L_x_4392:
        /* <DEDUP_REMOVED lines=43> */
.L_x_4390:
[----:B------:R-:W-:Y:S05]  /*18d0*/  BSYNC.RECONVERGENT B1 ;  /* 0x0000000000017941 */ /* 0x000fea0003800200 */
.L_x_4389:
        /* <DEDUP_REMOVED lines=25> */
.L_x_4398:
        /* <DEDUP_REMOVED lines=13> */
.L_x_4400:
[----:B------:R-:W-:Y:S05]  /*1b40*/  BSYNC.RECONVERGENT B3 ;  /* 0x0000000000037941 */ /* 0x000fea0003800200 */
.L_x_4399:
        /* <DEDUP_REMOVED lines=43> */
.L_x_4397:
[----:B------:R-:W-:Y:S05]  /*1e00*/  BSYNC.RECONVERGENT B2 ;  /* 0x0000000000027941 */ /* 0x000fea0003800200 */
.L_x_4396:
        /* <DEDUP_REMOVED lines=11> */
.L_x_4395:
[----:B------:R-:W-:Y:S01]  /*1ec0*/  @P1 FADD.FTZ R10, R17, R10 ;  /* 0x0000000a110a1221 */ /* 0x000fe20000010000 */
[----:B------:R-:W-:Y:S01]  /*1ed0*/  MOV R7, R9 ;  /* 0x0000000900077202 */ /* 0x000fe20000000f00 */
[----:B------:R-:W-:-:S03]  /*1ee0*/  IMAD.MOV.U32 R11, RZ, RZ, R45 ;  /* 0x000000ffff0b7224 */ /* 0x000fc600078e002d */
[----:B------:R-:W-:-:S07]  /*1ef0*/  MOV R9, R10 ;  /* 0x0000000a00097202 */ /* 0x000fce0000000f00 */
.L_x_4401:
[----:B------:R-:W-:Y:S05]  /*1f00*/  BSYNC.RECONVERGENT B1 ;  /* 0x0000000000017941 */ /* 0x000fea0003800200 */
.L_x_4394:
        /* <DEDUP_REMOVED lines=13> */
.L_x_4404:
        /* <DEDUP_REMOVED lines=13> */
.L_x_4406:
[----:B------:R-:W-:Y:S05]  /*20b0*/  BSYNC.RECONVERGENT B2 ;  /* 0x0000000000027941 */ /* 0x000fea0003800200 */
.L_x_4405:
        /* <DEDUP_REMOVED lines=41> */
[----:B------:R-:W-:Y:S02]  /*2350*/  LOP3.LUT R5, R50, UR30, R11, 0x96, !PT ;  /* 0x0000001e32057c12 */ /* 0x000fe4000f8e960b */
[----:B------:R-:W-:-:S07]  /*2360*/  MOV R7, R10 ;  /* 0x0000000a00077202 */ /* 0x000fce0000000f00 */
.L_x_4403:
[----:B------:R-:W-:Y:S05]  /*2370*/  BSYNC.RECONVERGENT B1 ;  /* 0x0000000000017941 */ /* 0x000fea0003800200 */
.L_x_4402:
        /* <DEDUP_REMOVED lines=25> */
.L_x_4411:
        /* <DEDUP_REMOVED lines=13> */
.L_x_4413:
[----:B------:R-:W-:Y:S05]  /*25e0*/  BSYNC.RECONVERGENT B3 ;  /* 0x0000000000037941 */ /* 0x000fea0003800200 */
.L_x_4412:
        /* <DEDUP_REMOVED lines=43> */
.L_x_4410:
[----:B------:R-:W-:Y:S05]  /*28a0*/  BSYNC.RECONVERGENT B2 ;  /* 0x0000000000027941 */ /* 0x000fea0003800200 */
.L_x_4409:
        /* <DEDUP_REMOVED lines=11> */
.L_x_4408:
[----:B------:R-:W-:Y:S01]  /*2960*/  @P1 FADD.FTZ R10, R18, R10 ;  /* 0x0000000a120a1221 */ /* 0x000fe20000010000 */
[----:B------:R-:W-:Y:S01]  /*2970*/  IMAD.MOV.U32 R11, RZ, RZ, R7 ;  /* 0x000000ffff0b7224 */ /* 0x000fe200078e0007 */
[----:B------:R-:W-:-:S07]  /*2980*/  MOV R40, R45 ;  /* 0x0000002d00287202 */ /* 0x000fce0000000f00 */
.L_x_4414:
[----:B------:R-:W-:Y:S05]  /*2990*/  BSYNC.RECONVERGENT B1 ;  /* 0x0000000000017941 */ /* 0x000fea0003800200 */
.L_x_4407:
        /* <DEDUP_REMOVED lines=13> */
.L_x_4417:
        /* <DEDUP_REMOVED lines=13> */
.L_x_4419:
[----:B------:R-:W-:Y:S05]  /*2b40*/  BSYNC.RECONVERGENT B2 ;  /* 0x0000000000027941 */ /* 0x000fea0003800200 */
.L_x_4418:
        /* <DEDUP_REMOVED lines=43> */
.L_x_4416:
[----:B------:R-:W-:Y:S05]  /*2e00*/  BSYNC.RECONVERGENT B1 ;  /* 0x0000000000017941 */ /* 0x000fea0003800200 */
.L_x_4415:
        /* <DEDUP_REMOVED lines=25> */
.L_x_4424:
        /* <DEDUP_REMOVED lines=13> */
.L_x_4426:
[----:B------:R-:W-:Y:S05]  /*3070*/  BSYNC.RECONVERGENT B3 ;  /* 0x0000000000037941 */ /* 0x000fea0003800200 */
.L_x_4425:
        /* <DEDUP_REMOVED lines=43> */
.L_x_4423:
[----:B------:R-:W-:Y:S05]  /*3330*/  BSYNC.RECONVERGENT B2 ;  /* 0x0000000000027941 */ /* 0x000fea0003800200 */
.L_x_4422:
        /* <DEDUP_REMOVED lines=11> */
.L_x_4421:
[----:B------:R-:W-:Y:S01]  /*33f0*/  @P1 FADD.FTZ R40, R19, R40 ;  /* 0x0000002813281221 */ /* 0x000fe20000010000 */
[----:B------:R-:W-:Y:S01]  /*3400*/  IMAD.MOV.U32 R7, RZ, RZ, R11 ;  /* 0x000000ffff077224 */ /* 0x000fe200078e000b */
[----:B------:R-:W-:Y:S02]  /*3410*/  MOV R41, R45 ;  /* 0x0000002d00297202 */ /* 0x000fe40000000f00 */
[----:B------:R-:W-:-:S07]  /*3420*/  IMAD.MOV.U32 R11, RZ, RZ, R40 ;  /* 0x000000ffff0b7224 */ /* 0x000fce00078e0028 */
.L_x_4427:
[----:B------:R-:W-:Y:S05]  /*3430*/  BSYNC.RECONVERGENT B1 ;  /* 0x0000000000017941 */ /* 0x000fea0003800200 */
.L_x_4420:
        /* <DEDUP_REMOVED lines=13> */
.L_x_4430:
        /* <DEDUP_REMOVED lines=13> */
.L_x_4432:
[----:B------:R-:W-:Y:S05]  /*35e0*/  BSYNC.RECONVERGENT B2 ;  /* 0x0000000000027941 */ /* 0x000fea0003800200 */
.L_x_4431:
        /* <DEDUP_REMOVED lines=43> */
.L_x_4429:
[----:B------:R-:W-:Y:S05]  /*38a0*/  BSYNC.RECONVERGENT B1 ;  /* 0x0000000000017941 */ /* 0x000fea0003800200 */
.L_x_4428:
        /* <DEDUP_REMOVED lines=24> */
.L_x_4437:
        /* <DEDUP_REMOVED lines=13> */
.L_x_4439:
[----:B------:R-:W-:Y:S05]  /*3b00*/  BSYNC.RECONVERGENT B3 ;  /* 0x0000000000037941 */ /* 0x000fea0003800200 */
.L_x_4438:
        /* <DEDUP_REMOVED lines=43> */
.L_x_4436:
[----:B------:R-:W-:Y:S05]  /*3dc0*/  BSYNC.RECONVERGENT B2 ;  /* 0x0000000000027941 */ /* 0x000fea0003800200 */
.L_x_4435:
[----:B------:R-:W0:Y:S01]  /*3dd0*/  LDC R45, c[0x0][0x404] ;  /* 0x00010100ff2d7b82 */ /* 0x000e220000000800 */
[----:B------:R-:W-:Y:S01]  /*3de0*/  I2FP.F32.U32 R7, R52 ;  /* 0x0000003400077245 */ /* 0x000fe20000201000 */
[----:B------:R-:W-:Y:S02]  /*3df0*/  IMAD.MOV.U32 R53, RZ, RZ, 0x2f800000 ;  /* 0x2f800000ff357424 */ /* 0x000fe400078e00ff */
[----:B------:R-:W-:Y:S02]  /*3e00*/  HADD2.F32 R52, -RZ, R22.H0_H0 ;  /* 0x20000016ff347230 */ /* 0x000fe40000004100 */
[----:B------:R-:W-:-:S03]  /*3e10*/  FFMA.FTZ R7, R7, R53, 1.1641532182693481445e-10 ;  /* 0x2f00000007077423 */ /* 0x000fc60000010035 */
[----:B------:R-:W-:Y:S02]  /*3e20*/  FMUL.FTZ R52, R52, R69 ;  /* 0x0000004534347220 */ /* 0x000fe40000410000 */
[----:B0-----:R-:W-:-:S04]  /*3e30*/  FSETP.GTU.FTZ.AND P3, PT, R7, R45, PT ;  /* 0x0000002d0700720b */ /* 0x001fc80003f7c000 */
[----:B------:R-:W-:Y:S02]  /*3e40*/  FSEL R7, R52, RZ, !P3 ;  /* 0x000000ff34077208 */ /* 0x000fe40005800000 */
[----:B------:R-:W-:-:S03]  /*3e50*/  SEL R57, RZ, 0x1, P3 ;  /* 0x00000001ff397807 */ /* 0x000fc60001800000 */
[----:B------:R-:W-:-:S04]  /*3e60*/  FADD.FTZ R7, R40, R7 ;  /* 0x0000000728077221 */ /* 0x000fc80000010000 */
[----:B------:R-:W-:Y:S01]  /*3e70*/  @P1 FADD.FTZ R40, R12, R7 ;  /* 0x000000070c281221 */ /* 0x000fe20000010000 */
[----:B------:R-:W-:Y:S01]  /*3e80*/  @!P1 MOV R40, R7 ;  /* 0x0000000700289202 */ /* 0x000fe20000000f00 */
[----:B------:R-:W-:Y:S06]  /*3e90*/  BRA `(.L_x_4440) ;  /* 0x00000000000c7947 */ /* 0x000fec0003800000 */
.L_x_4434:
[----:B------:R-:W-:Y:S01]  /*3ea0*/  @P1 FADD.FTZ R40, R12, R40 ;  /* 0x000000280c281221 */ /* 0x000fe20000010000 */
[----:B------:R-:W-:Y:S01]  /*3eb0*/  IMAD.MOV.U32 R41, RZ, RZ, R7 ;  /* 0x000000ffff297224 */ /* 0x000fe200078e0007 */
[----:B------:R-:W-:-:S07]  /*3ec0*/  MOV R51, R45 ;  /* 0x0000002d00337202 */ /* 0x000fce0000000f00 */
.L_x_4440:
[----:B------:R-:W-:Y:S05]  /*3ed0*/  BSYNC.RECONVERGENT B1 ;  /* 0x0000000000017941 */ /* 0x000fea0003800200 */
.L_x_4433:
        /* <DEDUP_REMOVED lines=13> */
.L_x_4443:
        /* <DEDUP_REMOVED lines=13> */
.L_x_4445:
[----:B------:R-:W-:Y:S05]  /*4080*/  BSYNC.RECONVERGENT B2 ;  /* 0x0000000000027941 */ /* 0x000fea0003800200 */
.L_x_4444:
        /* <DEDUP_REMOVED lines=43> */
.L_x_4442:
[----:B------:R-:W-:Y:S05]  /*4340*/  BSYNC.RECONVERGENT B1 ;  /* 0x0000000000017941 */ /* 0x000fea0003800200 */
.L_x_4441:
[----:B------:R-:W0:Y:S01]  /*4350*/  LDC R60, c[0x0][0x404] ;  /* 0x00010100ff3c7b82 */ /* 0x000e220000000800 */
[----:B------:R-:W-:Y:S01]  /*4360*/  HFMA2 R61, -RZ, RZ, 0.1171875, 0 ;  /* 0x2f800000ff3d7431 */ /* 0x000fe200000001ff */
[----:B------:R-:W-:Y:S01]  /*4370*/  I2FP.F32.U32 R7, R7 ;  /* 0x0000000700077245 */ /* 0x000fe20000201000 */
[----:B------:R-:W-:Y:S01]  /*4380*/  HADD2.F32 R42, -RZ, R42.H1_H1 ;  /* 0x3000002aff2a7230 */ /* 0x000fe20000004100 */
[----:B------:R-:W-:Y:S04]  /*4390*/  BSSY.RECONVERGENT B1, `(.L_x_4446) ;  /* 0x000005f000017945 */ /* 0x000fe80003800200 */
[----:B------:R-:W-:Y:S01]  /*43a0*/  FMUL.FTZ R42, R42, R69 ;  /* 0x000000452a2a7220 */ /* 0x000fe20000410000 */
[----:B------:R-:W-:-:S05]  /*43b0*/  FFMA.FTZ R7, R7, R61, 1.1641532182693481445e-10 ;  /* 0x2f00000007077423 */ /* 0x000fca000001003d */
        /* <DEDUP_REMOVED lines=19> */
.L_x_4450:
        /* <DEDUP_REMOVED lines=13> */
.L_x_4452:
[----:B------:R-:W-:Y:S05]  /*45c0*/  BSYNC.RECONVERGENT B3 ;  /* 0x0000000000037941 */ /* 0x000fea0003800200 */
.L_x_4451:
        /* <DEDUP_REMOVED lines=43> */
.L_x_4449:
[----:B------:R-:W-:Y:S05]  /*4880*/  BSYNC.RECONVERGENT B2 ;  /* 0x0000000000027941 */ /* 0x000fea0003800200 */
.L_x_4448:
        /* <DEDUP_REMOVED lines=11> */
.L_x_4447:
[----:B------:R-:W-:Y:S01]  /*4940*/  @P1 FADD.FTZ R42, R13, R42 ;  /* 0x0000002a0d2a1221 */ /* 0x000fe20000010000 */
[----:B------:R-:W-:Y:S01]  /*4950*/  MOV R7, R41 ;  /* 0x0000002900077202 */ /* 0x000fe20000000f00 */
[----:B------:R-:W-:-:S03]  /*4960*/  IMAD.MOV.U32 R51, RZ, RZ, R45 ;  /* 0x000000ffff337224 */ /* 0x000fc600078e002d */
[----:B------:R-:W-:-:S07]  /*4970*/  MOV R41, R42 ;  /* 0x0000002a00297202 */ /* 0x000fce0000000f00 */
.L_x_4453:
[----:B------:R-:W-:Y:S05]  /*4980*/  BSYNC.RECONVERGENT B1 ;  /* 0x0000000000017941 */ /* 0x000fea0003800200 */
.L_x_4446:
        /* <DEDUP_REMOVED lines=13> */
.L_x_4456:
        /* <DEDUP_REMOVED lines=13> */
.L_x_4458:
[----:B------:R-:W-:Y:S05]  /*4b30*/  BSYNC.RECONVERGENT B2 ;  /* 0x0000000000027941 */ /* 0x000fea0003800200 */
.L_x_4457:
        /* <DEDUP_REMOVED lines=43> */
.L_x_4455:
[----:B------:R-:W-:Y:S05]  /*4df0*/  BSYNC.RECONVERGENT B1 ;  /* 0x0000000000017941 */ /* 0x000fea0003800200 */
.L_x_4454:
[----:B------:R-:W0:Y:S01]  /*4e00*/  LDC R51, c[0x0][0x404] ;  /* 0x00010100ff337b82 */ /* 0x000e220000000800 */
[----:B------:R-:W-:Y:S01]  /*4e10*/  HFMA2 R53, -RZ, RZ, 0.1171875, 0 ;  /* 0x2f800000ff357431 */ /* 0x000fe200000001ff */
[----:B------:R-:W-:Y:S01]  /*4e20*/  I2FP.F32.U32 R42, R42 ;  /* 0x0000002a002a7245 */ /* 0x000fe20000201000 */
[----:B------:R-:W-:Y:S01]  /*4e30*/  HADD2.F32 R52, -RZ, R43.H0_H0 ;  /* 0x2000002bff347230 */ /* 0x000fe20000004100 */
        /* <DEDUP_REMOVED lines=22> */
.L_x_4463:
        /* <DEDUP_REMOVED lines=13> */
.L_x_4465:
[----:B------:R-:W-:Y:S05]  /*5070*/  BSYNC.RECONVERGENT B3 ;  /* 0x0000000000037941 */ /* 0x000fea0003800200 */
.L_x_4464:
        /* <DEDUP_REMOVED lines=43> */
.L_x_4462:
[----:B------:R-:W-:Y:S05]  /*5330*/  BSYNC.RECONVERGENT B2 ;  /* 0x0000000000027941 */ /* 0x000fea0003800200 */
.L_x_4461:
        /* <DEDUP_REMOVED lines=13> */
.L_x_4460:
[----:B------:R-:W-:Y:S01]  /*5410*/  @P1 FADD.FTZ R42, R14, R42 ;  /* 0x0000002a0e2a1221 */ /* 0x000fe20000010000 */
[----:B------:R-:W-:Y:S01]  /*5420*/  IMAD.MOV.U32 R51, RZ, RZ, R7 ;  /* 0x000000ffff337224 */ /* 0x000fe200078e0007 */
[----:B------:R-:W-:-:S07]  /*5430*/  MOV R52, R45 ;  /* 0x0000002d00347202 */ /* 0x000fce0000000f00 */
.L_x_4466:
[----:B------:R-:W-:Y:S05]  /*5440*/  BSYNC.RECONVERGENT B1 ;  /* 0x0000000000017941 */ /* 0x000fea0003800200 */
.L_x_4459:
        /* <DEDUP_REMOVED lines=13> */
.L_x_4469:
        /* <DEDUP_REMOVED lines=13> */
.L_x_4471:
[----:B------:R-:W-:Y:S05]  /*55f0*/  BSYNC.RECONVERGENT B2 ;  /* 0x0000000000027941 */ /* 0x000fea0003800200 */
.L_x_4470:
        /* <DEDUP_REMOVED lines=38> */
[----:B------:R-:W-:Y:S01]  /*5860*/  IMAD.WIDE.U32 R52, R52, -0x2daee0ad, RZ ;  /* 0xd2511f5334347825 */ /* 0x000fe200078e00ff */
[----:B------:R-:W-:-:S04]  /*5870*/  MOV R46, R58 ;  /* 0x0000003a002e7202 */ /* 0x000fc80000000f00 */
[----:B------:R-:W-:Y:S01]  /*5880*/  LOP3.LUT R5, R54, UR30, R53, 0x96, !PT ;  /* 0x0000001e36057c12 */ /* 0x000fe2000f8e9635 */
[----:B------:R-:W-:Y:S01]  /*5890*/  IMAD.MOV.U32 R53, RZ, RZ, RZ ;  /* 0x000000ffff357224 */ /* 0x000fe200078e00ff */
[----:B------:R-:W-:-:S07]  /*58a0*/  MOV R51, R52 ;  /* 0x0000003400337202 */ /* 0x000fce0000000f00 */
.L_x_4468:
[----:B------:R-:W-:Y:S05]  /*58b0*/  BSYNC.RECONVERGENT B1 ;  /* 0x0000000000017941 */ /* 0x000fea0003800200 */
.L_x_4467:
        /* <DEDUP_REMOVED lines=26> */
.L_x_4476:
        /* <DEDUP_REMOVED lines=13> */
.L_x_4478:
[----:B------:R-:W-:Y:S05]  /*5b30*/  BSYNC.RECONVERGENT B3 ;  /* 0x0000000000037941 */ /* 0x000fea0003800200 */
.L_x_4477:
        /* <DEDUP_REMOVED lines=40> */
[----:B------:R-:W-:Y:S01]  /*5dc0*/  MOV R45, R52 ;  /* 0x00000034002d7202 */ /* 0x000fe20000000f00 */
[----:B------:R-:W-:Y:S01]  /*5dd0*/  IMAD.MOV.U32 R52, RZ, RZ, R51 ;  /* 0x000000ffff347224 */ /* 0x000fe200078e0033 */
[----:B------:R-:W-:-:S07]  /*5de0*/  LOP3.LUT R5, R54, UR30, R53, 0x96, !PT ;  /* 0x0000001e36057c12 */ /* 0x000fce000f8e9635 */
.L_x_4475:
[----:B------:R-:W-:Y:S05]  /*5df0*/  BSYNC.RECONVERGENT B2 ;  /* 0x0000000000027941 */ /* 0x000fea0003800200 */
.L_x_4474:
        /* <DEDUP_REMOVED lines=11> */
.L_x_4473:
[----:B------:R-:W-:Y:S01]  /*5eb0*/  @P1 FADD.FTZ R43, R15, R43 ;  /* 0x0000002b0f2b1221 */ /* 0x000fe20000010000 */
[----:B------:R-:W-:Y:S01]  /*5ec0*/  MOV R45, R51 ;  /* 0x00000033002d7202 */ /* 0x000fe20000000f00 */
[----:B------:R-:W-:-:S07]  /*5ed0*/  IMAD.MOV.U32 R7, RZ, RZ, R53 ;  /* 0x000000ffff077224 */ /* 0x000fce00078e0035 */
.L_x_4479:
[----:B------:R-:W-:Y:S05]  /*5ee0*/  BSYNC.RECONVERGENT B1 ;  /* 0x0000000000017941 */ /* 0x000fea0003800200 */
.L_x_4472:
        /* <DEDUP_REMOVED lines=36> */
[----:B------:R-:W-:-:S05]  /*6130*/  IMAD.WIDE.U32 R50, R62, 0x1000000, RZ ;  /* 0x010000003e327825 */ /* 0x000fca00078e00ff */
[----:B------:R-:W-:Y:S02]  /*6140*/  LOP3.LUT R53, R53, R61, R51, 0xfe, !PT ;  /* 0x0000003d35357212 */ /* 0x000fe400078efe33 */
[----:B------:R-:W-:Y:S02]  /*6150*/  LOP3.LUT R51, R54, R50, R52, 0xfe, !PT ;  /* 0x0000003236337212 */ /* 0x000fe400078efe34 */
[----:B------:R-:W-:Y:S02]  /*6160*/  LOP3.LUT R55, R53, R55, RZ, 0xfc, !PT ;  /* 0x0000003735377212 */ /* 0x000fe400078efcff */
[----:B------:R-:W-:Y:S01]  /*6170*/  LOP3.LUT R54, R51, 0xff, R68, 0xf8, !PT ;  /* 0x000000ff33367812 */ /* 0x000fe200078ef844 */
[----:B0-----:R-:W-:-:S05]  /*6180*/  IMAD.WIDE.U32 R50, R47, 0x8, R58 ;  /* 0x000000082f327825 */ /* 0x001fca00078e003a */
[----:B------:R1:W-:Y:S02]  /*6190*/  STG.E.64 desc[UR8][R50.64], R54 ;  /* 0x0000003632007986 */ /* 0x0003e4000c101b08 */
.L_x_4480:
        /* <DEDUP_REMOVED lines=50> */
.L_x_4494:
        /* <DEDUP_REMOVED lines=37> */
[----:B------:R-:W-:-:S03]  /*6710*/  F2FP.F16.F32.PACK_AB R8, R59, R8 ;  /* 0x000000083b08723e */ /* 0x000fc600000000ff */
[----:B------:R-:W-:Y:S01]  /*6720*/  F2FP.F16.F32.PACK_AB R9, R60, R9 ;  /* 0x000000093c09723e */ /* 0x000fe200000000ff */
        /* <DEDUP_REMOVED lines=12> */
.L_x_4375:
[----:B------:R-:W-:Y:S05]  /*67f0*/  EXIT ;  /* 0x000000000000794d */ /* 0x000fea0003800000 */
.L_x_4481:
        /* <DEDUP_REMOVED lines=8> */
.L_x_4484:
[----:B------:R-:W-:Y:S05]  /*6880*/  BSYNC B1 ;  /* 0x0000000000017941 */ /* 0x000fea0003800000 */
.L_x_4483:
        /* <DEDUP_REMOVED lines=9> */
.L_x_4485:
[----:B------:R-:W-:Y:S01]  /*6920*/  HFMA2 R55, -RZ, RZ, 0, 2.384185791015625e-07 ;  /* 0x00000004ff377431 */ /* 0x000fe200000001ff */
[----:B------:R-:W-:-:S05]  /*6930*/  MOV R51, R63 ;  /* 0x0000003f00337202 */ /* 0x000fca0000000f00 */
[----:B------:R-:W-:-:S04]  /*6940*/  FADD.FTZ R59, R58, R51 ;  /* 0x000000333a3b7221 */ /* 0x000fc80000010000 */
[----:B------:R-:W-:-:S07]  /*6950*/  IMAD.MOV.U32 R65, RZ, RZ, R59 ;  /* 0x000000ffff417224 */ /* 0x000fce00078e003b */
[----:B------:R-:W-:Y:S05]  /*6960*/  WARPSYNC.COLLECTIVE R52, `(.L_x_4486) ;  /* 0x0000000034087348 */ /* 0x000fea0003c00000 */
[----:B------:R0:W1:Y:S02]  /*6970*/  SHFL.BFLY P2, R63, R65, R55, R53 ;  /* 0x0c000037413f7389 */ /* 0x0000640000040035 */
[----:B01----:R-:W-:Y:S05]  /*6980*/  ENDCOLLECTIVE ;  /* 0x000000000000791b */ /* 0x003fea0003800000 */
.L_x_4486:
[----:B------:R-:W-:Y:S02]  /*6990*/  IMAD.MOV.U32 R55, RZ, RZ, 0x8 ;  /* 0x00000008ff377424 */ /* 0x000fe400078e00ff */
[----:B------:R-:W-:-:S04]  /*69a0*/  IMAD.MOV.U32 R54, RZ, RZ, R63 ;  /* 0x000000ffff367224 */ /* 0x000fc800078e003f */
[----:B------:R-:W-:-:S05]  /*69b0*/  FADD.FTZ R60, R59, R54 ;  /* 0x000000363b3c7221 */ /* 0x000fca0000010000 */
[----:B------:R-:W-:-:S07]  /*69c0*/  MOV R65, R60 ;  /* 0x0000003c00417202 */ /* 0x000fce0000000f00 */
[----:B------:R-:W-:Y:S05]  /*69d0*/  WARPSYNC.COLLECTIVE R52, `(.L_x_4487) ;  /* 0x0000000034087348 */ /* 0x000fea0003c00000 */
[----:B------:R0:W1:Y:S02]  /*69e0*/  SHFL.BFLY P2, R63, R65, R55, R53 ;  /* 0x0c000037413f7389 */ /* 0x0000640000040035 */
[----:B01----:R-:W-:Y:S05]  /*69f0*/  ENDCOLLECTIVE ;  /* 0x000000000000791b */ /* 0x003fea0003800000 */
.L_x_4487:
        /* <DEDUP_REMOVED lines=8> */
.L_x_4488:
        /* <DEDUP_REMOVED lines=25> */
.L_x_4489:
[----:B------:R-:W-:Y:S02]  /*6c10*/  IMAD.MOV.U32 R55, RZ, RZ, 0x2 ;  /* 0x00000002ff377424 */ /* 0x000fe400078e00ff */
[----:B------:R-:W-:-:S04]  /*6c20*/  IMAD.MOV.U32 R59, RZ, RZ, R63 ;  /* 0x000000ffff3b7224 */ /* 0x000fc800078e003f */
[----:B------:R-:W-:-:S05]  /*6c30*/  FADD.FTZ R59, R50, R59 ;  /* 0x0000003b323b7221 */ /* 0x000fca0000010000 */
[----:B------:R-:W-:-:S07]  /*6c40*/  MOV R65, R59 ;  /* 0x0000003b00417202 */ /* 0x000fce0000000f00 */
[----:B------:R-:W-:Y:S05]  /*6c50*/  WARPSYNC.COLLECTIVE R52, `(.L_x_4490) ;  /* 0x0000000034087348 */ /* 0x000fea0003c00000 */
[----:B------:R0:W1:Y:S02]  /*6c60*/  SHFL.BFLY P2, R63, R65, R55, R53 ;  /* 0x0c000037413f7389 */ /* 0x0000640000040035 */
[----:B01----:R-:W-:Y:S05]  /*6c70*/  ENDCOLLECTIVE ;  /* 0x000000000000791b */ /* 0x003fea0003800000 */
.L_x_4490:
[----:B------:R-:W-:Y:S01]  /*6c80*/  HFMA2 R55, -RZ, RZ, 0, 2.384185791015625e-07 ;  /* 0x00000004ff377431 */ /* 0x000fe200000001ff */
[----:B------:R-:W-:-:S05]  /*6c90*/  MOV R58, R63 ;  /* 0x0000003f003a7202 */ /* 0x000fca0000000f00 */
[----:B------:R-:W-:-:S04]  /*6ca0*/  FADD.FTZ R58, R59, R58 ;  /* 0x0000003a3b3a7221 */ /* 0x000fc80000010000 */
[----:B------:R-:W-:-:S07]  /*6cb0*/  IMAD.MOV.U32 R65, RZ, RZ, R58 ;  /* 0x000000ffff417224 */ /* 0x000fce00078e003a */
[----:B------:R-:W-:Y:S05]  /*6cc0*/  WARPSYNC.COLLECTIVE R52, `(.L_x_4491) ;  /* 0x0000000034087348 */ /* 0x000fea0003c00000 */
[----:B------:R0:W1:Y:S02]  /*6cd0*/  SHFL.BFLY P2, R63, R65, R55, R53 ;  /* 0x0c000037413f7389 */ /* 0x0000640000040035 */
[----:B01----:R-:W-:Y:S05]  /*6ce0*/  ENDCOLLECTIVE ;  /* 0x000000000000791b */ /* 0x003fea0003800000 */
.L_x_4491:
[----:B------:R-:W-:Y:S02]  /*6cf0*/  IMAD.MOV.U32 R55, RZ, RZ, 0x8 ;  /* 0x00000008ff377424 */ /* 0x000fe400078e00ff */
[----:B------:R-:W-:-:S04]  /*6d00*/  IMAD.MOV.U32 R61, RZ, RZ, R63 ;  /* 0x000000ffff3d7224 */ /* 0x000fc800078e003f */
[----:B------:R-:W-:-:S05]  /*6d10*/  FADD.FTZ R61, R58, R61 ;  /* 0x0000003d3a3d7221 */ /* 0x000fca0000010000 */
[----:B------:R-:W-:-:S07]  /*6d20*/  MOV R65, R61 ;  /* 0x0000003d00417202 */ /* 0x000fce0000000f00 */
[----:B------:R-:W-:Y:S05]  /*6d30*/  WARPSYNC.COLLECTIVE R52, `(.L_x_4492) ;  /* 0x0000000034087348 */ /* 0x000fea0003c00000 */
[----:B------:R0:W1:Y:S02]  /*6d40*/  SHFL.BFLY P2, R63, R65, R55, R53 ;  /* 0x0c000037413f7389 */ /* 0x0000640000040035 */
[----:B01----:R-:W-:Y:S05]  /*6d50*/  ENDCOLLECTIVE ;  /* 0x000000000000791b */ /* 0x003fea0003800000 */
.L_x_4492:
[----:B------:R-:W-:Y:S01]  /*6d60*/  HFMA2 R55, -RZ, RZ, 0, 9.5367431640625e-07 ;  /* 0x00000010ff377431 */ /* 0x000fe200000001ff */
[----:B------:R-:W-:-:S05]  /*6d70*/  MOV R60, R63 ;  /* 0x0000003f003c7202 */ /* 0x000fca0000000f00 */
[----:B------:R-:W-:-:S04]  /*6d80*/  FADD.FTZ R60, R61, R60 ;  /* 0x0000003c3d3c7221 */ /* 0x000fc80000010000 */
[----:B------:R-:W-:-:S07]  /*6d90*/  IMAD.MOV.U32 R65, RZ, RZ, R60 ;  /* 0x000000ffff417224 */ /* 0x000fce00078e003c */
[----:B------:R-:W-:Y:S05]  /*6da0*/  WARPSYNC.COLLECTIVE R52, `(.L_x_4493) ;  /* 0x0000000034087348 */ /* 0x000fea0003c00000 */
[----:B------:R0:W1:Y:S02]  /*6db0*/  SHFL.BFLY P2, R63, R65, R55, R53 ;  /* 0x0c000037413f7389 */ /* 0x0000640000040035 */
[----:B01----:R-:W-:Y:S05]  /*6dc0*/  ENDCOLLECTIVE ;  /* 0x000000000000791b */ /* 0x003fea0003800000 */
.L_x_4493:
[----:B------:R-:W-:Y:S05]  /*6dd0*/  BRA `(.L_x_4494) ;  /* 0xfffffff400b87947 */ /* 0x000fea000383ffff */
.L_x_4495:
        /* <DEDUP_REMOVED lines=10> */
.L_x_5978:


//--------------------- .text._ZN10layer_norm31ln_parallel_residual_fwd_kernelINS_13Kernel_traitsI6__halfffffjLj256ELj1ELj4ELj1ELj16ENS_18Kernel_traits_baseILj256ES2_ffffjLj128EEEEELb0ELb0ELb0EEEvNS_9FwdParamsE --------------------------
	.section	.text._ZN10layer_norm31ln_parallel_residual_fwd_kernelINS_13Kernel_traitsI6__halfffffjLj256ELj1ELj4ELj1ELj16ENS_18Kernel_traits_baseILj256ES2_ffffjLj128EEEEELb0ELb0ELb0EEEvNS_9FwdParamsE,"ax",@progbits
	.align	128
        .global         _ZN10layer_norm31ln_parallel_residual_fwd_kernelINS_13Kernel_traitsI6__halfffffjLj256ELj1ELj4ELj1ELj16ENS_18Kernel_traits_baseILj256ES2_ffffjLj128EEEEELb0ELb0ELb0EEEvNS_9FwdParamsE
        .type           _ZN10layer_norm31ln_parallel_residual_fwd_kernelINS_13Kernel_traitsI6__halfffffjLj256ELj1ELj4ELj1ELj16ENS_18Kernel_traits_baseILj256ES2_ffffjLj128EEEEELb0ELb0ELb0EEEvNS_9FwdParamsE,@function
        .size           _ZN10layer_norm31ln_parallel_residual_fwd_kernelINS_13Kernel_traitsI6__halfffffjLj256ELj1ELj4ELj1ELj16ENS_18Kernel_traits_baseILj256ES2_ffffjLj128EEEEELb0ELb0ELb0EEEvNS_9FwdParamsE,(.L_x_5979 - _ZN10layer_norm31ln_parallel_residual_fwd_kernelINS_13Kernel_traitsI6__halfffffjLj256ELj1ELj4ELj1ELj16ENS_18Kernel_traits_baseILj256ES2_ffffjLj128EEEEELb0ELb0ELb0EEEvNS_9FwdParamsE)
        .other          _ZN10layer_norm31ln_parallel_residual_fwd_kernelINS_13Kernel_traitsI6__halfffffjLj256ELj1ELj4ELj1ELj16ENS_18Kernel_traits_baseILj256ES2_ffffjLj128EEEEELb0ELb0ELb0EEEvNS_9FwdParamsE,@"STO_CUDA_ENTRY STV_DEFAULT"
_ZN10layer_norm31ln_parallel_residual_fwd_kernelINS_13Kernel_traitsI6__halfffffjLj256ELj1ELj4ELj1ELj16ENS_18Kernel_traits_baseILj256ES2_ffffjLj128EEEEELb0ELb0ELb0EEEvNS_9FwdParamsE:
.text._ZN10layer_norm31ln_parallel_residual_fwd_kernelINS_13Kernel_traitsI6__halfffffjLj256ELj1ELj4ELj1ELj16ENS_18Kernel_traits_baseILj256ES2_ffffjLj128EEEEELb0ELb0ELb0EEEvNS_9FwdParamsE:
[----:B------:R-:W-:Y:S01]  /*0000*/  LDC R1, c[0x0][0x37c] ;  /* 0x0000df00ff017b82 */ /* 0x000fe20000000800 */
[----:B------:R-:W0:Y:S07]  /*0010*/  S2R R34, SR_TID.X ;  /* 0x0000000000227919 */ /* 0x000e2e0000002100 */
[----:B------:R-:W1:Y:S01]  /*0020*/  LDC R35, c[0x0][0x388] ;  /* 0x0000e200ff237b82 */ /* 0x000e620000000800 */
[----:B------:R-:W2:Y:S01]  /*0030*/  LDCU.64 UR10, c[0x0][0x438] ;  /* 0x00008700ff0a77ac */ /* 0x000ea20008000a00 */
[----:B------:R-:W-:Y:S01]  /*0040*/  BSSY.RECONVERGENT B0, `(.L_x_4496) ;  /* 0x0000089000007945 */ /* 0x000fe20003800200 */
[----:B------:R-:W3:Y:S05]  /*0050*/  LDCU.64 UR8, c[0x0][0x3a0] ;  /* 0x00007400ff0877ac */ /* 0x000eea0008000a00 */
[----:B------:R-:W4:Y:S01]  /*0060*/  S2UR UR4, SR_CTAID.X ;  /* 0x00000000000479c3 */ /* 0x000f220000002500 */
[----:B------:R-:W0:Y:S07]  /*0070*/  LDCU.64 UR6, c[0x0][0x358] ;  /* 0x00006b00ff0677ac */ /* 0x000e2e0008000a00 */
[----:B------:R-:W3:Y:S01]  /*0080*/  LDC.64 R2, c[0x0][0x398] ;  /* 0x0000e600ff027b82 */ /* 0x000ee20000000a00 */
[----:B--2---:R-:W-:-:S04]  /*0090*/  UISETP.NE.U32.AND UP0, UPT, UR10, URZ, UPT ;  /* 0x000000ff0a00728c */ /* 0x004fc8000bf05070 */
[----:B------:R-:W-:Y:S01]  /*00a0*/  UISETP.NE.AND.EX UP0, UPT, UR11, URZ, UPT, UP0 ;  /* 0x000000ff0b00728c */ /* 0x000fe2000bf05300 */
[----:B-1----:R-:W-:-:S04]  /*00b0*/  SHF.R.S32.HI R0, RZ, 0x1f, R35 ;  /* 0x0000001fff007819 */ /* 0x002fc80000011423 */
[----:B------:R-:W-:Y:S02]  /*00c0*/  LEA.HI R35, R0, R35, RZ, 0x2 ;  /* 0x0000002300237211 */ /* 0x000fe400078f10ff */
[----:B0-----:R-:W-:Y:S01]  /*00d0*/  SHF.R.U32.HI R0, RZ, 0x5, R34 ;  /* 0x00000005ff007819 */ /* 0x001fe20000011622 */
[----:B----4-:R-:W-:-:S06]  /*00e0*/  USHF.L.U32 UR4, UR4, 0x2, URZ ;  /* 0x0000000204047899 */ /* 0x010fcc00080006ff */
[----:B------:R-:W-:Y:S02]  /*00f0*/  LOP3.LUT R0, R0, UR4, RZ, 0xfc, !PT ;  /* 0x0000000400007c12 */ /* 0x000fe4000f8efcff */
[----:B---3--:R-:W-:Y:S02]  /*0100*/  LOP3.LUT P0, RZ, R2, UR8, RZ, 0xfc, !PT ;  /* 0x0000000802ff7c12 */ /* 0x008fe4000f80fcff */
[C---:B------:R-:W-:Y:S02]  /*0110*/  LOP3.LUT R2, R34.reuse, 0x1f, RZ, 0xc, !PT ;  /* 0x0000001f22027812 */ /* 0x040fe400078e0cff */
[----:B------:R-:W-:Y:S02]  /*0120*/  LOP3.LUT P0, RZ, R3, UR9, RZ, 0xfc, P0 ;  /* 0x0000000903ff7c12 */ /* 0x000fe4000800fcff */
[----:B------:R-:W-:Y:S02]  /*0130*/  LEA.HI.SX32 R35, R35, R2, 0x1e ;  /* 0x0000000223237211 */ /* 0x000fe400078ff2ff */
[----:B------:R-:W-:Y:S01]  /*0140*/  LOP3.LUT R34, R34, 0x1f, RZ, 0xc0, !PT ;  /* 0x0000001f22227812 */ /* 0x000fe200078ec0ff */
[----:B------:R-:W-:Y:S08]  /*0150*/  BRA.U UP0, `(.L_x_4497) ;  /* 0x0000000100e87547 */ /* 0x000ff0000b800000 */
[----:B------:R-:W0:Y:S02]  /*0160*/  LDCU.64 UR4, c[0x0][0x440] ;  /* 0x00008800ff0477ac */ /* 0x000e240008000a00 */
[----:B0-----:R-:W-:-:S04]  /*0170*/  UISETP.NE.U32.AND UP0, UPT, UR4, URZ, UPT ;  /* 0x000000ff0400728c */ /* 0x001fc8000bf05070 */
[----:B------:R-:W-:-:S09]  /*0180*/  UISETP.NE.AND.EX UP0, UPT, UR5, URZ, UPT, UP0 ;  /* 0x000000ff0500728c */ /* 0x000fd2000bf05300 */
[----:B------:R-:W-:Y:S05]  /*0190*/  BRA.U UP0, `(.L_x_4498) ;  /* 0x0000000100647547 */ /* 0x000fea000b800000 */
[----:B------:R-:W0:Y:S01]  /*01a0*/  LDC.64 R2, c[0x0][0x3d0] ;  /* 0x0000f400ff027b82 */ /* 0x000e220000000a00 */
[----:B------:R-:W-:-:S07]  /*01b0*/  ISETP.GE.U32.AND P1, PT, R35, 0x20, PT ;  /* 0x000000202300780c */ /* 0x000fce0003f26070 */
[----:B------:R-:W1:Y:S06]  /*01c0*/  LDC.64 R8, c[0x0][0x3d8] ;  /* 0x0000f600ff087b82 */ /* 0x000e6c0000000a00 */
[----:B0-----:R-:W-:-:S05]  /*01d0*/  @P1 IMAD.WIDE.U32 R2, R34, 0x8, R2 ;  /* 0x0000000822021825 */ /* 0x001fca00078e0002 */
[----:B------:R2:W5:Y:S01]  /*01e0*/  @P1 LDG.E.64 R4, desc[UR6][R2.64] ;  /* 0x0000000602041981 */ /* 0x000562000c1e1b00 */
[----:B-1----:R-:W-:-:S05]  /*01f0*/  @P1 IMAD.WIDE.U32 R8, R34, 0x8, R8 ;  /* 0x0000000822081825 */ /* 0x002fca00078e0008 */
[----:B------:R2:W5:Y:S01]  /*0200*/  @P1 LDG.E.64 R6, desc[UR6][R8.64] ;  /* 0x0000000608061981 */ /* 0x000562000c1e1b00 */
[----:B------:R-:W-:Y:S02]  /*0210*/  ISETP.GE.U32.AND P2, PT, R35, 0x40, PT ;  /* 0x000000402300780c */ /* 0x000fe40003f46070 */
[----:B------:R-:W-:Y:S02]  /*0220*/  @P1 CS2R R32, SRZ ;  /* 0x0000000000201805 */ /* 0x000fe4000001ff00 */
[----:B------:R-:W-:Y:S02]  /*0230*/  MOV R11, R34 ;  /* 0x00000022000b7202 */ /* 0x000fe40000000f00 */
[----:B------:R-:W-:Y:S02]  /*0240*/  @P1 LOP3.LUT R11, R34, 0x20, RZ, 0xfc, !PT ;  /* 0x00000020220b1812 */ /* 0x000fe400078efcff */
[----:B------:R-:W-:Y:S02]  /*0250*/  MOV R30, R32 ;  /* 0x00000020001e7202 */ /* 0x000fe40000000f00 */
[----:B------:R-:W-:-:S03]  /*0260*/  MOV R31, R33 ;  /* 0x00000021001f7202 */ /* 0x000fc60000000f00 */
[----:B--2---:R-:W-:Y:S05]  /*0270*/  @!P2 BRA `(.L_x_4499) ;  /* 0x000000040094a947 */ /* 0x004fea0003800000 */
[----:B------:R-:W0:Y:S08]  /*0280*/  LDC.64 R28, c[0x0][0x3d0] ;  /* 0x0000f400ff1c7b82 */ /* 0x000e300000000a00 */
[----:B------:R-:W1:Y:S01]  /*0290*/  LDC.64 R26, c[0x0][0x3d8] ;  /* 0x0000f600ff1a7b82 */ /* 0x000e620000000a00 */
[----:B0-----:R-:W-:-:S06]  /*02a0*/  IMAD.WIDE.U32 R28, R11, 0x8, R28 ;  /* 0x000000080b1c7825 */ /* 0x001fcc00078e001c */
[----:B------:R-:W5:Y:S01]  /*02b0*/  LDG.E.64 R28, desc[UR6][R28.64] ;  /* 0x000000061c1c7981 */ /* 0x000f62000c1e1b00 */
[----:B-1----:R-:W-:-:S06]  /*02c0*/  IMAD.WIDE.U32 R26, R11, 0x8, R26 ;  /* 0x000000080b1a7825 */ /* 0x002fcc00078e001a */
[----:B------:R-:W5:Y:S01]  /*02d0*/  LDG.E.64 R26, desc[UR6][R26.64] ;  /* 0x000000061a1a7981 */ /* 0x000f62000c1e1b00 */
[----:B------:R-:W-:Y:S02]  /*02e0*/  CS2R R24, SRZ ;  /* 0x0000000000187805 */ /* 0x000fe4000001ff00 */
[----:B------:R-:W-:Y:S02]  /*02f0*/  CS2R R2, SRZ ;  /* 0x0000000000027805 */ /* 0x000fe4000001ff00 */
[----:B------:R-:W-:Y:S02]  /*0300*/  MOV R30, R32 ;  /* 0x00000020001e7202 */ /* 0x000fe40000000f00 */
[----:B------:R-:W-:Y:S01]  /*0310*/  MOV R31, R33 ;  /* 0x00000021001f7202 */ /* 0x000fe20000000f00 */
[----:B------:R-:W-:Y:S06]  /*0320*/  BRA `(.L_x_4499) ;  /* 0x0000000400687947 */ /* 0x000fec0003800000 */
.L_x_4498:
[C---:B------:R-:W-:Y:S01]  /*0330*/  ISETP.GE.U32.AND P1, PT, R35.reuse, 0x20, PT ;  /* 0x000000202300780c */ /* 0x040fe20003f26070 */
[----:B------:R-:W-:Y:S01]  /*0340*/  BSSY.RECONVERGENT B1, `(.L_x_4500) ;  /* 0x000000f000017945 */ /* 0x000fe20003800200 */
[----:B------:R-:W-:Y:S02]  /*0350*/  ISETP.GE.U32.AND P2, PT, R35, 0x40, PT ;  /* 0x000000402300780c */ /* 0x000fe40003f46070 */
[----:B------:R-:W-:-:S09]  /*0360*/  MOV R9, R34 ;  /* 0x0000002200097202 */ /* 0x000fd20000000f00 */
[----:B------:R-:W-:Y:S05]  /*0370*/  @!P1 BRA `(.L_x_4501) ;  /* 0x00000000002c9947 */ /* 0x000fea0003800000 */
[----:B------:R-:W0:Y:S08]  /*0380*/  LDC.64 R4, c[0x0][0x3d8] ;  /* 0x0000f600ff047b82 */ /* 0x000e300000000a00 */
[----:B------:R-:W1:Y:S08]  /*0390*/  LDC.64 R30, c[0x0][0x440] ;  /* 0x00011000ff1e7b82 */ /* 0x000e700000000a00 */
[----:B------:R-:W2:Y:S01]  /*03a0*/  LDC.64 R2, c[0x0][0x3d0] ;  /* 0x0000f400ff027b82 */ /* 0x000ea20000000a00 */
[----:B0-----:R-:W-:-:S06]  /*03b0*/  IMAD.WIDE.U32 R6, R34, 0x8, R4 ;  /* 0x0000000822067825 */ /* 0x001fcc00078e0004 */
[----:B------:R-:W5:Y:S01]  /*03c0*/  LDG.E.64 R6, desc[UR6][R6.64] ;  /* 0x0000000606067981 */ /* 0x000f62000c1e1b00 */
[----:B-1----:R-:W-:-:S06]  /*03d0*/  IMAD.WIDE.U32 R30, R34, 0x8, R30 ;  /* 0x00000008221e7825 */ /* 0x002fcc00078e001e */
[----:B------:R-:W5:Y:S01]  /*03e0*/  LD.E.64 R30, desc[UR6][R30.64] ;  /* 0x000000061e1e7980 */ /* 0x000f62000c101b00 */
[----:B--2---:R-:W-:-:S05]  /*03f0*/  IMAD.WIDE.U32 R2, R34, 0x8, R2 ;  /* 0x0000000822027825 */ /* 0x004fca00078e0002 */
[----:B------:R0:W5:Y:S01]  /*0400*/  LDG.E.64 R4, desc[UR6][R2.64] ;  /* 0x0000000602047981 */ /* 0x000162000c1e1b00 */
[----:B------:R-:W-:Y:S02]  /*0410*/  LOP3.LUT R9, R34, 0x20, RZ, 0xfc, !PT ;  /* 0x0000002022097812 */ /* 0x000fe400078efcff */
[----:B------:R-:W-:-:S07]  /*0420*/  CS2R R32, SRZ ;  /* 0x0000000000207805 */ /* 0x000fce000001ff00 */
.L_x_4501:
[----:B------:R-:W-:Y:S05]  /*0430*/  BSYNC.RECONVERGENT B1 ;  /* 0x0000000000017941 */ /* 0x000fea0003800200 */
.L_x_4500:
[----:B------:R-:W-:Y:S05]  /*0440*/  @!P2 BRA `(.L_x_4499) ;  /* 0x000000040020a947 */ /* 0x000fea0003800000 */
[----:B------:R-:W1:Y:S08]  /*0450*/  LDC.64 R28, c[0x0][0x3d0] ;  /* 0x0000f400ff1c7b82 */ /* 0x000e700000000a00 */
[----:B------:R-:W2:Y:S08]  /*0460*/  LDC.64 R26, c[0x0][0x3d8] ;  /* 0x0000f600ff1a7b82 */ /* 0x000eb00000000a00 */
[----:B0-----:R-:W0:Y:S01]  /*0470*/  LDC.64 R2, c[0x0][0x440] ;  /* 0x00011000ff027b82 */ /* 0x001e220000000a00 */
[----:B-1----:R-:W-:-:S06]  /*0480*/  IMAD.WIDE.U32 R28, R9, 0x8, R28 ;  /* 0x00000008091c7825 */ /* 0x002fcc00078e001c */
[----:B------:R-:W5:Y:S01]  /*0490*/  LDG.E.64 R28, desc[UR6][R28.64] ;  /* 0x000000061c1c7981 */ /* 0x000f62000c1e1b00 */
[----:B--2---:R-:W-:-:S06]  /*04a0*/  IMAD.WIDE.U32 R26, R9, 0x8, R26 ;  /* 0x00000008091a7825 */ /* 0x004fcc00078e001a */
[----:B------:R-:W5:Y:S01]  /*04b0*/  LDG.E.64 R26, desc[UR6][R26.64] ;  /* 0x000000061a1a7981 */ /* 0x000f62000c1e1b00 */
[----:B0-----:R-:W-:-:S06]  /*04c0*/  IMAD.WIDE.U32 R2, R9, 0x8, R2 ;  /* 0x0000000809027825 */ /* 0x001fcc00078e0002 */
[----:B------:R-:W5:Y:S01]  /*04d0*/  LD.E.64 R2, desc[UR6][R2.64] ;  /* 0x0000000602027980 */ /* 0x000f62000c101b00 */
[----:B------:R-:W-:Y:S01]  /*04e0*/  CS2R R24, SRZ ;  /* 0x0000000000187805 */ /* 0x000fe2000001ff00 */
[----:B------:R-:W-:Y:S06]  /*04f0*/  BRA `(.L_x_4499) ;  /* 0x0000000000f47947 */ /* 0x000fec0003800000 */
.L_x_4497:
[----:B------:R-:W0:Y:S02]  /*0500*/  LDCU.64 UR4, c[0x0][0x440] ;  /* 0x00008800ff0477ac */ /* 0x000e240008000a00 */
[----:B0-----:R-:W-:-:S04]  /*0510*/  UISETP.NE.U32.AND UP0, UPT, UR4, URZ, UPT ;  /* 0x000000ff0400728c */ /* 0x001fc8000bf05070 */
[----:B------:R-:W-:-:S09]  /*0520*/  UISETP.NE.AND.EX UP0, UPT, UR5, URZ, UPT, UP0 ;  /* 0x000000ff0500728c */ /* 0x000fd2000bf05300 */
[----:B------:R-:W-:Y:S05]  /*0530*/  BRA.U !UP0, `(.L_x_4502) ;  /* 0x0000000108847547 */ /* 0x000fea000b800000 */
[C---:B------:R-:W-:Y:S01]  /*0540*/  ISETP.GE.U32.AND P1, PT, R35.reuse, 0x20, PT ;  /* 0x000000202300780c */ /* 0x040fe20003f26070 */
[----:B------:R-:W-:Y:S01]  /*0550*/  BSSY.RECONVERGENT B1, `(.L_x_4503) ;  /* 0x0000011000017945 */ /* 0x000fe20003800200 */
[----:B------:R-:W-:Y:S02]  /*0560*/  ISETP.GE.U32.AND P2, PT, R35, 0x40, PT ;  /* 0x000000402300780c */ /* 0x000fe40003f46070 */
[----:B------:R-:W-:-:S09]  /*0570*/  MOV R11, R34 ;  /* 0x00000022000b7202 */ /* 0x000fd20000000f00 */
[----:B------:R-:W-:Y:S05]  /*0580*/  @!P1 BRA `(.L_x_4504) ;  /* 0x0000000000349947 */ /* 0x000fea0003800000 */
[----:B------:R-:W0:Y:S08]  /*0590*/  LDC.64 R4, c[0x0][0x3d8] ;  /* 0x0000f600ff047b82 */ /* 0x000e300000000a00 */
[----:B------:R-:W1:Y:S08]  /*05a0*/  LDC.64 R32, c[0x0][0x438] ;  /* 0x00010e00ff207b82 */ /* 0x000e700000000a00 */
[----:B------:R-:W2:Y:S08]  /*05b0*/  LDC.64 R2, c[0x0][0x3d0] ;  /* 0x0000f400ff027b82 */ /* 0x000eb00000000a00 */
[----:B------:R-:W3:Y:S01]  /*05c0*/  LDC.64 R8, c[0x0][0x440] ;  /* 0x00011000ff087b82 */ /* 0x000ee20000000a00 */
[----:B0-----:R-:W-:-:S06]  /*05d0*/  IMAD.WIDE.U32 R6, R34, 0x8, R4 ;  /* 0x0000000822067825 */ /* 0x001fcc00078e0004 */
[----:B------:R-:W5:Y:S01]  /*05e0*/  LDG.E.64 R6, desc[UR6][R6.64] ;  /* 0x0000000606067981 */ /* 0x000f62000c1e1b00 */
[----:B-1----:R-:W-:-:S06]  /*05f0*/  IMAD.WIDE.U32 R32, R34, 0x8, R32 ;  /* 0x0000000822207825 */ /* 0x002fcc00078e0020 */
[----:B------:R-:W5:Y:S01]  /*0600*/  LD.E.64 R32, desc[UR6][R32.64] ;  /* 0x0000000620207980 */ /* 0x000f62000c101b00 */
[----:B--2---:R-:W-:-:S05]  /*0610*/  IMAD.WIDE.U32 R2, R34, 0x8, R2 ;  /* 0x0000000822027825 */ /* 0x004fca00078e0002 */
[----:B------:R0:W5:Y:S01]  /*0620*/  LDG.E.64 R4, desc[UR6][R2.64] ;  /* 0x0000000602047981 */ /* 0x000162000c1e1b00 */
[----:B---3--:R-:W-:-:S05]  /*0630*/  IMAD.WIDE.U32 R8, R34, 0x8, R8 ;  /* 0x0000000822087825 */ /* 0x008fca00078e0008 */
[----:B------:R0:W5:Y:S01]  /*0640*/  LD.E.64 R30, desc[UR6][R8.64] ;  /* 0x00000006081e7980 */ /* 0x000162000c101b00 */
[----:B------:R-:W-:-:S07]  /*0650*/  LOP3.LUT R11, R34, 0x20, RZ, 0xfc, !PT ;  /* 0x00000020220b7812 */ /* 0x000fce00078efcff */
.L_x_4504:
[----:B------:R-:W-:Y:S05]  /*0660*/  BSYNC.RECONVERGENT B1 ;  /* 0x0000000000017941 */ /* 0x000fea0003800200 */
.L_x_4503:
[----:B------:R-:W-:Y:S05]  /*0670*/  @!P2 BRA `(.L_x_4499) ;  /* 0x000000000094a947 */ /* 0x000fea0003800000 */
[----:B------:R-:W1:Y:S08]  /*0680*/  LDC.64 R28, c[0x0][0x3d0] ;  /* 0x0000f400ff1c7b82 */ /* 0x000e700000000a00 */
[----:B------:R-:W2:Y:S08]  /*0690*/  LDC.64 R26, c[0x0][0x3d8] ;  /* 0x0000f600ff1a7b82 */ /* 0x000eb00000000a00 */
[----:B------:R-:W3:Y:S08]  /*06a0*/  LDC.64 R24, c[0x0][0x438] ;  /* 0x00010e00ff187b82 */ /* 0x000ef00000000a00 */
[----:B0-----:R-:W0:Y:S01]  /*06b0*/  LDC.64 R2, c[0x0][0x440] ;  /* 0x00011000ff027b82 */ /* 0x001e220000000a00 */
[----:B-1----:R-:W-:-:S06]  /*06c0*/  IMAD.WIDE.U32 R28, R11, 0x8, R28 ;  /* 0x000000080b1c7825 */ /* 0x002fcc00078e001c */
[----:B------:R-:W5:Y:S01]  /*06d0*/  LDG.E.64 R28, desc[UR6][R28.64] ;  /* 0x000000061c1c7981 */ /* 0x000f62000c1e1b00 */
[----:B--2---:R-:W-:-:S06]  /*06e0*/  IMAD.WIDE.U32 R26, R11, 0x8, R26 ;  /* 0x000000080b1a7825 */ /* 0x004fcc00078e001a */
[----:B------:R-:W5:Y:S01]  /*06f0*/  LDG.E.64 R26, desc[UR6][R26.64] ;  /* 0x000000061a1a7981 */ /* 0x000f62000c1e1b00 */
[----:B---3--:R-:W-:-:S06]  /*0700*/  IMAD.WIDE.U32 R24, R11, 0x8, R24 ;  /* 0x000000080b187825 */ /* 0x008fcc00078e0018 */
[----:B------:R-:W5:Y:S01]  /*0710*/  LD.E.64 R24, desc[UR6][R24.64] ;  /* 0x0000000618187980 */ /* 0x000f62000c101b00 */
[----:B0-----:R-:W-:-:S06]  /*0720*/  IMAD.WIDE.U32 R2, R11, 0x8, R2 ;  /* 0x000000080b027825 */ /* 0x001fcc00078e0002 */
[----:B------:R-:W5:Y:S01]  /*0730*/  LD.E.64 R2, desc[UR6][R2.64] ;  /* 0x0000000602027980 */ /* 0x000f62000c101b00 */
[----:B------:R-:W-:Y:S05]  /*0740*/  BRA `(.L_x_4499) ;  /* 0x0000000000607947 */ /* 0x000fea0003800000 */
.L_x_4502:
[C---:B------:R-:W-:Y:S01]  /*0750*/  ISETP.GE.U32.AND P2, PT, R35.reuse, 0x40, PT ;  /* 0x000000402300780c */ /* 0x040fe20003f46070 */
[----:B------:R-:W0:Y:S01]  /*0760*/  LDC.64 R10, c[0x0][0x3d0] ;  /* 0x0000f400ff0a7b82 */ /* 0x000e220000000a00 */
[----:B------:R-:W-:Y:S02]  /*0770*/  ISETP.GE.U32.AND P1, PT, R35, 0x20, PT ;  /* 0x000000202300780c */ /* 0x000fe40003f26070 */
[----:B------:R-:W-:-:S05]  /*0780*/  MOV R23, R34 ;  /* 0x0000002200177202 */ /* 0x000fca0000000f00 */
[----:B------:R-:W1:Y:S06]  /*0790*/  LDC.64 R8, c[0x0][0x3d0] ;  /* 0x0000f400ff087b82 */ /* 0x000e6c0000000a00 */
[C---:B------:R-:W-:Y:S02]  /*07a0*/  @P1 LOP3.LUT R23, R34.reuse, 0x20, RZ, 0xfc, !PT ;  /* 0x0000002022171812 */ /* 0x040fe400078efcff */
[----:B------:R-:W2:Y:S08]  /*07b0*/  LDC.64 R12, c[0x0][0x3d8] ;  /* 0x0000f600ff0c7b82 */ /* 0x000eb00000000a00 */
[----:B------:R-:W3:Y:S08]  /*07c0*/  LDC.64 R18, c[0x0][0x3d8] ;  /* 0x0000f600ff127b82 */ /* 0x000ef00000000a00 */
[----:B------:R-:W4:Y:S01]  /*07d0*/  @P2 LDC.64 R20, c[0x0][0x438] ;  /* 0x00010e00ff142b82 */ /* 0x000f220000000a00 */
[----:B0-----:R-:W-:-:S04]  /*07e0*/  @P1 IMAD.WIDE.U32 R14, R34, 0x8, R10 ;  /* 0x00000008220e1825 */ /* 0x001fc800078e000a */
[C---:B-1----:R-:W-:Y:S01]  /*07f0*/  @P2 IMAD.WIDE.U32 R8, R23.reuse, 0x8, R8 ;  /* 0x0000000817082825 */ /* 0x042fe200078e0008 */
[----:B------:R1:W5:Y:S02]  /*0800*/  @P1 LDG.E.64 R4, desc[UR6][R14.64] ;  /* 0x000000060e041981 */ /* 0x000364000c1e1b00 */
[----:B------:R-:W0:Y:S01]  /*0810*/  @P1 LDC.64 R16, c[0x0][0x438] ;  /* 0x00010e00ff101b82 */ /* 0x000e220000000a00 */
[----:B--2---:R-:W-:Y:S01]  /*0820*/  @P2 IMAD.WIDE.U32 R12, R23, 0x8, R12 ;  /* 0x00000008170c2825 */ /* 0x004fe200078e000c */
[----:B------:R1:W5:Y:S04]  /*0830*/  @P2 LDG.E.64 R28, desc[UR6][R8.64] ;  /* 0x00000006081c2981 */ /* 0x000368000c1e1b00 */
[----:B------:R1:W5:Y:S01]  /*0840*/  @P2 LDG.E.64 R26, desc[UR6][R12.64] ;  /* 0x000000060c1a2981 */ /* 0x000362000c1e1b00 */
[----:B---3--:R-:W-:-:S05]  /*0850*/  @P1 IMAD.WIDE.U32 R18, R34, 0x8, R18 ;  /* 0x0000000822121825 */ /* 0x008fca00078e0012 */
[----:B------:R1:W5:Y:S01]  /*0860*/  @P1 LDG.E.64 R6, desc[UR6][R18.64] ;  /* 0x0000000612061981 */ /* 0x000362000c1e1b00 */
[----:B----4-:R-:W-:-:S05]  /*0870*/  @P2 IMAD.WIDE.U32 R10, R23, 0x8, R20 ;  /* 0x00000008170a2825 */ /* 0x010fca00078e0014 */
[----:B------:R1:W5:Y:S01]  /*0880*/  @P2 LD.E.64 R24, desc[UR6][R10.64] ;  /* 0x000000060a182980 */ /* 0x000362000c101b00 */
[----:B0-----:R-:W-:-:S05]  /*0890*/  @P1 IMAD.WIDE.U32 R16, R34, 0x8, R16 ;  /* 0x0000000822101825 */ /* 0x001fca00078e0010 */
[----:B------:R1:W5:Y:S01]  /*08a0*/  @P1 LD.E.64 R32, desc[UR6][R16.64] ;  /* 0x0000000610201980 */ /* 0x000362000c101b00 */
[----:B------:R-:W-:Y:S02]  /*08b0*/  @P1 CS2R R30, SRZ ;  /* 0x00000000001e1805 */ /* 0x000fe4000001ff00 */
[----:B------:R-:W-:-:S07]  /*08c0*/  @P2 CS2R R2, SRZ ;  /* 0x0000000000022805 */ /* 0x000fce000001ff00 */
.L_x_4499:
[----:B------:R-:W-:Y:S05]  /*08d0*/  BSYNC.RECONVERGENT B0 ;  /* 0x0000000000007941 */ /* 0x000fea0003800200 */
.L_x_4496:
[----:B------:R-:W2:Y:S02]  /*08e0*/  LDCU UR4, c[0x0][0x384] ;  /* 0x00007080ff0477ac */ /* 0x000ea40008000800 */
[----:B--2---:R-:W-:-:S13]  /*08f0*/  ISETP.GE.AND P2, PT, R0, UR4, PT ;  /* 0x0000000400007c0c */ /* 0x004fda000bf46270 */
[----:B------:R-:W-:Y:S05]  /*0900*/  @P2 EXIT ;  /* 0x000000000000294d */ /* 0x000fea0003800000 */
[----:B-----5:R-:W-:Y:S01]  /*0910*/  MOV R45, R4 ;  /* 0x00000004002d7202 */ /* 0x020fe20000000f00 */
[----:B------:R-:W2:Y:S01]  /*0920*/  LDCU UR8, c[0x0][0x388] ;  /* 0x00007100ff0877ac */ /* 0x000ea20008000800 */
[----:B------:R-:W-:Y:S02]  /*0930*/  SHF.R.U64 R46, R4, 0x10, R5 ;  /* 0x00000010042e7819 */ /* 0x000fe40000001205 */
[----:B------:R-:W-:Y:S01]  /*0940*/  MOV R47, R6 ;  /* 0x00000006002f7202 */ /* 0x000fe20000000f00 */
[----:B------:R-:W3:Y:S01]  /*0950*/  LDCU.U8 UR4, c[0x0][0x410] ;  /* 0x00008200ff0477ac */ /* 0x000ee20008000000 */
[----:B------:R-:W-:Y:S02]  /*0960*/  MOV R4, R7 ;  /* 0x0000000700047202 */ /* 0x000fe40000000f00 */
[----:B01----:R-:W-:Y:S01]  /*0970*/  MOV R8, R5 ;  /* 0x0000000500087202 */ /* 0x003fe20000000f00 */
[----:B------:R-:W0:Y:S01]  /*0980*/  LDCU UR5, c[0x0][0x448] ;  /* 0x00008900ff0577ac */ /* 0x000e220008000800 */
[----:B------:R-:W-:-:S02]  /*0990*/  SHF.R.U64 R48, R6, 0x10, R7 ;  /* 0x0000001006307819 */ /* 0x000fc40000001207 */
[----:B------:R-:W-:Y:S01]  /*09a0*/  PRMT R47, R47, 0x5410, R4 ;  /* 0x000054102f2f7816 */ /* 0x000fe20000000004 */
[----:B------:R-:W1:Y:S01]  /*09b0*/  LDCU.64 UR10, c[0x0][0x398] ;  /* 0x00007300ff0a77ac */ /* 0x000e620008000a00 */
[----:B------:R-:W-:Y:S02]  /*09c0*/  SHF.R.U32.HI R5, RZ, 0x10, R5 ;  /* 0x00000010ff057819 */ /* 0x000fe40000011605 */
[----:B------:R-:W-:Y:S01]  /*09d0*/  SHF.R.U32.HI R6, RZ, 0x10, R7 ;  /* 0x00000010ff067819 */ /* 0x000fe20000011607 */
[----:B------:R-:W4:Y:S01]  /*09e0*/  LDCU.64 UR12, c[0x0][0x3a0] ;  /* 0x00007400ff0c77ac */ /* 0x000f220008000a00 */
[----:B------:R-:W-:Y:S02]  /*09f0*/  MOV R4, R28 ;  /* 0x0000001c00047202 */ /* 0x000fe40000000f00 */
[----:B------:R-:W-:Y:S02]  /*0a00*/  PRMT R46, R46, 0x5410, R5 ;  /* 0x000054102e2e7816 */ /* 0x000fe40000000005 */
[----:B------:R-:W-:-:S02]  /*0a10*/  PRMT R48, R48, 0x5410, R6 ;  /* 0x0000541030307816 */ /* 0x000fc40000000006 */
[----:B------:R-:W-:Y:S02]  /*0a20*/  PRMT R49, R4, 0x7610, R49 ;  /* 0x0000761004317816 */ /* 0x000fe40000000031 */
[----:B------:R-:W-:Y:S02]  /*0a30*/  MOV R4, R29 ;  /* 0x0000001d00047202 */ /* 0x000fe40000000f00 */
[----:B------:R-:W-:Y:S02]  /*0a40*/  MOV R5, R26 ;  /* 0x0000001a00057202 */ /* 0x000fe40000000f00 */
[----:B------:R-:W-:Y:S02]  /*0a50*/  MOV R6, R27 ;  /* 0x0000001b00067202 */ /* 0x000fe40000000f00 */
[----:B------:R-:W-:Y:S02]  /*0a60*/  PRMT R49, R49, 0x5410, R4 ;  /* 0x0000541031317816 */ /* 0x000fe40000000004 */
[----:B------:R-:W-:-:S02]  /*0a70*/  PRMT R52, R5, 0x5410, R6 ;  /* 0x0000541005347816 */ /* 0x000fc40000000006 */
[----:B------:R-:W-:Y:S02]  /*0a80*/  SHF.R.U64 R53, R32, 0x10, R33 ;  /* 0x0000001020357819 */ /* 0x000fe40000001221 */
[----:B------:R-:W-:Y:S02]  /*0a90*/  SHF.R.U64 R4, R30, 0x10, R31 ;  /* 0x000000101e047819 */ /* 0x000fe4000000121f */
[----:B------:R-:W-:Y:S02]  /*0aa0*/  SHF.R.U32.HI R57, RZ, 0x10, R33 ;  /* 0x00000010ff397819 */ /* 0x000fe40000011621 */
[----:B------:R-:W-:Y:S02]  /*0ab0*/  SHF.R.U32.HI R5, RZ, 0x10, R31 ;  /* 0x00000010ff057819 */ /* 0x000fe4000001161f */
[----:B------:R-:W-:Y:S02]  /*0ac0*/  PRMT R45, R8, 0x5410, R45 ;  /* 0x00005410082d7816 */ /* 0x000fe4000000002d */
[----:B------:R-:W-:-:S02]  /*0ad0*/  PRMT R53, R53, 0x5410, R4 ;  /* 0x0000541035357816 */ /* 0x000fc40000000004 */
[----:B01234-:R-:W-:-:S07]  /*0ae0*/  PRMT R57, R57, 0x5410, R5 ;  /* 0x0000541039397816 */ /* 0x01ffce0000000005 */
.L_x_4519:
[----:B------:R-:W-:Y:S01]  /*0af0*/  IMAD R16, R0, UR8, RZ ;  /* 0x0000000800107c24 */ /* 0x000fe2000f8e02ff */
[----:B------:R-:W-:Y:S04]  /*0b00*/  BSSY.RECONVERGENT B0, `(.L_x_4505) ;  /* 0x000003b000007945 */ /* 0x000fe80003800200 */
[----:B------:R-:W-:-:S04]  /*0b10*/  SHF.R.S32.HI R17, RZ, 0x1f, R16 ;  /* 0x0000001fff117819 */ /* 0x000fc80000011410 */
[----:B------:R-:W-:-:S04]  /*0b20*/  LEA.HI R17, R17, R16, RZ, 0x2 ;  /* 0x0000001011117211 */ /* 0x000fc800078f10ff */
[----:B------:R-:W-:-:S04]  /*0b30*/  LEA.HI.SX32 R36, R17, R34, 0x1e ;  /* 0x0000002211247211 */ /* 0x000fc800078ff2ff */
[----:B--2---:R-:W-:Y:S01]  /*0b40*/  MOV R23, R36 ;  /* 0x0000002400177202 */ /* 0x004fe20000000f00 */
[----:B0-----:R-:W-:Y:S06]  /*0b50*/  @!P1 BRA `(.L_x_4506) ;  /* 0x0000000000d49947 */ /* 0x001fec0003800000 */
        /* <DEDUP_REMOVED lines=15> */
[----:B-----5:R-:W-:Y:S01]  /*0c50*/  FADD.FTZ R37, R16, R4 ;  /* 0x0000000410257221 */ /* 0x020fe20000010000 */
[----:B------:R-:W-:Y:S01]  /*0c60*/  FADD.FTZ R38, R17, R5 ;  /* 0x0000000511267221 */ /* 0x000fe20000010000 */
[----:B------:R-:W-:Y:S01]  /*0c70*/  FADD.FTZ R39, R18, R6 ;  /* 0x0000000612277221 */ /* 0x000fe20000010000 */
[----:B------:R-:W-:Y:S01]  /*0c80*/  FADD.FTZ R40, R19, R7 ;  /* 0x0000000713287221 */ /* 0x000fe20000010000 */
[----:B------:R-:W-:Y:S01]  /*0c90*/  FADD.FTZ R37, R8, R37 ;  /* 0x0000002508257221 */ /* 0x000fe20000010000 */
[----:B------:R-:W-:Y:S01]  /*0ca0*/  FADD.FTZ R38, R9, R38 ;  /* 0x0000002609267221 */ /* 0x000fe20000010000 */
[----:B------:R-:W-:Y:S01]  /*0cb0*/  FADD.FTZ R39, R10, R39 ;  /* 0x000000270a277221 */ /* 0x000fe20000010000 */
[----:B------:R-:W-:Y:S02]  /*0cc0*/  FADD.FTZ R40, R11, R40 ;  /* 0x000000280b287221 */ /* 0x000fe40000010000 */
[----:B------:R-:W-:Y:S02]  /*0cd0*/  MOV R12, R37 ;  /* 0x00000025000c7202 */ /* 0x000fe40000000f00 */
[----:B------:R-:W-:-:S02]  /*0ce0*/  MOV R13, R38 ;  /* 0x00000026000d7202 */ /* 0x000fc40000000f00 */
[----:B------:R-:W-:Y:S02]  /*0cf0*/  MOV R14, R39 ;  /* 0x00000027000e7202 */ /* 0x000fe40000000f00 */
[----:B------:R-:W-:Y:S01]  /*0d00*/  MOV R15, R40 ;  /* 0x00000028000f7202 */ /* 0x000fe20000000f00 */
[----:B------:R-:W-:Y:S06]  /*0d10*/  BRA `(.L_x_4509) ;  /* 0x0000000000547947 */ /* 0x000fec0003800000 */
.L_x_4508:
[----:B-----5:R-:W-:Y:S01]  /*0d20*/  FADD.FTZ R37, R16, R4 ;  /* 0x0000000410257221 */ /* 0x020fe20000010000 */
[----:B------:R-:W-:Y:S01]  /*0d30*/  FADD.FTZ R38, R17, R5 ;  /* 0x0000000511267221 */ /* 0x000fe20000010000 */
[----:B------:R-:W-:Y:S01]  /*0d40*/  FADD.FTZ R39, R18, R6 ;  /* 0x0000000612277221 */ /* 0x000fe20000010000 */
[----:B------:R-:W-:Y:S02]  /*0d50*/  FADD.FTZ R40, R19, R7 ;  /* 0x0000000713287221 */ /* 0x000fe40000010000 */
[----:B------:R-:W-:Y:S02]  /*0d60*/  MOV R12, R37 ;  /* 0x00000025000c7202 */ /* 0x000fe40000000f00 */
[----:B------:R-:W-:Y:S02]  /*0d70*/  MOV R13, R38 ;  /* 0x00000026000d7202 */ /* 0x000fe40000000f00 */
[----:B------:R-:W-:Y:S02]  /*0d80*/  MOV R14, R39 ;  /* 0x00000027000e7202 */ /* 0x000fe40000000f00 */
[----:B------:R-:W-:Y:S01]  /*0d90*/  MOV R15, R40 ;  /* 0x00000028000f7202 */ /* 0x000fe20000000f00 */
[----:B------:R-:W-:Y:S06]  /*0da0*/  BRA `(.L_x_4509) ;  /* 0x0000000000307947 */ /* 0x000fec0003800000 */
.L_x_4507:
[----:B-----5:R-:W-:Y:S01]  /*0db0*/  @P2 FADD.FTZ R12, R16, R8 ;  /* 0x00000008100c2221 */ /* 0x020fe20000010000 */
[----:B------:R-:W-:Y:S01]  /*0dc0*/  @P2 FADD.FTZ R13, R17, R9 ;  /* 0x00000009110d2221 */ /* 0x000fe20000010000 */
[----:B------:R-:W-:Y:S01]  /*0dd0*/  @P2 FADD.FTZ R14, R18, R10 ;  /* 0x0000000a120e2221 */ /* 0x000fe20000010000 */
[----:B------:R-:W-:Y:S02]  /*0de0*/  @P2 FADD.FTZ R15, R19, R11 ;  /* 0x0000000b130f2221 */ /* 0x000fe40000010000 */
[----:B------:R-:W-:Y:S02]  /*0df0*/  @P2 MOV R37, R12 ;  /* 0x0000000c00252202 */ /* 0x000fe40000000f00 */
[----:B------:R-:W-:Y:S02]  /*0e00*/  @P2 MOV R38, R13 ;  /* 0x0000000d00262202 */ /* 0x000fe40000000f00 */
[----:B------:R-:W-:Y:S02]  /*0e10*/  @P2 MOV R39, R14 ;  /* 0x0000000e00272202 */ /* 0x000fe40000000f00 */
[----:B------:R-:W-:-:S02]  /*0e20*/  @P2 MOV R40, R15 ;  /* 0x0000000f00282202 */ /* 0x000fc40000000f00 */
[----:B------:R-:W-:Y:S02]  /*0e30*/  @!P2 MOV R37, R16 ;  /* 0x000000100025a202 */ /* 0x000fe40000000f00 */
[----:B------:R-:W-:Y:S02]  /*0e40*/  @!P2 MOV R38, R17 ;  /* 0x000000110026a202 */ /* 0x000fe40000000f00 */
[----:B------:R-:W-:Y:S02]  /*0e50*/  @!P2 MOV R39, R18 ;  /* 0x000000120027a202 */ /* 0x000fe40000000f00 */
[----:B------:R-:W-:-:S07]  /*0e60*/  @!P2 MOV R40, R19 ;  /* 0x000000130028a202 */ /* 0x000fce0000000f00 */
.L_x_4509:
[----:B------:R-:W1:Y:S01]  /*0e70*/  @P0 LDC.64 R16, c[0x0][0x3a8] ;  /* 0x0000ea00ff100b82 */ /* 0x000e620000000a00 */
[C---:B0-----:R-:W-:Y:S01]  /*0e80*/  IADD3 R23, PT, PT, R36.reuse, 0x20, RZ ;  /* 0x0000002024177810 */ /* 0x041fe20007ffe0ff */
[----:B-1----:R-:W-:-:S05]  /*0e90*/  @P0 IMAD.WIDE.U32 R16, R36, 0x10, R16 ;  /* 0x0000001024100825 */ /* 0x002fca00078e0010 */
[----:B------:R0:W-:Y:S02]  /*0ea0*/  @P0 STG.E.128 desc[UR6][R16.64], R12 ;  /* 0x0000000c10000986 */ /* 0x0001e4000c101d06 */
.L_x_4506:
[----:B------:R-:W-:Y:S05]  /*0eb0*/  BSYNC.RECONVERGENT B0 ;  /* 0x0000000000007941 */ /* 0x000fea0003800200 */
.L_x_4505:
[----:B------:R-:W-:Y:S01]  /*0ec0*/  ISETP.GE.U32.AND P2, PT, R35, 0x40, PT ;  /* 0x000000402300780c */ /* 0x000fe20003f46070 */
[----:B------:R-:W-:-:S12]  /*0ed0*/  BSSY.RECONVERGENT B0, `(.L_x_4510) ;  /* 0x000003b000007945 */ /* 0x000fd80003800200 */
[----:B------:R-:W-:Y:S05]  /*0ee0*/  @!P2 BRA `(.L_x_4511) ;  /* 0x0000000000e4a947 */ /* 0x000fea0003800000 */
[----:B------:R-:W-:Y:S01]  /*0ef0*/  ISETP.NE.U32.AND P1, PT, RZ, UR10, PT ;  /* 0x0000000aff007c0c */ /* 0x000fe2000bf25070 */
[----:B0-----:R-:W0:Y:S01]  /*0f00*/  LDC.64 R16, c[0x0][0x390] ;  /* 0x0000e400ff107b82 */ /* 0x001e220000000a00 */
        /* <DEDUP_REMOVED lines=11> */
[----:B------:R-:W-:-:S04]  /*0fc0*/  UISETP.NE.U32.AND UP0, UPT, UR10, URZ, UPT ;  /* 0x000000ff0a00728c */ /* 0x000fc8000bf05070 */
[----:B------:R-:W-:-:S09]  /*0fd0*/  UISETP.NE.AND.EX UP0, UPT, UR11, URZ, UPT, UP0 ;  /* 0x000000ff0b00728c */ /* 0x000fd2000bf05300 */
[----:B0-----:R-:W-:Y:S05]  /*0fe0*/  BRA.U UP0, `(.L_x_4512) ;  /* 0x00000001003c7547 */ /* 0x001fea000b800000 */
[----:B------:R-:W-:-:S04]  /*0ff0*/  ISETP.NE.U32.AND P1, PT, RZ, UR12, PT ;  /* 0x0000000cff007c0c */ /* 0x000fc8000bf25070 */
[----:B------:R-:W-:-:S13]  /*1000*/  ISETP.NE.AND.EX P1, PT, RZ, UR13, PT, P1 ;  /* 0x0000000dff007c0c */ /* 0x000fda000bf25310 */
[----:B-----5:R-:W-:Y:S01]  /*1010*/  @!P1 MOV R41, R16 ;  /* 0x0000001000299202 */ /* 0x020fe20000000f00 */
[----:B------:R-:W-:Y:S01]  /*1020*/  @P1 FADD.FTZ R41, R8, R16 ;  /* 0x0000001008291221 */ /* 0x000fe20000010000 */
[----:B------:R-:W-:Y:S01]  /*1030*/  @!P1 MOV R42, R17 ;  /* 0x00000011002a9202 */ /* 0x000fe20000000f00 */
[----:B------:R-:W-:Y:S01]  /*1040*/  @P1 FADD.FTZ R42, R9, R17 ;  /* 0x00000011092a1221 */ /* 0x000fe20000010000 */
[----:B------:R-:W-:Y:S01]  /*1050*/  @!P1 MOV R43, R18 ;  /* 0x00000012002b9202 */ /* 0x000fe20000000f00 */
[----:B------:R-:W-:Y:S01]  /*1060*/  @P1 FADD.FTZ R43, R10, R18 ;  /* 0x000000120a2b1221 */ /* 0x000fe20000010000 */
[----:B------:R-:W-:Y:S01]  /*1070*/  @!P1 MOV R44, R19 ;  /* 0x00000013002c9202 */ /* 0x000fe20000000f00 */
[----:B------:R-:W-:Y:S01]  /*1080*/  @P1 FADD.FTZ R44, R11, R19 ;  /* 0x000000130b2c1221 */ /* 0x000fe20000010000 */
[----:B------:R-:W-:Y:S02]  /*1090*/  @P1 MOV R12, R41 ;  /* 0x00000029000c1202 */ /* 0x000fe40000000f00 */
[----:B------:R-:W-:-:S02]  /*10a0*/  @P1 MOV R13, R42 ;  /* 0x0000002a000d1202 */ /* 0x000fc40000000f00 */
[----:B------:R-:W-:Y:S02]  /*10b0*/  @P1 MOV R14, R43 ;  /* 0x0000002b000e1202 */ /* 0x000fe40000000f00 */
[----:B------:R-:W-:Y:S01]  /*10c0*/  @P1 MOV R15, R44 ;  /* 0x0000002c000f1202 */ /* 0x000fe20000000f00 */
[----:B------:R-:W-:Y:S06]  /*10d0*/  BRA `(.L_x_4513) ;  /* 0x00000000005c7947 */ /* 0x000fec0003800000 */
.L_x_4512:
[----:B------:R-:W-:-:S04]  /*10e0*/  ISETP.NE.U32.AND P1, PT, RZ, UR12, PT ;  /* 0x0000000cff007c0c */ /* 0x000fc8000bf25070 */
[----:B------:R-:W-:-:S13]  /*10f0*/  ISETP.NE.AND.EX P1, PT, RZ, UR13, PT, P1 ;  /* 0x0000000dff007c0c */ /* 0x000fda000bf25310 */
[----:B-----5:R-:W-:Y:S01]  /*1100*/  @!P1 FADD.FTZ R41, R4, R16 ;  /* 0x0000001004299221 */ /* 0x020fe20000010000 */
[----:B------:R-:W-:Y:S01]  /*1110*/  @!P1 FADD.FTZ R42, R5, R17 ;  /* 0x00000011052a9221 */ /* 0x000fe20000010000 */
[----:B------:R-:W-:Y:S01]  /*1120*/  @!P1 FADD.FTZ R43, R6, R18 ;  /* 0x00000012062b9221 */ /* 0x000fe20000010000 */
[----:B------:R-:W-:Y:S02]  /*1130*/  @!P1 FADD.FTZ R44, R7, R19 ;  /* 0x00000013072c9221 */ /* 0x000fe40000010000 */
[----:B------:R-:W-:Y:S02]  /*1140*/  @!P1 MOV R12, R41 ;  /* 0x00000029000c9202 */ /* 0x000fe40000000f00 */
[----:B------:R-:W-:Y:S02]  /*1150*/  @!P1 MOV R13, R42 ;  /* 0x0000002a000d9202 */ /* 0x000fe40000000f00 */
[----:B------:R-:W-:Y:S02]  /*1160*/  @!P1 MOV R14, R43 ;  /* 0x0000002b000e9202 */ /* 0x000fe40000000f00 */
[----:B------:R-:W-:Y:S01]  /*1170*/  @!P1 MOV R15, R44 ;  /* 0x0000002c000f9202 */ /* 0x000fe20000000f00 */
[----:B------:R-:W-:Y:S06]  /*1180*/  @!P1 BRA `(.L_x_4513) ;  /* 0x0000000000309947 */ /* 0x000fec0003800000 */
[----:B------:R-:W-:Y:S01]  /*1190*/  FADD.FTZ R41, R4, R16 ;  /* 0x0000001004297221 */ /* 0x000fe20000010000 */
        /* <DEDUP_REMOVED lines=10> */
[----:B------:R-:W-:-:S07]  /*1240*/  MOV R15, R44 ;  /* 0x0000002c000f7202 */ /* 0x000fce0000000f00 */
.L_x_4513:
[----:B------:R-:W0:Y:S02]  /*1250*/  @P0 LDC.64 R16, c[0x0][0x3a8] ;  /* 0x0000ea00ff100b82 */ /* 0x000e240000000a00 */
[----:B0-----:R-:W-:-:S05]  /*1260*/  @P0 IMAD.WIDE.U32 R16, R23, 0x10, R16 ;  /* 0x0000001017100825 */ /* 0x001fca00078e0010 */
[----:B------:R1:W-:Y:S02]  /*1270*/  @P0 STG.E.128 desc[UR6][R16.64], R12 ;  /* 0x0000000c10000986 */ /* 0x0003e4000c101d06 */
.L_x_4511:
[----:B------:R-:W-:Y:S05]  /*1280*/  BSYNC.RECONVERGENT B0 ;  /* 0x0000000000007941 */ /* 0x000fea0003800200 */
.L_x_4510:
[----:B01----:R-:W-:Y:S01]  /*1290*/  FADD.FTZ R17, RZ, R37 ;  /* 0x00000025ff117221 */ /* 0x003fe20000010000 */
[C---:B------:R-:W-:Y:S01]  /*12a0*/  ISETP.GE.U32.AND P1, PT, R35.reuse, 0x20, PT ;  /* 0x000000202300780c */ /* 0x040fe20003f26070 */
[----:B------:R-:W-:Y:S01]  /*12b0*/  UMOV UR9, 0xffffffff ;  /* 0xffffffff00097882 */ /* 0x000fe20000000000 */
[----:B------:R-:W-:Y:S01]  /*12c0*/  ISETP.GT.U32.AND P4, PT, R35, 0x3f, PT ;  /* 0x0000003f2300780c */ /* 0x000fe20003f84070 */
[----:B------:R-:W-:Y:S01]  /*12d0*/  FADD.FTZ R16, R38, R17 ;  /* 0x0000001126107221 */ /* 0x000fe20000010000 */
[----:B------:R-:W-:-:S03]  /*12e0*/  ISETP.NE.AND P3, PT, R34, RZ, PT ;  /* 0x000000ff2200720c */ /* 0x000fc60003f65270 */
[----:B------:R-:W-:-:S04]  /*12f0*/  FADD.FTZ R17, R39, R16 ;  /* 0x0000001027117221 */ /* 0x000fc80000010000 */
[----:B------:R-:W-:-:S05]  /*1300*/  FADD.FTZ R17, R40, R17 ;  /* 0x0000001128117221 */ /* 0x000fca0000010000 */
[----:B------:R-:W-:-:S05]  /*1310*/  FSEL R16, R17, RZ, P1 ;  /* 0x000000ff11107208 */ /* 0x000fca0000800000 */
[----:B------:R-:W-:-:S04]  /*1320*/  FADD.FTZ R17, R41, R16 ;  /* 0x0000001029117221 */ /* 0x000fc80000010000 */
[----:B------:R-:W-:-:S04]  /*1330*/  FADD.FTZ R18, R42, R17 ;  /* 0x000000112a127221 */ /* 0x000fc80000010000 */
[----:B------:R-:W-:-:S04]  /*1340*/  FADD.FTZ R17, R43, R18 ;  /* 0x000000122b117221 */ /* 0x000fc80000010000 */
[----:B------:R-:W-:Y:S01]  /*1350*/  @P4 FADD.FTZ R16, R44, R17 ;  /* 0x000000112c104221 */ /* 0x000fe20000010000 */
        /* <DEDUP_REMOVED lines=16> */
[--C-:B------:R-:W-:Y:S01]  /*1460*/  FADD.FTZ R18, R42, -R21.reuse ;  /* 0x800000152a127221 */ /* 0x100fe20000010000 */
[----:B------:R-:W-:Y:S01]  /*1470*/  FFMA.FTZ R16, R16, R16, RZ ;  /* 0x0000001010107223 */ /* 0x000fe200000100ff */
[----:B------:R-:W-:-:S03]  /*1480*/  FADD.FTZ R22, R43, -R21 ;  /* 0x800000152b167221 */ /* 0x000fc60000010000 */
[----:B------:R-:W-:Y:S01]  /*1490*/  FFMA.FTZ R16, R17, R17, R16 ;  /* 0x0000001111107223 */ /* 0x000fe20000010010 */
[----:B------:R-:W-:-:S03]  /*14a0*/  FADD.FTZ R17, R40, -R21 ;  /* 0x8000001528117221 */ /* 0x000fc60000010000 */
[----:B------:R-:W-:-:S04]  /*14b0*/  FFMA.FTZ R16, R19, R19, R16 ;  /* 0x0000001313107223 */ /* 0x000fc80000010010 */
[----:B------:R-:W-:Y:S01]  /*14c0*/  FFMA.FTZ R16, R17, R17, R16 ;  /* 0x0000001111107223 */ /* 0x000fe20000010010 */
[----:B------:R-:W-:-:S04]  /*14d0*/  FADD.FTZ R17, R41, -R21 ;  /* 0x8000001529117221 */ /* 0x000fc80000010000 */
[----:B------:R-:W-:-:S05]  /*14e0*/  FSEL R16, R16, RZ, P1 ;  /* 0x000000ff10107208 */ /* 0x000fca0000800000 */
[----:B------:R-:W-:-:S04]  /*14f0*/  FFMA.FTZ R17, R17, R17, R16 ;  /* 0x0000001111117223 */ /* 0x000fc80000010010 */
[----:B------:R-:W-:Y:S01]  /*1500*/  FFMA.FTZ R17, R18, R18, R17 ;  /* 0x0000001212117223 */ /* 0x000fe20000010011 */
[----:B------:R-:W-:-:S03]  /*1510*/  FADD.FTZ R18, R44, -R21 ;  /* 0x800000152c127221 */ /* 0x000fc60000010000 */
[----:B------:R-:W-:-:S04]  /*1520*/  FFMA.FTZ R17, R22, R22, R17 ;  /* 0x0000001616117223 */ /* 0x000fc80000010011 */
[----:B------:R-:W-:-:S05]  /*1530*/  @P4 FFMA.FTZ R16, R18, R18, R17 ;  /* 0x0000001212104223 */ /* 0x000fca0000010011 */
        /* <DEDUP_REMOVED lines=9> */
.L_x_4531:
[----:B-1----:R-:W-:Y:S01]  /*15d0*/  FADD.FTZ R51, R54, R22 ;  /* 0x0000001636337221 */ /* 0x002fe20000010000 */
[----:B------:R-:W-:Y:S01]  /*15e0*/  FMUL.FTZ R22, R21, R21 ;  /* 0x0000001515167220 */ /* 0x000fe20000410000 */
[----:B------:R-:W-:Y:S01]  /*15f0*/  ISETP.NE.AND P4, PT, RZ, UR4, PT ;  /* 0x00000004ff007c0c */ /* 0x000fe2000bf85270 */
[----:B------:R-:W1:Y:S01]  /*1600*/  @!P3 LDC.64 R18, c[0x0][0x3c0] ;  /* 0x0000f000ff12bb82 */ /* 0x000e620000000a00 */
[----:B------:R-:W-:Y:S01]  /*1610*/  FFMA.FTZ R20, R51, R20, UR5 ;  /* 0x0000000533147e23 */ /* 0x000fe20008010014 */
[----:B------:R-:W-:Y:S01]  /*1620*/  BSSY.RECONVERGENT B0, `(.L_x_4515) ;  /* 0x0000032000007945 */ /* 0x000fe20003800200 */
[----:B------:R-:W-:Y:S02]  /*1630*/  FSEL R23, R22, RZ, P4 ;  /* 0x000000ff16177208 */ /* 0x000fe40002000000 */
[----:B------:R-:W-:-:S03]  /*1640*/  FSEL R51, R21, RZ, !P4 ;  /* 0x000000ff15337208 */ /* 0x000fc60006000000 */
[----:B------:R-:W2:Y:S01]  /*1650*/  @!P3 LDC.64 R16, c[0x0][0x3c8] ;  /* 0x0000f200ff10bb82 */ /* 0x000ea20000000a00 */
[----:B------:R-:W-:-:S04]  /*1660*/  FADD.FTZ R20, R20, R23 ;  /* 0x0000001714147221 */ /* 0x000fc80000010000 */
[----:B------:R-:W3:Y:S01]  /*1670*/  MUFU.RSQ R50, R20 ;  /* 0x0000001400327308 */ /* 0x000ee20000001400 */
[----:B-1----:R-:W-:-:S05]  /*1680*/  @!P3 IMAD.WIDE R18, R0, 0x4, R18 ;  /* 0x000000040012b825 */ /* 0x002fca00078e0212 */
[----:B------:R1:W-:Y:S01]  /*1690*/  @!P3 STG.E desc[UR6][R18.64], R21 ;  /* 0x000000151200b986 */ /* 0x0003e2000c101906 */
[----:B--2---:R-:W-:-:S05]  /*16a0*/  @!P3 IMAD.WIDE R16, R0, 0x4, R16 ;  /* 0x000000040010b825 */ /* 0x004fca00078e0210 */
[----:B---3--:R1:W-:Y:S01]  /*16b0*/  @!P3 STG.E desc[UR6][R16.64], R50 ;  /* 0x000000321000b986 */ /* 0x0083e2000c101906 */
[----:B------:R-:W-:Y:S05]  /*16c0*/  @!P1 BRA `(.L_x_4516) ;  /* 0x00000000009c9947 */ /* 0x000fea0003800000 */
[----:B------:R-:W2:Y:S01]  /*16d0*/  LDC.64 R58, c[0x0][0x428] ;  /* 0x00010a00ff3a7b82 */ /* 0x000ea20000000a00 */
[--C-:B-1----:R-:W-:Y:S01]  /*16e0*/  FADD.FTZ R17, R37, -R51.reuse ;  /* 0x8000003325117221 */ /* 0x102fe20000010000 */
[----:B------:R-:W-:Y:S02]  /*16f0*/  HADD2.F32 R19, -RZ, R45.H1_H1 ;  /* 0x3000002dff137230 */ /* 0x000fe40000004100 */
[----:B------:R-:W-:Y:S01]  /*1700*/  FADD.FTZ R21, R38, -R51 ;  /* 0x8000003326157221 */ /* 0x000fe20000010000 */
[----:B------:R-:W-:Y:S02]  /*1710*/  HADD2.F32 R23, -RZ, R32.H0_H0 ;  /* 0x20000020ff177230 */ /* 0x000fe40000004100 */
[C---:B------:R-:W-:Y:S01]  /*1720*/  FMUL.FTZ R20, R50.reuse, R17 ;  /* 0x0000001132147220 */ /* 0x040fe20000410000 */
[----:B------:R-:W-:Y:S02]  /*1730*/  HADD2.F32 R18, -RZ, R46.H0_H0 ;  /* 0x2000002eff127230 */ /* 0x000fe40000004100 */
[----:B------:R-:W-:Y:S01]  /*1740*/  FMUL.FTZ R21, R50, R21 ;  /* 0x0000001532157220 */ /* 0x000fe20000410000 */
[----:B------:R-:W-:-:S02]  /*1750*/  HADD2.F32 R22, -RZ, R53.H0_H0 ;  /* 0x20000035ff167230 */ /* 0x000fc40000004100 */
[----:B------:R-:W-:Y:S01]  /*1760*/  FFMA.FTZ R16, R20, R19, R23 ;  /* 0x0000001314107223 */ /* 0x000fe20000010017 */
[--C-:B------:R-:W-:Y:S01]  /*1770*/  FADD.FTZ R19, R39, -R51.reuse ;  /* 0x8000003327137221 */ /* 0x100fe20000010000 */
[----:B------:R-:W-:Y:S01]  /*1780*/  FADD.FTZ R23, R40, -R51 ;  /* 0x8000003328177221 */ /* 0x000fe20000010000 */
[----:B------:R-:W-:Y:S02]  /*1790*/  HADD2.F32 R55, -RZ, R33.H0_H0 ;  /* 0x20000021ff377230 */ /* 0x000fe40000004100 */
[----:B------:R-:W-:Y:S01]  /*17a0*/  FFMA.FTZ R17, R21, R18, R22 ;  /* 0x0000001215117223 */ /* 0x000fe20000010016 */
[C---:B------:R-:W-:Y:S01]  /*17b0*/  FMUL.FTZ R22, R50.reuse, R19 ;  /* 0x0000001332167220 */ /* 0x040fe20000410000 */
[----:B------:R-:W-:Y:S02]  /*17c0*/  HADD2.F32 R19, -RZ, R45.H0_H0 ;  /* 0x2000002dff137230 */ /* 0x000fe40000004100 */
[----:B------:R-:W-:Y:S01]  /*17d0*/  FMUL.FTZ R23, R50, R23 ;  /* 0x0000001732177220 */ /* 0x000fe20000410000 */
[----:B0-----:R-:W-:-:S02]  /*17e0*/  HADD2.F32 R54, -RZ, R46.H1_H1 ;  /* 0x3000002eff367230 */ /* 0x001fc40000004100 */
[----:B------:R-:W-:Y:S02]  /*17f0*/  HADD2.F32 R56, -RZ, R57.H0_H0 ;  /* 0x20000039ff387230 */ /* 0x000fe40000004100 */
[----:B------:R-:W-:Y:S01]  /*1800*/  FFMA.FTZ R18, R22, R19, R55 ;  /* 0x0000001316127223 */ /* 0x000fe20000010037 */
[----:B------:R-:W-:Y:S02]  /*1810*/  HADD2.F32 R55, -RZ, R47.H0_H0 ;  /* 0x2000002fff377230 */ /* 0x000fe40000004100 */
[----:B------:R-:W-:Y:S01]  /*1820*/  FFMA.FTZ R19, R23, R54, R56 ;  /* 0x0000003617137223 */ /* 0x000fe20000010038 */
[----:B--2---:R-:W-:-:S04]  /*1830*/  IMAD.WIDE.U32 R60, R36, 0x10, R58 ;  /* 0x00000010243c7825 */ /* 0x004fc800078e003a */
[----:B------:R-:W-:Y:S01]  /*1840*/  HADD2.F32 R59, -RZ, R30.H0_H0 ;  /* 0x2000001eff3b7230 */ /* 0x000fe20000004100 */
[----:B------:R0:W-:Y:S01]  /*1850*/  STG.E.128 desc[UR6][R60.64], R16 ;  /* 0x000000103c007986 */ /* 0x0001e2000c101d06 */
[----:B------:R-:W-:Y:S02]  /*1860*/  HADD2.F32 R54, -RZ, R48.H0_H0 ;  /* 0x20000030ff367230 */ /* 0x000fe40000004100 */
[----:B------:R-:W-:Y:S02]  /*1870*/  HADD2.F32 R56, -RZ, R53.H1_H1 ;  /* 0x30000035ff387230 */ /* 0x000fe40000004100 */
[----:B------:R-:W-:Y:S01]  /*1880*/  FFMA.FTZ R20, R20, R55, R59 ;  /* 0x0000003714147223 */ /* 0x000fe2000001003b */
[----:B------:R-:W-:Y:S02]  /*1890*/  HADD2.F32 R55, -RZ, R47.H1_H1 ;  /* 0x3000002fff377230 */ /* 0x000fe40000004100 */
[----:B------:R-:W-:Y:S02]  /*18a0*/  HADD2.F32 R59, -RZ, R31.H0_H0 ;  /* 0x2000001fff3b7230 */ /* 0x000fe40000004100 */
[----:B------:R-:W-:-:S03]  /*18b0*/  FFMA.FTZ R21, R21, R54, R56 ;  /* 0x0000003615157223 */ /* 0x000fc60000010038 */
[----:B------:R-:W-:Y:S01]  /*18c0*/  FFMA.FTZ R22, R22, R55, R59 ;  /* 0x0000003716167223 */ /* 0x000fe2000001003b */
[----:B0-----:R-:W0:Y:S01]  /*18d0*/  LDC.64 R60, c[0x0][0x430] ;  /* 0x00010c00ff3c7b82 */ /* 0x001e220000000a00 */
[----:B------:R-:W-:Y:S02]  /*18e0*/  HADD2.F32 R16, -RZ, R48.H1_H1 ;  /* 0x30000030ff107230 */ /* 0x000fe40000004100 */
[----:B------:R-:W-:-:S05]  /*18f0*/  HADD2.F32 R18, -RZ, R57.H1_H1 ;  /* 0x30000039ff127230 */ /* 0x000fca0000004100 */
[----:B------:R-:W-:Y:S01]  /*1900*/  FFMA.FTZ R23, R23, R16, R18 ;  /* 0x0000001017177223 */ /* 0x000fe20000010012 */
[C---:B0-----:R-:W-:Y:S01]  /*1910*/  IMAD.WIDE.U32 R60, R36.reuse, 0x10, R60 ;  /* 0x00000010243c7825 */ /* 0x041fe200078e003c */
[----:B------:R-:W-:-:S04]  /*1920*/  IADD3 R36, PT, PT, R36, 0x20, RZ ;  /* 0x0000002024247810 */ /* 0x000fc80007ffe0ff */
[----:B------:R2:W-:Y:S03]  /*1930*/  STG.E.128 desc[UR6][R60.64], R20 ;  /* 0x000000143c007986 */ /* 0x0005e6000c101d06 */
.L_x_4516:
[----:B------:R-:W-:Y:S05]  /*1940*/  BSYNC.RECONVERGENT B0 ;  /* 0x0000000000007941 */ /* 0x000fea0003800200 */
.L_x_4515:
[----:B------:R-:W-:Y:S04]  /*1950*/  BSSY.RECONVERGENT B0, `(.L_x_4517) ;  /* 0x0000030000007945 */ /* 0x000fe80003800200 */
[----:B------:R-:W-:Y:S05]  /*1960*/  @!P2 BRA `(.L_x_4518) ;  /* 0x0000000000b8a947 */ /* 0x000fea0003800000 */
[----:B-1----:R-:W-:Y:S01]  /*1970*/  FADD.FTZ R17, R41, -R51 ;  /* 0x8000003329117221 */ /* 0x002fe20000010000 */
[----:B--2---:R-:W-:Y:S01]  /*1980*/  SHF.R.U64 R22, R28, 0x10, R29 ;  /* 0x000000101c167819 */ /* 0x004fe2000000121d */
[----:B------:R-:W-:Y:S01]  /*1990*/  FADD.FTZ R21, R42, -R51 ;  /* 0x800000332a157221 */ /* 0x000fe20000010000 */
[----:B0-----:R-:W-:Y:S01]  /*19a0*/  SHF.R.U64 R54, R24, 0x10, R25 ;  /* 0x0000001018367819 */ /* 0x001fe20000001219 */
[----:B------:R-:W-:Y:S01]  /*19b0*/  HADD2.F32 R16, -RZ, R49.H0_H0 ;  /* 0x20000031ff107230 */ /* 0x000fe20000004100 */
[----:B------:R-:W-:Y:S01]  /*19c0*/  SHF.R.U64 R18, R26, 0x10, R27 ;  /* 0x000000101a127819 */ /* 0x000fe2000000121b */
[----:B------:R-:W-:Y:S01]  /*19d0*/  HADD2.F32 R23, -RZ, R24.H0_H0 ;  /* 0x20000018ff177230 */ /* 0x000fe20000004100 */
[----:B------:R-:W-:Y:S01]  /*19e0*/  SHF.R.U64 R19, R2, 0x10, R3 ;  /* 0x0000001002137819 */ /* 0x000fe20000001203 */
[C---:B------:R-:W-:Y:S01]  /*19f0*/  FMUL.FTZ R20, R50.reuse, R17 ;  /* 0x0000001132147220 */ /* 0x040fe20000410000 */
[----:B------:R-:W-:Y:S02]  /*1a00*/  HADD2.F32 R17, -RZ, R52.H0_H0 ;  /* 0x20000034ff117230 */ /* 0x000fe40000004100 */
[----:B------:R-:W-:Y:S01]  /*1a10*/  FMUL.FTZ R21, R50, R21 ;  /* 0x0000001532157220 */ /* 0x000fe20000410000 */
[----:B------:R-:W-:-:S02]  /*1a20*/  HADD2.F32 R56, -RZ, R2.H0_H0 ;  /* 0x20000002ff387230 */ /* 0x000fc40000004100 */
[C---:B------:R-:W-:Y:S01]  /*1a30*/  FFMA.FTZ R16, R20.reuse, R16, R23 ;  /* 0x0000001014107223 */ /* 0x040fe20000010017 */
[----:B------:R-:W-:Y:S01]  /*1a40*/  HADD2.F32 R22, -RZ, R22.H0_H0 ;  /* 0x20000016ff167230 */ /* 0x000fe20000004100 */
[----:B------:R-:W0:Y:S01]  /*1a50*/  LDC.64 R60, c[0x0][0x428] ;  /* 0x00010a00ff3c7b82 */ /* 0x000e220000000a00 */
[----:B------:R-:W-:Y:S02]  /*1a60*/  HADD2.F32 R54, -RZ, R54.H0_H0 ;  /* 0x20000036ff367230 */ /* 0x000fe40000004100 */
[----:B------:R-:W-:Y:S01]  /*1a70*/  FFMA.FTZ R20, R20, R17, R56 ;  /* 0x0000001114147223 */ /* 0x000fe20000010038 */
[----:B------:R-:W-:Y:S01]  /*1a80*/  HADD2.F32 R18, -RZ, R18.H0_H0 ;  /* 0x20000012ff127230 */ /* 0x000fe20000004100 */
[----:B------:R-:W-:Y:S01]  /*1a90*/  SHF.R.U32.HI R55, RZ, 0x10, R3 ;  /* 0x00000010ff377819 */ /* 0x000fe20000011603 */
[----:B------:R-:W-:Y:S02]  /*1aa0*/  HADD2.F32 R19, -RZ, R19.H0_H0 ;  /* 0x20000013ff137230 */ /* 0x000fe40000004100 */
[C---:B------:R-:W-:Y:S01]  /*1ab0*/  FFMA.FTZ R17, R21.reuse, R22, R54 ;  /* 0x0000001615117223 */ /* 0x040fe20000010036 */
[----:B------:R-:W-:Y:S01]  /*1ac0*/  SHF.R.U32.HI R22, RZ, 0x10, R29 ;  /* 0x00000010ff167819 */ /* 0x000fe2000001161d */
[----:B------:R-:W1:Y:S01]  /*1ad0*/  LDC.64 R58, c[0x0][0x430] ;  /* 0x00010c00ff3a7b82 */ /* 0x000e620000000a00 */
[----:B------:R-:W-:Y:S01]  /*1ae0*/  SHF.R.U32.HI R54, RZ, 0x10, R25 ;  /* 0x00000010ff367819 */ /* 0x000fe20000011619 */
[----:B------:R-:W-:Y:S01]  /*1af0*/  FFMA.FTZ R21, R21, R18, R19 ;  /* 0x0000001215157223 */ /* 0x000fe20000010013 */
[----:B------:R-:W-:Y:S01]  /*1b00*/  SHF.R.U32.HI R18, RZ, 0x10, R27 ;  /* 0x00000010ff127819 */ /* 0x000fe2000001161b */
[----:B------:R-:W-:Y:S01]  /*1b10*/  FADD.FTZ R23, R44, -R51 ;  /* 0x800000332c177221 */ /* 0x000fe20000010000 */
[----:B------:R-:W-:-:S02]  /*1b20*/  HADD2.F32 R22, -RZ, R22.H0_H0 ;  /* 0x20000016ff167230 */ /* 0x000fc40000004100 */
[----:B------:R-:W-:Y:S01]  /*1b30*/  FADD.FTZ R51, R43, -R51 ;  /* 0x800000332b337221 */ /* 0x000fe20000010000 */
[----:B------:R-:W-:Y:S02]  /*1b40*/  HADD2.F32 R54, -RZ, R54.H0_H0 ;  /* 0x20000036ff367230 */ /* 0x000fe40000004100 */
[C---:B------:R-:W-:Y:S01]  /*1b50*/  FMUL.FTZ R23, R50.reuse, R23 ;  /* 0x0000001732177220 */ /* 0x040fe20000410000 */
[----:B------:R-:W-:Y:S02]  /*1b60*/  HADD2.F32 R18, -RZ, R18.H0_H0 ;  /* 0x20000012ff127230 */ /* 0x000fe40000004100 */
[----:B------:R-:W-:Y:S02]  /*1b70*/  HADD2.F32 R55, -RZ, R55.H0_H0 ;  /* 0x20000037ff377230 */ /* 0x000fe40000004100 */
[----:B------:R-:W-:Y:S01]  /*1b80*/  FFMA.FTZ R19, R23, R22, R54 ;  /* 0x0000001617137223 */ /* 0x000fe20000010036 */
[----:B------:R-:W-:Y:S01]  /*1b90*/  FMUL.FTZ R22, R50, R51 ;  /* 0x0000003332167220 */ /* 0x000fe20000410000 */
[----:B------:R-:W-:-:S02]  /*1ba0*/  HADD2.F32 R51, -RZ, R49.H1_H1 ;  /* 0x30000031ff337230 */ /* 0x000fc40000004100 */
[----:B------:R-:W-:Y:S01]  /*1bb0*/  FFMA.FTZ R23, R23, R18, R55 ;  /* 0x0000001217177223 */ /* 0x000fe20000010037 */
[----:B------:R-:W-:Y:S02]  /*1bc0*/  HADD2.F32 R55, -RZ, R25.H0_H0 ;  /* 0x20000019ff377230 */ /* 0x000fe40000004100 */
[----:B------:R-:W-:Y:S02]  /*1bd0*/  HADD2.F32 R50, -RZ, R3.H0_H0 ;  /* 0x20000003ff327230 */ /* 0x000fe40000004100 */
[----:B0-----:R-:W-:-:S04]  /*1be0*/  IMAD.WIDE.U32 R60, R36, 0x10, R60 ;  /* 0x00000010243c7825 */ /* 0x001fc800078e003c */
[----:B------:R-:W-:Y:S01]  /*1bf0*/  FFMA.FTZ R18, R22, R51, R55 ;  /* 0x0000003316127223 */ /* 0x000fe20000010037 */
[----:B------:R-:W-:Y:S02]  /*1c00*/  HADD2.F32 R51, -RZ, R52.H1_H1 ;  /* 0x30000034ff337230 */ /* 0x000fe40000004100 */
[----:B-1----:R-:W-:Y:S02]  /*1c10*/  IMAD.WIDE.U32 R58, R36, 0x10, R58 ;  /* 0x00000010243a7825 */ /* 0x002fe400078e003a */
[----:B------:R3:W-:Y:S02]  /*1c20*/  STG.E.128 desc[UR6][R60.64], R16 ;  /* 0x000000103c007986 */ /* 0x0007e4000c101d06 */
[----:B------:R-:W-:-:S05]  /*1c30*/  FFMA.FTZ R22, R22, R51, R50 ;  /* 0x0000003316167223 */ /* 0x000fca0000010032 */
[----:B------:R3:W-:Y:S02]  /*1c40*/  STG.E.128 desc[UR6][R58.64], R20 ;  /* 0x000000143a007986 */ /* 0x0007e4000c101d06 */
.L_x_4518:
[----:B------:R-:W-:Y:S05]  /*1c50*/  BSYNC.RECONVERGENT B0 ;  /* 0x0000000000007941 */ /* 0x000fea0003800200 */
.L_x_4517:
[----:B-1-3--:R-:W1:Y:S02]  /*1c60*/  LDC.64 R16, c[0x0][0x380] ;  /* 0x0000e000ff107b82 */ /* 0x00ae640000000a00 */
[----:B-1----:R-:W-:-:S04]  /*1c70*/  LEA R0, R16, R0, 0x2 ;  /* 0x0000000010007211 */ /* 0x002fc800078e10ff */
[----:B------:R-:W-:-:S13]  /*1c80*/  ISETP.GE.AND P2, PT, R0, R17, PT ;  /* 0x000000110000720c */ /* 0x000fda0003f46270 */
[----:B------:R-:W-:Y:S05]  /*1c90*/  @!P2 BRA `(.L_x_4519) ;  /* 0xffffffec0094a947 */ /* 0x000fea000383ffff */
[----:B------:R-:W-:Y:S05]  /*1ca0*/  EXIT ;  /* 0x000000000000794d */ /* 0x000fea0003800000 */
.L_x_4514:
        /* <DEDUP_REMOVED lines=8> */
.L_x_4521:
[----:B------:R-:W-:Y:S05]  /*1d30*/  BSYNC B0 ;  /* 0x0000000000007941 */ /* 0x000fea0003800000 */
.L_x_4520:
[----:B------:R-:W-:Y:S01]  /*1d40*/  FADD.FTZ R23, R16, R22 ;  /* 0x0000001610177221 */ /* 0x000fe20000010000 */
[----:B------:R-:W-:Y:S01]  /*1d50*/  HFMA2 R19, -RZ, RZ, 0, 1.1920928955078125e-07 ;  /* 0x00000002ff137431 */ /* 0x000fe200000001ff */
[----:B------:R-:W-:Y:S01]  /*1d60*/  MOV R18, 0x1f ;  /* 0x0000001f00127802 */ /* 0x000fe20000000f00 */
[----:B------:R-:W0:Y:S01]  /*1d70*/  LDC R20, c[0x0][0x400] ;  /* 0x00010000ff147b82 */ /* 0x000e220000000800 */
[----:B------:R-:W-:Y:S02]  /*1d80*/  MOV R17, 0xffffffff ;  /* 0xffffffff00117802 */ /* 0x000fe40000000f00 */
[----:B------:R-:W-:-:S07]  /*1d90*/  MOV R56, R23 ;  /* 0x0000001700387202 */ /* 0x000fce0000000f00 */
[----:B0-----:R-:W-:Y:S05]  /*1da0*/  WARPSYNC.COLLECTIVE R17, `(.L_x_4522) ;  /* 0x0000000011087348 */ /* 0x001fea0003c00000 */
[----:B------:R1:W2:Y:S02]  /*1db0*/  SHFL.BFLY P5, R22, R56, R19, R18 ;  /* 0x0c00001338167389 */ /* 0x0002a400000a0012 */
[----:B012---:R-:W-:Y:S05]  /*1dc0*/  ENDCOLLECTIVE ;  /* 0x000000000000791b */ /* 0x007fea0003800000 */
.L_x_4522:
[----:B------:R-:W-:Y:S02]  /*1dd0*/  HFMA2 R19, -RZ, RZ, 0, 2.384185791015625e-07 ;  /* 0x00000004ff137431 */ /* 0x000fe400000001ff */
[----:B------:R-:W-:-:S05]  /*1de0*/  FADD.FTZ R50, R23, R22 ;  /* 0x0000001617327221 */ /* 0x000fca0000010000 */
[----:B------:R-:W-:-:S07]  /*1df0*/  MOV R56, R50 ;  /* 0x0000003200387202 */ /* 0x000fce0000000f00 */
[----:B------:R-:W-:Y:S05]  /*1e00*/  WARPSYNC.COLLECTIVE R17, `(.L_x_4523) ;  /* 0x0000000011087348 */ /* 0x000fea0003c00000 */
[----:B------:R0:W1:Y:S02]  /*1e10*/  SHFL.BFLY P5, R22, R56, R19, R18 ;  /* 0x0c00001338167389 */ /* 0x00006400000a0012 */
[----:B01----:R-:W-:Y:S05]  /*1e20*/  ENDCOLLECTIVE ;  /* 0x000000000000791b */ /* 0x003fea0003800000 */
.L_x_4523:
[----:B------:R-:W-:Y:S02]  /*1e30*/  HFMA2 R19, -RZ, RZ, 0, 4.76837158203125e-07 ;  /* 0x00000008ff137431 */ /* 0x000fe400000001ff */
[----:B------:R-:W-:-:S05]  /*1e40*/  FADD.FTZ R51, R50, R22 ;  /* 0x0000001632337221 */ /* 0x000fca0000010000 */
[----:B------:R-:W-:-:S07]  /*1e50*/  MOV R56, R51 ;  /* 0x0000003300387202 */ /* 0x000fce0000000f00 */
[----:B------:R-:W-:Y:S05]  /*1e60*/  WARPSYNC.COLLECTIVE R17, `(.L_x_4524) ;  /* 0x0000000011087348 */ /* 0x000fea0003c00000 */
[----:B------:R0:W1:Y:S02]  /*1e70*/  SHFL.BFLY P5, R22, R56, R19, R18 ;  /* 0x0c00001338167389 */ /* 0x00006400000a0012 */
[----:B01----:R-:W-:Y:S05]  /*1e80*/  ENDCOLLECTIVE ;  /* 0x000000000000791b */ /* 0x003fea0003800000 */
.L_x_4524:
[----:B------:R-:W-:Y:S02]  /*1e90*/  HFMA2 R19, -RZ, RZ, 0, 9.5367431640625e-07 ;  /* 0x00000010ff137431 */ /* 0x000fe400000001ff */
[----:B------:R-:W-:-:S05]  /*1ea0*/  FADD.FTZ R54, R51, R22 ;  /* 0x0000001633367221 */ /* 0x000fca0000010000 */
[----:B------:R-:W-:-:S07]  /*1eb0*/  MOV R56, R54 ;  /* 0x0000003600387202 */ /* 0x000fce0000000f00 */
[----:B------:R-:W-:Y:S05]  /*1ec0*/  WARPSYNC.COLLECTIVE R17, `(.L_x_4525) ;  /* 0x0000000011087348 */ /* 0x000fea0003c00000 */
[----:B------:R0:W1:Y:S02]  /*1ed0*/  SHFL.BFLY P5, R22, R56, R19, R18 ;  /* 0x0c00001338167389 */ /* 0x00006400000a0012 */
[----:B01----:R-:W-:Y:S05]  /*1ee0*/  ENDCOLLECTIVE ;  /* 0x000000000000791b */ /* 0x003fea0003800000 */
.L_x_4525:
[----:B------:R-:W-:Y:S02]  /*1ef0*/  HFMA2 R19, -RZ, RZ, 0, 5.9604644775390625e-08 ;  /* 0x00000001ff137431 */ /* 0x000fe400000001ff */
[----:B------:R-:W-:-:S04]  /*1f00*/  FADD.FTZ R21, R54, R22 ;  /* 0x0000001636157221 */ /* 0x000fc80000010000 */
[----:B------:R-:W-:-:S04]  /*1f10*/  FMUL.FTZ R21, R21, R20 ;  /* 0x0000001415157220 */ /* 0x000fc80000410000 */
[--C-:B------:R-:W-:Y:S01]  /*1f20*/  FADD.FTZ R16, R37, -R21.reuse ;  /* 0x8000001525107221 */ /* 0x100fe20000010000 */
[--C-:B------:R-:W-:Y:S01]  /*1f30*/  FADD.FTZ R23, R38, -R21.reuse ;  /* 0x8000001526177221 */ /* 0x100fe20000010000 */
[--C-:B------:R-:W-:Y:S01]  /*1f40*/  FADD.FTZ R17, R40, -R21.reuse ;  /* 0x8000001528117221 */ /* 0x100fe20000010000 */
[----:B------:R-:W-:Y:S01]  /*1f50*/  FADD.FTZ R18, R42, -R21 ;  /* 0x800000152a127221 */ /* 0x000fe20000010000 */
[----:B------:R-:W-:-:S04]  /*1f60*/  FFMA.FTZ R16, R16, R16, RZ ;  /* 0x0000001010107223 */ /* 0x000fc800000100ff */
[----:B------:R-:W-:Y:S01]  /*1f70*/  FFMA.FTZ R16, R23, R23, R16 ;  /* 0x0000001717107223 */ /* 0x000fe20000010010 */
[----:B------:R-:W-:-:S04]  /*1f80*/  FADD.FTZ R23, R39, -R21 ;  /* 0x8000001527177221 */ /* 0x000fc80000010000 */
[----:B------:R-:W-:-:S04]  /*1f90*/  FFMA.FTZ R16, R23, R23, R16 ;  /* 0x0000001717107223 */ /* 0x000fc80000010010 */
[----:B------:R-:W-:Y:S01]  /*1fa0*/  FFMA.FTZ R16, R17, R17, R16 ;  /* 0x0000001111107223 */ /* 0x000fe20000010010 */
[----:B------:R-:W-:-:S04]  /*1fb0*/  FADD.FTZ R17, R41, -R21 ;  /* 0x8000001529117221 */ /* 0x000fc80000010000 */
[----:B------:R-:W-:-:S05]  /*1fc0*/  FSEL R16, R16, RZ, P1 ;  /* 0x000000ff10107208 */ /* 0x000fca0000800000 */
[----:B------:R-:W-:-:S04]  /*1fd0*/  FFMA.FTZ R17, R17, R17, R16 ;  /* 0x0000001111117223 */ /* 0x000fc80000010010 */
[----:B------:R-:W-:Y:S01]  /*1fe0*/  FFMA.FTZ R17, R18, R18, R17 ;  /* 0x0000001212117223 */ /* 0x000fe20000010011 */
[----:B------:R-:W-:-:S04]  /*1ff0*/  FADD.FTZ R18, R43, -R21 ;  /* 0x800000152b127221 */ /* 0x000fc80000010000 */
[----:B------:R-:W-:Y:S01]  /*2000*/  FFMA.FTZ R17, R18, R18, R17 ;  /* 0x0000001212117223 */ /* 0x000fe20000010011 */
[----:B------:R-:W-:-:S04]  /*2010*/  FADD.FTZ R18, R44, -R21 ;  /* 0x800000152c127221 */ /* 0x000fc80000010000 */
[----:B------:R-:W-:Y:S01]  /*2020*/  @P4 FFMA.FTZ R16, R18, R18, R17 ;  /* 0x0000001212104223 */ /* 0x000fe20000010011 */
[----:B------:R-:W-:Y:S02]  /*2030*/  MOV R18, 0x1f ;  /* 0x0000001f00127802 */ /* 0x000fe40000000f00 */
[----:B------:R-:W-:Y:S02]  /*2040*/  MOV R17, 0xffffffff ;  /* 0xffffffff00117802 */ /* 0x000fe40000000f00 */
[----:B------:R-:W-:-:S07]  /*2050*/  MOV R56, R16 ;  /* 0x0000001000387202 */ /* 0x000fce0000000f00 */
[----:B------:R-:W-:Y:S05]  /*2060*/  WARPSYNC.COLLECTIVE R17, `(.L_x_4526) ;  /* 0x0000000011087348 */ /* 0x000fea0003c00000 */
[----:B------:R0:W1:Y:S02]  /*2070*/  SHFL.BFLY P5, R22, R56, R19, R18 ;  /* 0x0c00001338167389 */ /* 0x00006400000a0012 */
[----:B01----:R-:W-:Y:S05]  /*2080*/  ENDCOLLECTIVE ;  /* 0x000000000000791b */ /* 0x003fea0003800000 */
.L_x_4526:
[----:B------:R-:W-:Y:S02]  /*2090*/  HFMA2 R19, -RZ, RZ, 0, 1.1920928955078125e-07 ;  /* 0x00000002ff137431 */ /* 0x000fe400000001ff */
[----:B------:R-:W-:-:S05]  /*20a0*/  FADD.FTZ R23, R16, R22 ;  /* 0x0000001610177221 */ /* 0x000fca0000010000 */
[----:B------:R-:W-:-:S07]  /*20b0*/  MOV R56, R23 ;  /* 0x0000001700387202 */ /* 0x000fce0000000f00 */
[----:B------:R-:W-:Y:S05]  /*20c0*/  WARPSYNC.COLLECTIVE R17, `(.L_x_4527) ;  /* 0x0000000011087348 */ /* 0x000fea0003c00000 */
[----:B------:R0:W1:Y:S02]  /*20d0*/  SHFL.BFLY P5, R22, R56, R19, R18 ;  /* 0x0c00001338167389 */ /* 0x00006400000a0012 */
[----:B01----:R-:W-:Y:S05]  /*20e0*/  ENDCOLLECTIVE ;  /* 0x000000000000791b */ /* 0x003fea0003800000 */
.L_x_4527:
[----:B------:R-:W-:Y:S02]  /*20f0*/  HFMA2 R19, -RZ, RZ, 0, 2.384185791015625e-07 ;  /* 0x00000004ff137431 */ /* 0x000fe400000001ff */
[----:B------:R-:W-:-:S05]  /*2100*/  FADD.FTZ R50, R23, R22 ;  /* 0x0000001617327221 */ /* 0x000fca0000010000 */
[----:B------:R-:W-:-:S07]  /*2110*/  MOV R56, R50 ;  /* 0x0000003200387202 */ /* 0x000fce0000000f00 */
[----:B------:R-:W-:Y:S05]  /*2120*/  WARPSYNC.COLLECTIVE R17, `(.L_x_4528) ;  /* 0x0000000011087348 */ /* 0x000fea0003c00000 */
[----:B------:R0:W1:Y:S02]  /*2130*/  SHFL.BFLY P5, R22, R56, R19, R18 ;  /* 0x0c00001338167389 */ /* 0x00006400000a0012 */
[----:B01----:R-:W-:Y:S05]  /*2140*/  ENDCOLLECTIVE ;  /* 0x000000000000791b */ /* 0x003fea0003800000 */
.L_x_4528:
[----:B------:R-:W-:Y:S02]  /*2150*/  HFMA2 R19, -RZ, RZ, 0, 4.76837158203125e-07 ;  /* 0x00000008ff137431 */ /* 0x000fe400000001ff */
[----:B------:R-:W-:-:S05]  /*2160*/  FADD.FTZ R51, R50, R22 ;  /* 0x0000001632337221 */ /* 0x000fca0000010000 */
[----:B------:R-:W-:-:S07]  /*2170*/  MOV R56, R51 ;  /* 0x0000003300387202 */ /* 0x000fce0000000f00 */
[----:B------:R-:W-:Y:S05]  /*2180*/  WARPSYNC.COLLECTIVE R17, `(.L_x_4529) ;  /* 0x0000000011087348 */ /* 0x000fea0003c00000 */
[----:B------:R0:W1:Y:S02]  /*2190*/  SHFL.BFLY P5, R22, R56, R19, R18 ;  /* 0x0c00001338167389 */ /* 0x00006400000a0012 */
[----:B01----:R-:W-:Y:S05]  /*21a0*/  ENDCOLLECTIVE ;  /* 0x000000000000791b */ /* 0x003fea0003800000 */
.L_x_4529:
[----:B------:R-:W-:Y:S02]  /*21b0*/  HFMA2 R19, -RZ, RZ, 0, 9.5367431640625e-07 ;  /* 0x00000010ff137431 */ /* 0x000fe400000001ff */
[----:B------:R-:W-:-:S05]  /*21c0*/  FADD.FTZ R54, R51, R22 ;  /* 0x0000001633367221 */ /* 0x000fca0000010000 */
[----:B------:R-:W-:-:S07]  /*21d0*/  MOV R56, R54 ;  /* 0x0000003600387202 */ /* 0x000fce0000000f00 */
[----:B------:R-:W-:Y:S05]  /*21e0*/  WARPSYNC.COLLECTIVE R17, `(.L_x_4530) ;  /* 0x0000000011087348 */ /* 0x000fea0003c00000 */
[----:B------:R0:W1:Y:S02]  /*21f0*/  SHFL.BFLY P5, R22, R56, R19, R18 ;  /* 0x0c00001338167389 */ /* 0x00006400000a0012 */
[----:B01----:R-:W-:Y:S05]  /*2200*/  ENDCOLLECTIVE ;  /* 0x000000000000791b */ /* 0x003fea0003800000 */
.L_x_4530:
[----:B------:R-:W-:Y:S05]  /*2210*/  BRA `(.L_x_4531) ;  /* 0xfffffff000ec7947 */ /* 0x000fea000383ffff */
.L_x_4532:
        /* <DEDUP_REMOVED lines=14> */
.L_x_5979:


//--------------------- .text._ZN10layer_norm31ln_parallel_residual_fwd_kernelINS_13Kernel_traitsI6__halfffffjLj256ELj1ELj4ELj1ELj16ENS_18Kernel_traits_baseILj256ES2_ffffjLj128EEEEELb0ELb0ELb1EEEvNS_9FwdParamsE --------------------------
	.section	.text._ZN10layer_norm31ln_parallel_residual_fwd_kernelINS_13Kernel_traitsI6__halfffffjLj256ELj1ELj4ELj1ELj16ENS_18Kernel_traits_baseILj256ES2_ffffjLj128EEEEELb0ELb0ELb1EEEvNS_9FwdParamsE,"ax",@progbits
	.align	128
        .global         _ZN10layer_norm31ln_parallel_residual_fwd_kernelINS_13Kernel_traitsI6__halfffffjLj256ELj1ELj4ELj1ELj16ENS_18Kernel_traits_baseILj256ES2_ffffjLj128EEEEELb0ELb0ELb1EEEvNS_9FwdParamsE
        .type           _ZN10layer_norm31ln_parallel_residual_fwd_kernelINS_13Kernel_traitsI6__halfffffjLj256ELj1ELj4ELj1ELj16ENS_18Kernel_traits_baseILj256ES2_ffffjLj128EEEEELb0ELb0ELb1EEEvNS_9FwdParamsE,@function
        .size           _ZN10layer_norm31ln_parallel_residual_fwd_kernelINS_13Kernel_traitsI6__halfffffjLj256ELj1ELj4ELj1ELj16ENS_18Kernel_traits_baseILj256ES2_ffffjLj128EEEEELb0ELb0ELb1EEEvNS_9FwdParamsE,(.L_x_5980 - _ZN10layer_norm31ln_parallel_residual_fwd_kernelINS_13Kernel_traitsI6__halfffffjLj256ELj1ELj4ELj1ELj16ENS_18Kernel_traits_baseILj256ES2_ffffjLj128EEEEELb0ELb0ELb1EEEvNS_9FwdParamsE)
        .other          _ZN10layer_norm31ln_parallel_residual_fwd_kernelINS_13Kernel_traitsI6__halfffffjLj256ELj1ELj4ELj1ELj16ENS_18Kernel_traits_baseILj256ES2_ffffjLj128EEEEELb0ELb0ELb1EEEvNS_9FwdParamsE,@"STO_CUDA_ENTRY STV_DEFAULT"
_ZN10layer_norm31ln_parallel_residual_fwd_kernelINS_13Kernel_traitsI6__halfffffjLj256ELj1ELj4ELj1ELj16ENS_18Kernel_traits_baseILj256ES2_ffffjLj128EEEEELb0ELb0ELb1EEEvNS_9FwdParamsE:
.text._ZN10layer_norm31ln_parallel_residual_fwd_kernelINS_13Kernel_traitsI6__halfffffjLj256ELj1ELj4ELj1ELj16ENS_18Kernel_traits_baseILj256ES2_ffffjLj128EEEEELb0ELb0ELb1EEEvNS_9FwdParamsE:
[----:B------:R-:W-:Y:S01]  /*0000*/  LDC R1, c[0x0][0x37c] ;  /* 0x0000df00ff017b82 */ /* 0x000fe20000000800 */
[----:B------:R-:W0:Y:S01]  /*0010*/  S2R R56, SR_TID.X ;  /* 0x0000000000387919 */ /* 0x000e220000002100 */
[----:B------:R-:W1:Y:S06]  /*0020*/  LDCU.64 UR10, c[0x0][0x438] ;  /* 0x00008700ff0a77ac */ /* 0x000e6c0008000a00 */
[----:B------:R-:W2:Y:S01]  /*0030*/  S2UR UR4, SR_CTAID.X ;  /* 0x00000000000479c3 */ /* 0x000ea20000002500 */
[----:B------:R-:W3:Y:S01]  /*0040*/  LDCU.64 UR8, c[0x0][0x3a0] ;  /* 0x00007400ff0877ac */ /* 0x000ee20008000a00 */
[----:B------:R-:W4:Y:S06]  /*0050*/  LDCU.64 UR6, c[0x0][0x358] ;  /* 0x00006b00ff0677ac */ /* 0x000f2c0008000a00 */
[----:B------:R-:W3:Y:S01]  /*0060*/  LDC.64 R20, c[0x0][0x398] ;  /* 0x0000e600ff147b82 */ /* 0x000ee20000000a00 */
[----:B-1----:R-:W-:-:S04]  /*0070*/  UISETP.NE.U32.AND UP0, UPT, UR10, URZ, UPT ;  /* 0x000000ff0a00728c */ /* 0x002fc8000bf05070 */
[----:B------:R-:W-:Y:S02]  /*0080*/  UISETP.NE.AND.EX UP0, UPT, UR11, URZ, UPT, UP0 ;  /* 0x000000ff0b00728c */ /* 0x000fe4000bf05300 */
[----:B--2---:R-:W-:Y:S01]  /*0090*/  USHF.L.U32 UR4, UR4, 0x2, URZ ;  /* 0x0000000204047899 */ /* 0x004fe200080006ff */
[----:B0-----:R-:W-:Y:S02]  /*00a0*/  SHF.R.U32.HI R54, RZ, 0x5, R56 ;  /* 0x00000005ff367819 */ /* 0x001fe40000011638 */
[----:B---3--:R-:W-:Y:S02]  /*00b0*/  LOP3.LUT P0, RZ, R20, UR8, RZ, 0xfc, !PT ;  /* 0x0000000814ff7c12 */ /* 0x008fe4000f80fcff */
[----:B------:R-:W-:Y:S02]  /*00c0*/  LOP3.LUT R56, R56, 0x1f, RZ, 0xc0, !PT ;  /* 0x0000001f38387812 */ /* 0x000fe400078ec0ff */
[----:B------:R-:W-:Y:S02]  /*00d0*/  LOP3.LUT P0, RZ, R21, UR9, RZ, 0xfc, P0 ;  /* 0x0000000915ff7c12 */ /* 0x000fe4000800fcff */
[----:B------:R-:W-:Y:S01]  /*00e0*/  LOP3.LUT R54, R54, UR4, RZ, 0xfc, !PT ;  /* 0x0000000436367c12 */ /* 0x000fe2000f8efcff */
[----:B----4-:R-:W-:Y:S10]  /*00f0*/  BRA.U UP0, `(.L_x_4533) ;  /* 0x0000000100687547 */ /* 0x010ff4000b800000 */
[----:B------:R-:W0:Y:S01]  /*0100*/  LDCU.64 UR4, c[0x0][0x440] ;  /* 0x00008800ff0477ac */ /* 0x000e220008000a00 */
[----:B------:R-:W1:Y:S08]  /*0110*/  LDC.64 R10, c[0x0][0x3d8] ;  /* 0x0000f600ff0a7b82 */ /* 0x000e700000000a00 */
[----:B------:R-:W2:Y:S01]  /*0120*/  LDC.64 R2, c[0x0][0x3d0] ;  /* 0x0000f400ff027b82 */ /* 0x000ea20000000a00 */
[----:B0-----:R-:W-:-:S04]  /*0130*/  ISETP.NE.U32.AND P1, PT, RZ, UR4, PT ;  /* 0x00000004ff007c0c */ /* 0x001fc8000bf25070 */
[----:B------:R-:W-:Y:S01]  /*0140*/  ISETP.NE.AND.EX P1, PT, RZ, UR5, PT, P1 ;  /* 0x00000005ff007c0c */ /* 0x000fe2000bf25310 */
[----:B-1----:R-:W-:-:S05]  /*0150*/  IMAD.WIDE.U32 R10, R56, 0x8, R10 ;  /* 0x00000008380a7825 */ /* 0x002fca00078e000a */
[----:B------:R-:W3:Y:S01]  /*0160*/  LDG.E.64 R16, desc[UR6][R10.64+0x100] ;  /* 0x000100060a107981 */ /* 0x000ee2000c1e1b00 */
[----:B--2---:R-:W-:-:S03]  /*0170*/  IMAD.WIDE.U32 R2, R56, 0x8, R2 ;  /* 0x0000000838027825 */ /* 0x004fc600078e0002 */
[----:B------:R0:W5:Y:S03]  /*0180*/  LDG.E.64 R12, desc[UR6][R10.64] ;  /* 0x000000060a0c7981 */ /* 0x000166000c1e1b00 */
[----:B------:R-:W1:Y:S01]  /*0190*/  @P1 LDC.64 R18, c[0x0][0x440] ;  /* 0x00011000ff121b82 */ /* 0x000e620000000a00 */
[----:B------:R-:W-:Y:S02]  /*01a0*/  @!P1 CS2R R6, SRZ ;  /* 0x0000000000069805 */ /* 0x000fe4000001ff00 */
[----:B------:R-:W-:Y:S01]  /*01b0*/  @!P1 CS2R R4, SRZ ;  /* 0x0000000000049805 */ /* 0x000fe2000001ff00 */
[----:B------:R-:W5:Y:S01]  /*01c0*/  LDG.E.64 R8, desc[UR6][R2.64] ;  /* 0x0000000602087981 */ /* 0x000f62000c1e1b00 */
[----:B------:R-:W-:-:S03]  /*01d0*/  HFMA2 R0, -RZ, RZ, 0, 0 ;  /* 0x00000000ff007431 */ /* 0x000fc600000001ff */
[----:B------:R3:W5:Y:S01]  /*01e0*/  LDG.E.64 R14, desc[UR6][R2.64+0x100] ;  /* 0x00010006020e7981 */ /* 0x000762000c1e1b00 */
[----:B-1----:R-:W-:-:S05]  /*01f0*/  @P1 IMAD.WIDE.U32 R18, R56, 0x8, R18 ;  /* 0x0000000838121825 */ /* 0x002fca00078e0012 */
[----:B------:R1:W5:Y:S04]  /*0200*/  @P1 LDG.E.64 R6, desc[UR6][R18.64] ;  /* 0x0000000612061981 */ /* 0x000368000c1e1b00 */
[----:B------:R1:W5:Y:S01]  /*0210*/  @P1 LDG.E.64 R4, desc[UR6][R18.64+0x100] ;  /* 0x0001000612041981 */ /* 0x000362000c1e1b00 */
[----:B0-----:R-:W-:Y:S01]  /*0220*/  HFMA2 R10, -RZ, RZ, 0, 0 ;  /* 0x00000000ff0a7431 */ /* 0x001fe200000001ff */
[----:B------:R-:W-:Y:S02]  /*0230*/  MOV R23, RZ ;  /* 0x000000ff00177202 */ /* 0x000fe40000000f00 */
[----:B---3--:R-:W-:Y:S02]  /*0240*/  @!P1 MOV R3, R17 ;  /* 0x0000001100039202 */ /* 0x008fe40000000f00 */
[----:B------:R-:W-:-:S02]  /*0250*/  @!P1 MOV R2, R16 ;  /* 0x0000001000029202 */ /* 0x000fc40000000f00 */
[----:B------:R-:W-:Y:S02]  /*0260*/  @P1 MOV R3, R17 ;  /* 0x0000001100031202 */ /* 0x000fe40000000f00 */
[----:B------:R-:W-:Y:S02]  /*0270*/  @P1 MOV R2, R16 ;  /* 0x0000001000021202 */ /* 0x000fe40000000f00 */
[----:B------:R-:W-:Y:S01]  /*0280*/  MOV R17, RZ ;  /* 0x000000ff00117202 */ /* 0x000fe20000000f00 */
[----:B-1----:R-:W-:Y:S06]  /*0290*/  BRA `(.L_x_4534) ;  /* 0x00000000006c7947 */ /* 0x002fec0003800000 */
.L_x_4533:
[----:B------:R-:W0:Y:S01]  /*02a0*/  LDCU.64 UR4, c[0x0][0x440] ;  /* 0x00008800ff0477ac */ /* 0x000e220008000a00 */
[----:B------:R-:W1:Y:S08]  /*02b0*/  LDC.64 R10, c[0x0][0x438] ;  /* 0x00010e00ff0a7b82 */ /* 0x000e700000000a00 */
[----:B------:R-:W2:Y:S08]  /*02c0*/  LDC.64 R4, c[0x0][0x3d8] ;  /* 0x0000f600ff047b82 */ /* 0x000eb00000000a00 */
[----:B------:R-:W3:Y:S01]  /*02d0*/  LDC.64 R2, c[0x0][0x3d0] ;  /* 0x0000f400ff027b82 */ /* 0x000ee20000000a00 */
[----:B0-----:R-:W-:-:S04]  /*02e0*/  ISETP.NE.U32.AND P1, PT, RZ, UR4, PT ;  /* 0x00000004ff007c0c */ /* 0x001fc8000bf25070 */
[----:B------:R-:W-:Y:S01]  /*02f0*/  ISETP.NE.AND.EX P1, PT, RZ, UR5, PT, P1 ;  /* 0x00000005ff007c0c */ /* 0x000fe2000bf25310 */
[----:B-1----:R-:W-:-:S05]  /*0300*/  IMAD.WIDE.U32 R10, R56, 0x8, R10 ;  /* 0x00000008380a7825 */ /* 0x002fca00078e000a */
[----:B------:R-:W4:Y:S01]  /*0310*/  LDG.E.64 R22, desc[UR6][R10.64] ;  /* 0x000000060a167981 */ /* 0x000f22000c1e1b00 */
[----:B--2---:R-:W-:-:S03]  /*0320*/  IMAD.WIDE.U32 R16, R56, 0x8, R4 ;  /* 0x0000000838107825 */ /* 0x004fc600078e0004 */
[----:B------:R4:W2:Y:S03]  /*0330*/  LDG.E.64 R24, desc[UR6][R10.64+0x100] ;  /* 0x000100060a187981 */ /* 0x0008a6000c1e1b00 */
[----:B------:R-:W0:Y:S01]  /*0340*/  @P1 LDC.64 R6, c[0x0][0x440] ;  /* 0x00011000ff061b82 */ /* 0x000e220000000a00 */
[----:B------:R-:W5:Y:S01]  /*0350*/  LDG.E.64 R12, desc[UR6][R16.64] ;  /* 0x00000006100c7981 */ /* 0x000f62000c1e1b00 */
[----:B---3--:R-:W-:-:S05]  /*0360*/  IMAD.WIDE.U32 R2, R56, 0x8, R2 ;  /* 0x0000000838027825 */ /* 0x008fca00078e0002 */
[----:B------:R-:W5:Y:S04]  /*0370*/  LDG.E.64 R8, desc[UR6][R2.64] ;  /* 0x0000000602087981 */ /* 0x000f68000c1e1b00 */
[----:B------:R-:W5:Y:S01]  /*0380*/  LDG.E.64 R14, desc[UR6][R2.64+0x100] ;  /* 0x00010006020e7981 */ /* 0x000f62000c1e1b00 */
[----:B0-----:R-:W-:-:S03]  /*0390*/  @P1 IMAD.WIDE.U32 R18, R56, 0x8, R6 ;  /* 0x0000000838121825 */ /* 0x001fc600078e0006 */
[----:B------:R0:W5:Y:S04]  /*03a0*/  LDG.E.64 R2, desc[UR6][R16.64+0x100] ;  /* 0x0001000610027981 */ /* 0x000168000c1e1b00 */
[----:B------:R1:W5:Y:S04]  /*03b0*/  @P1 LDG.E.64 R6, desc[UR6][R18.64] ;  /* 0x0000000612061981 */ /* 0x000368000c1e1b00 */
[----:B------:R1:W5:Y:S01]  /*03c0*/  @P1 LDG.E.64 R4, desc[UR6][R18.64+0x100] ;  /* 0x0001000612041981 */ /* 0x000362000c1e1b00 */
[-C--:B----4-:R-:W-:Y:S02]  /*03d0*/  @P1 MOV R10, R22.reuse ;  /* 0x00000016000a1202 */ /* 0x090fe40000000f00 */
[----:B------:R-:W-:-:S02]  /*03e0*/  @!P1 MOV R10, R22 ;  /* 0x00000016000a9202 */ /* 0x000fc40000000f00 */
[-C--:B--2---:R-:W-:Y:S02]  /*03f0*/  @P1 MOV R0, R24.reuse ;  /* 0x0000001800001202 */ /* 0x084fe40000000f00 */
[-C--:B0-----:R-:W-:Y:S02]  /*0400*/  @P1 MOV R17, R25.reuse ;  /* 0x0000001900111202 */ /* 0x081fe40000000f00 */
[----:B------:R-:W-:Y:S02]  /*0410*/  @!P1 MOV R0, R24 ;  /* 0x0000001800009202 */ /* 0x000fe40000000f00 */
[----:B------:R-:W-:Y:S02]  /*0420*/  @!P1 MOV R17, R25 ;  /* 0x0000001900119202 */ /* 0x000fe40000000f00 */
[----:B------:R-:W-:Y:S02]  /*0430*/  @!P1 CS2R R6, SRZ ;  /* 0x0000000000069805 */ /* 0x000fe4000001ff00 */
[----:B-1----:R-:W-:-:S07]  /*0440*/  @!P1 CS2R R4, SRZ ;  /* 0x0000000000049805 */ /* 0x002fce000001ff00 */
.L_x_4534:
[----:B------:R-:W0:Y:S02]  /*0450*/  LDCU UR4, c[0x0][0x384] ;  /* 0x00007080ff0477ac */ /* 0x000e240008000800 */
[----:B0-----:R-:W-:-:S13]  /*0460*/  ISETP.GE.AND P1, PT, R54, UR4, PT ;  /* 0x0000000436007c0c */ /* 0x001fda000bf26270 */
[----:B------:R-:W-:Y:S05]  /*0470*/  @P1 EXIT ;  /* 0x000000000000194d */ /* 0x000fea0003800000 */
[----:B------:R-:W0:Y:S01]  /*0480*/  LDCU.U8 UR4, c[0x0][0x410] ;  /* 0x00008200ff0477ac */ /* 0x000e220008000000 */
[----:B-----5:R-:W-:Y:S02]  /*0490*/  MOV R55, R8 ;  /* 0x0000000800377202 */ /* 0x020fe40000000f00 */
[----:B------:R-:W-:Y:S01]  /*04a0*/  MOV R18, R9 ;  /* 0x0000000900127202 */ /* 0x000fe20000000f00 */
[----:B------:R-:W1:Y:S01]  /*04b0*/  LDCU UR5, c[0x0][0x388] ;  /* 0x00007100ff0577ac */ /* 0x000e620008000800 */
[--C-:B------:R-:W-:Y:S01]  /*04c0*/  SHF.R.U64 R16, R8, 0x10, R9.reuse ;  /* 0x0000001008107819 */ /* 0x100fe20000001209 */
[----:B------:R-:W-:Y:S01]  /*04d0*/  HADD2.F32 R8, -RZ, R6.H0_H0 ;  /* 0x20000006ff087230 */ /* 0x000fe20000004100 */
[----:B------:R-:W-:Y:S01]  /*04e0*/  SHF.R.U32.HI R11, RZ, 0x10, R9 ;  /* 0x00000010ff0b7819 */ /* 0x000fe20000011609 */
[----:B------:R-:W-:Y:S01]  /*04f0*/  HADD2.F32 R55, -RZ, R55.H0_H0 ;  /* 0x20000037ff377230 */ /* 0x000fe20000004100 */
[----:B------:R-:W-:Y:S01]  /*0500*/  MOV R33, R12 ;  /* 0x0000000c00217202 */ /* 0x000fe20000000f00 */
[----:B------:R-:W-:Y:S01]  /*0510*/  HADD2.F32 R9, -RZ, R16.H0_H0 ;  /* 0x20000010ff097230 */ /* 0x000fe20000004100 */
[----:B------:R-:W-:Y:S01]  /*0520*/  MOV R32, R13 ;  /* 0x0000000d00207202 */ /* 0x000fe20000000f00 */
[----:B------:R-:W-:Y:S01]  /*0530*/  HADD2.F32 R11, -RZ, R11.H0_H0 ;  /* 0x2000000bff0b7230 */ /* 0x000fe20000004100 */
        /* <DEDUP_REMOVED lines=36> */
[----:B------:R-:W-:Y:S01]  /*0780*/  ISETP.NE.U32.AND P1, PT, R20, RZ, PT ;  /* 0x000000ff1400720c */ /* 0x000fe20003f25070 */
[----:B------:R-:W-:Y:S01]  /*0790*/  HADD2.F32 R42, -RZ, R42.H0_H0 ;  /* 0x2000002aff2a7230 */ /* 0x000fe20000004100 */
[----:B0-----:R-:W-:Y:S01]  /*07a0*/  ISETP.NE.AND P3, PT, RZ, UR4, PT ;  /* 0x00000004ff007c0c */ /* 0x001fe2000bf65270 */
[----:B------:R-:W-:Y:S01]  /*07b0*/  HADD2.F32 R43, -RZ, R43.H0_H0 ;  /* 0x2000002bff2b7230 */ /* 0x000fe20000004100 */
[----:B------:R-:W-:Y:S01]  /*07c0*/  ISETP.NE.AND.EX P1, PT, R21, RZ, PT, P1 ;  /* 0x000000ff1500720c */ /* 0x000fe20003f25310 */
[----:B------:R-:W-:Y:S01]  /*07d0*/  HADD2.F32 R46, -RZ, R46.H0_H0 ;  /* 0x2000002eff2e7230 */ /* 0x000fe20000004100 */
[----:B------:R-:W0:Y:S01]  /*07e0*/  LDCU UR8, c[0x0][0x448] ;  /* 0x00008900ff0877ac */ /* 0x000e220008000800 */
[----:B------:R-:W-:-:S02]  /*07f0*/  HADD2.F32 R47, -RZ, R47.H0_H0 ;  /* 0x2000002fff2f7230 */ /* 0x000fc40000004100 */
[----:B------:R-:W-:Y:S01]  /*0800*/  HADD2.F32 R48, -RZ, R48.H0_H0 ;  /* 0x20000030ff307230 */ /* 0x000fe20000004100 */
[----:B------:R-:W2:Y:S01]  /*0810*/  LDCU.64 UR10, c[0x0][0x3a0] ;  /* 0x00007400ff0a77ac */ /* 0x000ea20008000a00 */
[----:B------:R-:W-:Y:S02]  /*0820*/  HADD2.F32 R50, -RZ, R50.H0_H0 ;  /* 0x20000032ff327230 */ /* 0x000fe40000004100 */
[----:B------:R-:W-:Y:S01]  /*0830*/  HADD2.F32 R49, -RZ, R49.H0_H0 ;  /* 0x20000031ff317230 */ /* 0x000fe20000004100 */
[----:B------:R-:W3:Y:S01]  /*0840*/  LDCU.64 UR12, c[0x0][0x398] ;  /* 0x00007300ff0c77ac */ /* 0x000ee20008000a00 */
[----:B------:R-:W-:Y:S02]  /*0850*/  HADD2.F32 R51, -RZ, R51.H0_H0 ;  /* 0x20000033ff337230 */ /* 0x000fe40000004100 */
[----:B------:R-:W-:Y:S02]  /*0860*/  HADD2.F32 R53, -RZ, R53.H0_H0 ;  /* 0x20000035ff357230 */ /* 0x000fe40000004100 */
[----:B-1----:R-:W-:-:S07]  /*0870*/  HADD2.F32 R52, -RZ, R52.H0_H0 ;  /* 0x20000034ff347230 */ /* 0x002fce0000004100 */
.L_x_4541:
[----:B--2---:R-:W-:Y:S01]  /*0880*/  ISETP.NE.U32.AND P2, PT, RZ, UR10, PT ;  /* 0x0000000aff007c0c */ /* 0x004fe2000bf45070 */
[----:B-1----:R-:W1:Y:S01]  /*0890*/  LDC.64 R58, c[0x0][0x390] ;  /* 0x0000e400ff3a7b82 */ /* 0x002e620000000a00 */
[----:B------:R-:W-:Y:S02]  /*08a0*/  IMAD R24, R54, UR5, RZ ;  /* 0x0000000536187c24 */ /* 0x000fe4000f8e02ff */
[----:B------:R-:W-:-:S03]  /*08b0*/  ISETP.NE.AND.EX P2, PT, RZ, UR11, PT, P2 ;  /* 0x0000000bff007c0c */ /* 0x000fc6000bf45320 */
[----:B------:R-:W-:Y:S02]  /*08c0*/  SHF.R.S32.HI R25, RZ, 0x1f, R24 ;  /* 0x0000001fff197819 */ /* 0x000fe40000011418 */
[----:B------:R-:W2:Y:S02]  /*08d0*/  @P1 LDC.64 R30, c[0x0][0x398] ;  /* 0x0000e600ff1e1b82 */ /* 0x000ea40000000a00 */
[----:B------:R-:W-:-:S04]  /*08e0*/  LEA.HI R25, R25, R24, RZ, 0x2 ;  /* 0x0000001819197211 */ /* 0x000fc800078f10ff */
[----:B------:R-:W-:Y:S02]  /*08f0*/  LEA.HI.SX32 R45, R25, R56, 0x1e ;  /* 0x00000038192d7211 */ /* 0x000fe400078ff2ff */
[----:B------:R-:W4:Y:S03]  /*0900*/  @P2 LDC.64 R28, c[0x0][0x3a0] ;  /* 0x0000e800ff1c2b82 */ /* 0x000f260000000a00 */
[----:B-1----:R-:W-:-:S06]  /*0910*/  IMAD.WIDE.U32 R24, R45, 0x10, R58 ;  /* 0x000000102d187825 */ /* 0x002fcc00078e003a */
[----:B------:R-:W5:Y:S01]  /*0920*/  LDG.E.128 R24, desc[UR6][R24.64] ;  /* 0x0000000618187981 */ /* 0x000f62000c1e1d00 */
[----:B--2---:R-:W-:-:S05]  /*0930*/  @P1 IMAD.WIDE.U32 R30, R45, 0x10, R30 ;  /* 0x000000102d1e1825 */ /* 0x004fca00078e001e */
[----:B------:R1:W5:Y:S01]  /*0940*/  @P1 LDG.E.128 R12, desc[UR6][R30.64] ;  /* 0x000000061e0c1981 */ /* 0x000362000c1e1d00 */
[----:B----4-:R-:W-:-:S05]  /*0950*/  @P2 IMAD.WIDE.U32 R28, R45, 0x10, R28 ;  /* 0x000000102d1c2825 */ /* 0x010fca00078e001c */
[----:B------:R1:W5:Y:S01]  /*0960*/  @P2 LDG.E.128 R16, desc[UR6][R28.64] ;  /* 0x000000061c102981 */ /* 0x000362000c1e1d00 */
[----:B------:R-:W-:Y:S05]  /*0970*/  @!P1 BRA `(.L_x_4535) ;  /* 0x00000000005c9947 */ /* 0x000fea0003800000 */
[----:B------:R-:W-:Y:S05]  /*0980*/  @!P2 BRA `(.L_x_4536) ;  /* 0x000000000034a947 */ /* 0x000fea0003800000 */
[----:B-1---5:R-:W-:Y:S01]  /*0990*/  FADD.FTZ R31, R24, R12 ;  /* 0x0000000c181f7221 */ /* 0x022fe20000010000 */
        /* <DEDUP_REMOVED lines=12> */
.L_x_4536:
[----:B-1---5:R-:W-:Y:S01]  /*0a60*/  FADD.FTZ R31, R24, R12 ;  /* 0x0000000c181f7221 */ /* 0x022fe20000010000 */
        /* <DEDUP_REMOVED lines=8> */
.L_x_4535:
[----:B-----5:R-:W-:Y:S01]  /*0af0*/  @P2 FADD.FTZ R20, R24, R16 ;  /* 0x0000001018142221 */ /* 0x020fe20000010000 */
[----:B------:R-:W-:Y:S01]  /*0b00*/  @P2 FADD.FTZ R21, R25, R17 ;  /* 0x0000001119152221 */ /* 0x000fe20000010000 */
[----:B------:R-:W-:Y:S01]  /*0b10*/  @P2 FADD.FTZ R22, R26, R18 ;  /* 0x000000121a162221 */ /* 0x000fe20000010000 */
[----:B------:R-:W-:Y:S02]  /*0b20*/  @P2 FADD.FTZ R23, R27, R19 ;  /* 0x000000131b172221 */ /* 0x000fe40000010000 */
[----:B-1----:R-:W-:Y:S02]  /*0b30*/  @P2 MOV R31, R20 ;  /* 0x00000014001f2202 */ /* 0x002fe40000000f00 */
[----:B------:R-:W-:Y:S02]  /*0b40*/  @P2 MOV R30, R21 ;  /* 0x00000015001e2202 */ /* 0x000fe40000000f00 */
[----:B------:R-:W-:Y:S02]  /*0b50*/  @P2 MOV R28, R22 ;  /* 0x00000016001c2202 */ /* 0x000fe40000000f00 */
[----:B------:R-:W-:-:S02]  /*0b60*/  @P2 MOV R29, R23 ;  /* 0x00000017001d2202 */ /* 0x000fc40000000f00 */
[----:B------:R-:W-:Y:S02]  /*0b70*/  @!P2 MOV R31, R24 ;  /* 0x00000018001fa202 */ /* 0x000fe40000000f00 */
[----:B------:R-:W-:Y:S02]  /*0b80*/  @!P2 MOV R30, R25 ;  /* 0x00000019001ea202 */ /* 0x000fe40000000f00 */
[----:B------:R-:W-:Y:S02]  /*0b90*/  @!P2 MOV R28, R26 ;  /* 0x0000001a001ca202 */ /* 0x000fe40000000f00 */
[----:B------:R-:W-:-:S07]  /*0ba0*/  @!P2 MOV R29, R27 ;  /* 0x0000001b001da202 */ /* 0x000fce0000000f00 */
.L_x_4537:
[----:B------:R-:W1:Y:S01]  /*0bb0*/  @P2 LDC.64 R24, c[0x0][0x3a0] ;  /* 0x0000e800ff182b82 */ /* 0x000e620000000a00 */
[----:B------:R-:W-:-:S07]  /*0bc0*/  IADD3 R57, PT, PT, R45, 0x20, RZ ;  /* 0x000000202d397810 */ /* 0x000fce0007ffe0ff */
[----:B------:R-:W2:Y:S08]  /*0bd0*/  @P0 LDC.64 R60, c[0x0][0x3a8] ;  /* 0x0000ea00ff3c0b82 */ /* 0x000eb00000000a00 */
[----:B------:R-:W4:Y:S01]  /*0be0*/  @P1 LDC.64 R26, c[0x0][0x398] ;  /* 0x0000e600ff1a1b82 */ /* 0x000f220000000a00 */
[----:B-1----:R-:W-:-:S04]  /*0bf0*/  @P2 IMAD.WIDE.U32 R64, R57, 0x10, R24 ;  /* 0x0000001039402825 */ /* 0x002fc800078e0018 */
[----:B------:R-:W-:-:S04]  /*0c00*/  IMAD.WIDE.U32 R24, R57, 0x10, R58 ;  /* 0x0000001039187825 */ /* 0x000fc800078e003a */
[----:B--2---:R-:W-:-:S05]  /*0c10*/  @P0 IMAD.WIDE.U32 R60, R45, 0x10, R60 ;  /* 0x000000102d3c0825 */ /* 0x004fca00078e003c */
[----:B------:R1:W-:Y:S01]  /*0c20*/  @P0 STG.E.128 desc[UR6][R60.64], R20 ;  /* 0x000000143c000986 */ /* 0x0003e2000c101d06 */
[----:B----4-:R-:W-:-:S03]  /*0c30*/  @P1 IMAD.WIDE.U32 R62, R57, 0x10, R26 ;  /* 0x00000010393e1825 */ /* 0x010fc600078e001a */
[----:B------:R1:W5:Y:S04]  /*0c40*/  @P2 LDG.E.128 R16, desc[UR6][R64.64] ;  /* 0x0000000640102981 */ /* 0x000368000c1e1d00 */
[----:B------:R1:W5:Y:S04]  /*0c50*/  @P1 LDG.E.128 R12, desc[UR6][R62.64] ;  /* 0x000000063e0c1981 */ /* 0x000368000c1e1d00 */
[----:B------:R-:W5:Y:S01]  /*0c60*/  LDG.E.128 R24, desc[UR6][R24.64] ;  /* 0x0000000618187981 */ /* 0x000f62000c1e1d00 */
[----:B---3--:R-:W-:-:S04]  /*0c70*/  UISETP.NE.U32.AND UP0, UPT, UR12, URZ, UPT ;  /* 0x000000ff0c00728c */ /* 0x008fc8000bf05070 */
[----:B------:R-:W-:-:S09]  /*0c80*/  UISETP.NE.AND.EX UP0, UPT, UR13, URZ, UPT, UP0 ;  /* 0x000000ff0d00728c */ /* 0x000fd2000bf05300 */
[----:B-1----:R-:W-:Y:S05]  /*0c90*/  BRA.U UP0, `(.L_x_4538) ;  /* 0x00000001003c7547 */ /* 0x002fea000b800000 */
        /* <DEDUP_REMOVED lines=15> */
.L_x_4538:
        /* <DEDUP_REMOVED lines=23> */
.L_x_4539:
[----:B------:R-:W1:Y:S01]  /*0f00*/  @P0 LDC.64 R24, c[0x0][0x3a8] ;  /* 0x0000ea00ff180b82 */ /* 0x000e620000000a00 */
        /* <DEDUP_REMOVED lines=8> */
[----:B-1----:R-:W-:-:S04]  /*0f90*/  @P0 IMAD.WIDE.U32 R24, R57, 0x10, R24 ;  /* 0x0000001039180825 */ /* 0x002fc800078e0018 */
[----:B------:R-:W-:Y:S01]  /*0fa0*/  FADD.FTZ R27, R26, R61 ;  /* 0x0000003d1a1b7221 */ /* 0x000fe20000010000 */
[----:B------:R1:W-:Y:S03]  /*0fb0*/  @P0 STG.E.128 desc[UR6][R24.64], R20 ;  /* 0x0000001418000986 */ /* 0x0003e6000c101d06 */
[----:B------:R-:W-:Y:S01]  /*0fc0*/  FADD.FTZ R59, R27, R62 ;  /* 0x0000003e1b3b7221 */ /* 0x000fe20000010000 */
[----:B------:R-:W-:Y:S06]  /*0fd0*/  BRA.DIV UR4, `(.L_x_4540) ;  /* 0x0000000604847947 */ /* 0x000fec000b800000 */
[----:B-1----:R-:W1:Y:S01]  /*0fe0*/  SHFL.BFLY PT, R24, R59, 0x1, 0x1f ;  /* 0x0c201f003b187f89 */ /* 0x002e6200000e0000 */
[----:B------:R-:W2:Y:S01]  /*0ff0*/  LDC R26, c[0x0][0x400] ;  /* 0x00010000ff1a7b82 */ /* 0x000ea20000000800 */
[----:B-1----:R-:W-:-:S05]  /*1000*/  FADD.FTZ R63, R59, R24 ;  /* 0x000000183b3f7221 */ /* 0x002fca0000010000 */
[----:B------:R-:W1:Y:S02]  /*1010*/  SHFL.BFLY PT, R24, R63, 0x2, 0x1f ;  /* 0x0c401f003f187f89 */ /* 0x000e6400000e0000 */
[----:B-1----:R-:W-:-:S05]  /*1020*/  FADD.FTZ R64, R63, R24 ;  /* 0x000000183f407221 */ /* 0x002fca0000010000 */
[----:B------:R-:W1:Y:S02]  /*1030*/  SHFL.BFLY PT, R65, R64, 0x4, 0x1f ;  /* 0x0c801f0040417f89 */ /* 0x000e6400000e0000 */
[----:B-1----:R-:W-:-:S05]  /*1040*/  FADD.FTZ R65, R64, R65 ;  /* 0x0000004140417221 */ /* 0x002fca0000010000 */
[----:B------:R-:W1:Y:S02]  /*1050*/  SHFL.BFLY PT, R24, R65, 0x8, 0x1f ;  /* 0x0d001f0041187f89 */ /* 0x000e6400000e0000 */
[----:B-1----:R-:W-:-:S05]  /*1060*/  FADD.FTZ R66, R65, R24 ;  /* 0x0000001841427221 */ /* 0x002fca0000010000 */
[----:B------:R-:W1:Y:S02]  /*1070*/  SHFL.BFLY PT, R67, R66, 0x10, 0x1f ;  /* 0x0e001f0042437f89 */ /* 0x000e6400000e0000 */
[----:B-1----:R-:W-:-:S04]  /*1080*/  FADD.FTZ R67, R66, R67 ;  /* 0x0000004342437221 */ /* 0x002fc80000010000 */
[----:B--2---:R-:W-:-:S04]  /*1090*/  FMUL.FTZ R67, R67, R26 ;  /* 0x0000001a43437220 */ /* 0x004fc80000410000 */
        /* <DEDUP_REMOVED lines=16> */
[----:B------:R-:W1:Y:S02]  /*11a0*/  SHFL.BFLY PT, R59, R24, 0x1, 0x1f ;  /* 0x0c201f00183b7f89 */ /* 0x000e6400000e0000 */
[----:B-1----:R-:W-:-:S05]  /*11b0*/  FADD.FTZ R59, R24, R59 ;  /* 0x0000003b183b7221 */ /* 0x002fca0000010000 */
[----:B------:R-:W1:Y:S02]  /*11c0*/  SHFL.BFLY PT, R64, R59, 0x2, 0x1f ;  /* 0x0c401f003b407f89 */ /* 0x000e6400000e0000 */
[----:B-1----:R-:W-:-:S05]  /*11d0*/  FADD.FTZ R64, R59, R64 ;  /* 0x000000403b407221 */ /* 0x002fca0000010000 */
[----:B------:R-:W1:Y:S02]  /*11e0*/  SHFL.BFLY PT, R63, R64, 0x4, 0x1f ;  /* 0x0c801f00403f7f89 */ /* 0x000e6400000e0000 */
[----:B-1----:R-:W-:-:S05]  /*11f0*/  FADD.FTZ R63, R64, R63 ;  /* 0x0000003f403f7221 */ /* 0x002fca0000010000 */
[----:B------:R-:W1:Y:S02]  /*1200*/  SHFL.BFLY PT, R66, R63, 0x8, 0x1f ;  /* 0x0d001f003f427f89 */ /* 0x000e6400000e0000 */
[----:B-1----:R-:W-:-:S05]  /*1210*/  FADD.FTZ R66, R63, R66 ;  /* 0x000000423f427221 */ /* 0x002fca0000010000 */
[----:B------:R1:W2:Y:S02]  /*1220*/  SHFL.BFLY PT, R65, R66, 0x10, 0x1f ;  /* 0x0e001f0042417f89 */ /* 0x0002a400000e0000 */
.L_x_4553:
[----:B------:R-:W-:Y:S01]  /*1230*/  FMUL.FTZ R27, R67, R67 ;  /* 0x00000043431b7220 */ /* 0x000fe20000410000 */
[----:B--2---:R-:W-:Y:S01]  /*1240*/  FADD.FTZ R65, R66, R65 ;  /* 0x0000004142417221 */ /* 0x004fe20000010000 */
[----:B------:R-:W2:Y:S03]  /*1250*/  @!P2 LDC.64 R24, c[0x0][0x3c0] ;  /* 0x0000f000ff18ab82 */ /* 0x000ea60000000a00 */
[----:B------:R-:W-:Y:S01]  /*1260*/  FSEL R59, R27, RZ, P3 ;  /* 0x000000ff1b3b7208 */ /* 0x000fe20001800000 */
[----:B0-----:R-:W-:Y:S01]  /*1270*/  FFMA.FTZ R58, R65, R26, UR8 ;  /* 0x00000008413a7e23 */ /* 0x001fe2000801001a */
[----:B------:R-:W-:-:S03]  /*1280*/  FSEL R65, R67, RZ, !P3 ;  /* 0x000000ff43417208 */ /* 0x000fc60005800000 */
[----:B------:R-:W0:Y:S01]  /*1290*/  @!P2 LDC.64 R26, c[0x0][0x3c8] ;  /* 0x0000f200ff1aab82 */ /* 0x000e220000000a00 */
[----:B------:R-:W-:Y:S01]  /*12a0*/  FADD.FTZ R63, R58, R59 ;  /* 0x0000003b3a3f7221 */ /* 0x000fe20000010000 */
[C---:B------:R-:W-:Y:S01]  /*12b0*/  FADD.FTZ R64, -R65.reuse, R31 ;  /* 0x0000001f41407221 */ /* 0x040fe20000010100 */
[C---:B------:R-:W-:Y:S01]  /*12c0*/  FADD.FTZ R30, -R65.reuse, R30 ;  /* 0x0000001e411e7221 */ /* 0x040fe20000010100 */
[C---:B------:R-:W-:Y:S01]  /*12d0*/  FADD.FTZ R28, -R65.reuse, R28 ;  /* 0x0000001c411c7221 */ /* 0x040fe20000010100 */
[C---:B-1----:R-:W-:Y:S01]  /*12e0*/  FADD.FTZ R66, -R65.reuse, R29 ;  /* 0x0000001d41427221 */ /* 0x042fe20000010100 */
[C---:B------:R-:W-:Y:S01]  /*12f0*/  FADD.FTZ R60, -R65.reuse, R60 ;  /* 0x0000003c413c7221 */ /* 0x040fe20000010100 */
[----:B------:R-:W1:Y:S01]  /*1300*/  MUFU.RSQ R63, R63 ;  /* 0x0000003f003f7308 */ /* 0x000e620000001400 */
[----:B------:R-:W3:Y:S01]  /*1310*/  LDC.64 R58, c[0x0][0x428] ;  /* 0x00010a00ff3a7b82 */ /* 0x000ee20000000a00 */
[----:B------:R-:W-:Y:S01]  /*1320*/  FADD.FTZ R61, -R65, R61 ;  /* 0x0000003d413d7221 */ /* 0x000fe20000010100 */
[----:B--2---:R-:W-:-:S05]  /*1330*/  @!P2 IMAD.WIDE R24, R54, 0x4, R24 ;  /* 0x000000043618a825 */ /* 0x004fca00078e0218 */
[----:B------:R2:W-:Y:S01]  /*1340*/  @!P2 STG.E desc[UR6][R24.64], R67 ;  /* 0x000000431800a986 */ /* 0x0005e2000c101906 */
[----:B0-----:R-:W-:-:S04]  /*1350*/  @!P2 IMAD.WIDE R26, R54, 0x4, R26 ;  /* 0x00000004361aa825 */ /* 0x001fc800078e021a */
[C---:B-1----:R-:W-:Y:S01]  /*1360*/  FMUL.FTZ R29, R63.reuse, R64 ;  /* 0x000000403f1d7220 */ /* 0x042fe20000410000 */
[C---:B------:R-:W-:Y:S01]  /*1370*/  FMUL.FTZ R64, R63.reuse, R30 ;  /* 0x0000001e3f407220 */ /* 0x040fe20000410000 */
[C---:B------:R-:W-:Y:S01]  /*1380*/  FMUL.FTZ R30, R63.reuse, R28 ;  /* 0x0000001c3f1e7220 */ /* 0x040fe20000410000 */
[----:B------:R-:W-:Y:S01]  /*1390*/  FMUL.FTZ R31, R63, R66 ;  /* 0x000000423f1f7220 */ /* 0x000fe20000410000 */
[----:B------:R0:W-:Y:S01]  /*13a0*/  @!P2 STG.E desc[UR6][R26.64], R63 ;  /* 0x0000003f1a00a986 */ /* 0x0001e2000c101906 */
[----:B------:R-:W-:Y:S01]  /*13b0*/  FFMA.FTZ R28, R29, R33, R8 ;  /* 0x000000211d1c7223 */ /* 0x000fe20000010008 */
[C---:B------:R-:W-:Y:S01]  /*13c0*/  FMUL.FTZ R60, R63.reuse, R60 ;  /* 0x0000003c3f3c7220 */ /* 0x040fe20000410000 */
[----:B------:R-:W-:Y:S01]  /*13d0*/  FMUL.FTZ R61, R63, R61 ;  /* 0x0000003d3f3d7220 */ /* 0x000fe20000410000 */
[----:B--2---:R-:W-:Y:S01]  /*13e0*/  FFMA.FTZ R24, R29, R55, R4 ;  /* 0x000000371d187223 */ /* 0x004fe20000010004 */
[----:B------:R-:W-:Y:S01]  /*13f0*/  FFMA.FTZ R25, R64, R9, R46 ;  /* 0x0000000940197223 */ /* 0x000fe2000001002e */
[----:B---3--:R-:W-:-:S04]  /*1400*/  IMAD.WIDE.U32 R66, R45, 0x10, R58 ;  /* 0x000000102d427825 */ /* 0x008fc800078e003a */
[----:B------:R-:W-:Y:S01]  /*1410*/  FFMA.FTZ R29, R64, R34, R47 ;  /* 0x00000022401d7223 */ /* 0x000fe2000001002f */
[----:B------:R-:W-:Y:S01]  /*1420*/  FADD.FTZ R64, -R65, R44 ;  /* 0x0000002c41407221 */ /* 0x000fe20000010100 */
[----:B------:R-:W-:-:S04]  /*1430*/  IMAD.WIDE.U32 R58, R57, 0x10, R58 ;  /* 0x00000010393a7825 */ /* 0x000fc800078e003a */
[C---:B0-----:R-:W-:Y:S01]  /*1440*/  FFMA.FTZ R26, R30.reuse, R10, R3 ;  /* 0x0000000a1e1a7223 */ /* 0x041fe20000010003 */
[C---:B------:R-:W-:Y:S01]  /*1450*/  FFMA.FTZ R27, R31.reuse, R11, R48 ;  /* 0x0000000b1f1b7223 */ /* 0x040fe20000010030 */
[----:B------:R-:W-:Y:S01]  /*1460*/  FFMA.FTZ R30, R30, R32, R7 ;  /* 0x000000201e1e7223 */ /* 0x000fe20000010007 */
[----:B------:R-:W-:-:S03]  /*1470*/  FFMA.FTZ R31, R31, R35, R50 ;  /* 0x000000231f1f7223 */ /* 0x000fc60000010032 */
[----:B------:R0:W-:Y:S02]  /*1480*/  STG.E.128 desc[UR6][R66.64], R24 ;  /* 0x0000001842007986 */ /* 0x0001e4000c101d06 */
[----:B0-----:R-:W0:Y:S01]  /*1490*/  LDC.64 R66, c[0x0][0x430] ;  /* 0x00010c00ff427b82 */ /* 0x001e220000000a00 */
[----:B------:R-:W-:Y:S01]  /*14a0*/  FADD.FTZ R24, -R65, R62 ;  /* 0x0000003e41187221 */ /* 0x000fe20000010100 */
[----:B------:R-:W-:Y:S01]  /*14b0*/  FMUL.FTZ R25, R63, R64 ;  /* 0x000000403f197220 */ /* 0x000fe20000410000 */
[----:B------:R-:W-:Y:S02]  /*14c0*/  FFMA.FTZ R26, R61, R39, R0 ;  /* 0x000000273d1a7223 */ /* 0x000fe40000010000 */
[----:B------:R-:W-:Y:S01]  /*14d0*/  FMUL.FTZ R62, R63, R24 ;  /* 0x000000183f3e7220 */ /* 0x000fe20000410000 */
[----:B------:R-:W-:-:S03]  /*14e0*/  FFMA.FTZ R24, R25, R37, R2 ;  /* 0x0000002519187223 */ /* 0x000fc60000010002 */
[----:B------:R-:W-:Y:S01]  /*14f0*/  FFMA.FTZ R27, R62, R38, R53 ;  /* 0x000000263e1b7223 */ /* 0x000fe20000010035 */
[--C-:B0-----:R-:W-:Y:S02]  /*1500*/  IMAD.WIDE.U32 R68, R45, 0x10, R66.reuse ;  /* 0x000000102d447825 */ /* 0x101fe400078e0042 */
[----:B------:R-:W0:Y:S02]  /*1510*/  LDC.64 R44, c[0x0][0x380] ;  /* 0x0000e000ff2c7b82 */ /* 0x000e240000000a00 */
[----:B------:R-:W-:Y:S01]  /*1520*/  IMAD.WIDE.U32 R66, R57, 0x10, R66 ;  /* 0x0000001039427825 */ /* 0x000fe200078e0042 */
[----:B------:R1:W-:Y:S03]  /*1530*/  STG.E.128 desc[UR6][R68.64], R28 ;  /* 0x0000001c44007986 */ /* 0x0003e6000c101d06 */
[----:B-1----:R-:W-:Y:S01]  /*1540*/  FFMA.FTZ R28, R25, R41, R6 ;  /* 0x00000029191c7223 */ /* 0x002fe20000010006 */
[C---:B------:R-:W-:Y:S01]  /*1550*/  FFMA.FTZ R25, R60.reuse, R36, R49 ;  /* 0x000000243c197223 */ /* 0x040fe20000010031 */
[----:B------:R-:W-:Y:S01]  /*1560*/  FFMA.FTZ R29, R60, R42, R51 ;  /* 0x0000002a3c1d7223 */ /* 0x000fe20000010033 */
[----:B------:R-:W-:Y:S01]  /*1570*/  FFMA.FTZ R30, R61, R40, R5 ;  /* 0x000000283d1e7223 */ /* 0x000fe20000010005 */
[----:B------:R-:W-:Y:S01]  /*1580*/  FFMA.FTZ R31, R62, R43, R52 ;  /* 0x0000002b3e1f7223 */ /* 0x000fe20000010034 */
[----:B0-----:R-:W-:Y:S01]  /*1590*/  LEA R54, R44, R54, 0x2 ;  /* 0x000000362c367211 */ /* 0x001fe200078e10ff */
[----:B------:R1:W-:Y:S03]  /*15a0*/  STG.E.128 desc[UR6][R58.64], R24 ;  /* 0x000000183a007986 */ /* 0x0003e6000c101d06 */
[----:B------:R-:W-:Y:S01]  /*15b0*/  ISETP.GE.AND P2, PT, R54, R45, PT ;  /* 0x0000002d3600720c */ /* 0x000fe20003f46270 */
[----:B------:R1:W-:-:S12]  /*15c0*/  STG.E.128 desc[UR6][R66.64], R28 ;  /* 0x0000001c42007986 */ /* 0x0003d8000c101d06 */
[----:B------:R-:W-:Y:S05]  /*15d0*/  @!P2 BRA `(.L_x_4541) ;  /* 0xfffffff000a8a947 */ /* 0x000fea000383ffff */
[----:B------:R-:W-:Y:S05]  /*15e0*/  EXIT ;  /* 0x000000000000794d */ /* 0x000fea0003800000 */
.L_x_4540:
[----:B------:R-:W-:Y:S01]  /*15f0*/  HFMA2 R27, -RZ, RZ, 0, 5.9604644775390625e-08 ;  /* 0x00000001ff1b7431 */ /* 0x000fe200000001ff */
[----:B------:R-:W-:Y:S01]  /*1600*/  BSSY B0, `(.L_x_4542) ;  /* 0x0000007000007945 */ /* 0x000fe20003800000 */
[----:B------:R-:W-:Y:S02]  /*1610*/  MOV R69, R59 ;  /* 0x0000003b00457202 */ /* 0x000fe40000000f00 */
[----:B------:R-:W-:Y:S02]  /*1620*/  MOV R58, 0x1f ;  /* 0x0000001f003a7802 */ /* 0x000fe40000000f00 */
[----:B-1----:R-:W-:-:S07]  /*1630*/  MOV R25, 0xffffffff ;  /* 0xffffffff00197802 */ /* 0x002fce0000000f00 */
[----:B0-----:R-:W-:Y:S05]  /*1640*/  WARPSYNC.COLLECTIVE R25, `(.L_x_4543) ;  /* 0x0000000019087348 */ /* 0x001fea0003c00000 */
[----:B------:R1:W2:Y:S02]  /*1650*/  SHFL.BFLY P4, R68, R69, R27, R58 ;  /* 0x0c00001b45447389 */ /* 0x0002a4000008003a */
[----:B012---:R-:W-:Y:S05]  /*1660*/  ENDCOLLECTIVE ;  /* 0x000000000000791b */ /* 0x007fea0003800000 */
.L_x_4543:
[----:B------:R-:W-:Y:S05]  /*1670*/  BSYNC B0 ;  /* 0x0000000000007941 */ /* 0x000fea0003800000 */
.L_x_4542:
        /* <DEDUP_REMOVED lines=10> */
.L_x_4544:
[----:B------:R-:W-:Y:S01]  /*1720*/  HFMA2 R27, -RZ, RZ, 0, 2.384185791015625e-07 ;  /* 0x00000004ff1b7431 */ /* 0x000fe200000001ff */
[----:B------:R-:W-:-:S05]  /*1730*/  MOV R24, R68 ;  /* 0x0000004400187202 */ /* 0x000fca0000000f00 */
[----:B------:R-:W-:-:S05]  /*1740*/  FADD.FTZ R64, R63, R24 ;  /* 0x000000183f407221 */ /* 0x000fca0000010000 */
[----:B------:R-:W-:-:S07]  /*1750*/  MOV R69, R64 ;  /* 0x0000004000457202 */ /* 0x000fce0000000f00 */
[----:B------:R-:W-:Y:S05]  /*1760*/  WARPSYNC.COLLECTIVE R25, `(.L_x_4545) ;  /* 0x0000000019087348 */ /* 0x000fea0003c00000 */
[----:B------:R0:W1:Y:S02]  /*1770*/  SHFL.BFLY P4, R68, R69, R27, R58 ;  /* 0x0c00001b45447389 */ /* 0x000064000008003a */
[----:B01----:R-:W-:Y:S05]  /*1780*/  ENDCOLLECTIVE ;  /* 0x000000000000791b */ /* 0x003fea0003800000 */
.L_x_4545:
[----:B------:R-:W-:Y:S01]  /*1790*/  HFMA2 R27, -RZ, RZ, 0, 4.76837158203125e-07 ;  /* 0x00000008ff1b7431 */ /* 0x000fe200000001ff */
[----:B------:R-:W-:-:S05]  /*17a0*/  MOV R65, R68 ;  /* 0x0000004400417202 */ /* 0x000fca0000000f00 */
[----:B------:R-:W-:-:S05]  /*17b0*/  FADD.FTZ R65, R64, R65 ;  /* 0x0000004140417221 */ /* 0x000fca0000010000 */
[----:B------:R-:W-:-:S07]  /*17c0*/  MOV R69, R65 ;  /* 0x0000004100457202 */ /* 0x000fce0000000f00 */
[----:B------:R-:W-:Y:S05]  /*17d0*/  WARPSYNC.COLLECTIVE R25, `(.L_x_4546) ;  /* 0x0000000019087348 */ /* 0x000fea0003c00000 */
[----:B------:R0:W1:Y:S02]  /*17e0*/  SHFL.BFLY P4, R68, R69, R27, R58 ;  /* 0x0c00001b45447389 */ /* 0x000064000008003a */
[----:B01----:R-:W-:Y:S05]  /*17f0*/  ENDCOLLECTIVE ;  /* 0x000000000000791b */ /* 0x003fea0003800000 */
.L_x_4546:
[----:B------:R-:W-:Y:S01]  /*1800*/  HFMA2 R27, -RZ, RZ, 0, 9.5367431640625e-07 ;  /* 0x00000010ff1b7431 */ /* 0x000fe200000001ff */
[----:B------:R-:W-:-:S05]  /*1810*/  MOV R24, R68 ;  /* 0x0000004400187202 */ /* 0x000fca0000000f00 */
[----:B------:R-:W-:-:S05]  /*1820*/  FADD.FTZ R66, R65, R24 ;  /* 0x0000001841427221 */ /* 0x000fca0000010000 */
[----:B------:R-:W-:-:S07]  /*1830*/  MOV R69, R66 ;  /* 0x0000004200457202 */ /* 0x000fce0000000f00 */
[----:B------:R-:W-:Y:S05]  /*1840*/  WARPSYNC.COLLECTIVE R25, `(.L_x_4547) ;  /* 0x0000000019087348 */ /* 0x000fea0003c00000 */
[----:B------:R0:W1:Y:S02]  /*1850*/  SHFL.BFLY P4, R68, R69, R27, R58 ;  /* 0x0c00001b45447389 */ /* 0x000064000008003a */
[----:B01----:R-:W-:Y:S05]  /*1860*/  ENDCOLLECTIVE ;  /* 0x000000000000791b */ /* 0x003fea0003800000 */
.L_x_4547:
        /* <DEDUP_REMOVED lines=25> */
.L_x_4548:
[----:B------:R-:W-:Y:S01]  /*1a00*/  HFMA2 R27, -RZ, RZ, 0, 1.1920928955078125e-07 ;  /* 0x00000002ff1b7431 */ /* 0x000fe200000001ff */
[----:B------:R-:W-:-:S05]  /*1a10*/  MOV R59, R68 ;  /* 0x00000044003b7202 */ /* 0x000fca0000000f00 */
[----:B------:R-:W-:-:S05]  /*1a20*/  FADD.FTZ R59, R24, R59 ;  /* 0x0000003b183b7221 */ /* 0x000fca0000010000 */
[----:B------:R-:W-:-:S07]  /*1a30*/  MOV R69, R59 ;  /* 0x0000003b00457202 */ /* 0x000fce0000000f00 */
[----:B------:R-:W-:Y:S05]  /*1a40*/  WARPSYNC.COLLECTIVE R25, `(.L_x_4549) ;  /* 0x0000000019087348 */ /* 0x000fea0003c00000 */
[----:B------:R0:W1:Y:S02]  /*1a50*/  SHFL.BFLY P4, R68, R69, R27, R58 ;  /* 0x0c00001b45447389 */ /* 0x000064000008003a */
[----:B01----:R-:W-:Y:S05]  /*1a60*/  ENDCOLLECTIVE ;  /* 0x000000000000791b */ /* 0x003fea0003800000 */
.L_x_4549:
[----:B------:R-:W-:Y:S01]  /*1a70*/  HFMA2 R27, -RZ, RZ, 0, 2.384185791015625e-07 ;  /* 0x00000004ff1b7431 */ /* 0x000fe200000001ff */
[----:B------:R-:W-:-:S05]  /*1a80*/  MOV R64, R68 ;  /* 0x0000004400407202 */ /* 0x000fca0000000f00 */
[----:B------:R-:W-:-:S05]  /*1a90*/  FADD.FTZ R64, R59, R64 ;  /* 0x000000403b407221 */ /* 0x000fca0000010000 */
[----:B------:R-:W-:-:S07]  /*1aa0*/  MOV R69, R64 ;  /* 0x0000004000457202 */ /* 0x000fce0000000f00 */
[----:B------:R-:W-:Y:S05]  /*1ab0*/  WARPSYNC.COLLECTIVE R25, `(.L_x_4550) ;  /* 0x0000000019087348 */ /* 0x000fea0003c00000 */
[----:B------:R0:W1:Y:S02]  /*1ac0*/  SHFL.BFLY P4, R68, R69, R27, R58 ;  /* 0x0c00001b45447389 */ /* 0x000064000008003a */
[----:B01----:R-:W-:Y:S05]  /*1ad0*/  ENDCOLLECTIVE ;  /* 0x000000000000791b */ /* 0x003fea0003800000 */
.L_x_4550:
[----:B------:R-:W-:Y:S01]  /*1ae0*/  HFMA2 R27, -RZ, RZ, 0, 4.76837158203125e-07 ;  /* 0x00000008ff1b7431 */ /* 0x000fe200000001ff */
[----:B------:R-:W-:-:S05]  /*1af0*/  MOV R63, R68 ;  /* 0x00000044003f7202 */ /* 0x000fca0000000f00 */
[----:B------:R-:W-:-:S05]  /*1b00*/  FADD.FTZ R63, R64, R63 ;  /* 0x0000003f403f7221 */ /* 0x000fca0000010000 */
[----:B------:R-:W-:-:S07]  /*1b10*/  MOV R69, R63 ;  /* 0x0000003f00457202 */ /* 0x000fce0000000f00 */
[----:B------:R-:W-:Y:S05]  /*1b20*/  WARPSYNC.COLLECTIVE R25, `(.L_x_4551) ;  /* 0x0000000019087348 */ /* 0x000fea0003c00000 */
[----:B------:R0:W1:Y:S02]  /*1b30*/  SHFL.BFLY P4, R68, R69, R27, R58 ;  /* 0x0c00001b45447389 */ /* 0x000064000008003a */
[----:B01----:R-:W-:Y:S05]  /*1b40*/  ENDCOLLECTIVE ;  /* 0x000000000000791b */ /* 0x003fea0003800000 */
.L_x_4551:
[----:B------:R-:W-:Y:S01]  /*1b50*/  HFMA2 R27, -RZ, RZ, 0, 9.5367431640625e-07 ;  /* 0x00000010ff1b7431 */ /* 0x000fe200000001ff */
[----:B------:R-:W-:-:S05]  /*1b60*/  MOV R66, R68 ;  /* 0x0000004400427202 */ /* 0x000fca0000000f00 */
[----:B------:R-:W-:-:S05]  /*1b70*/  FADD.FTZ R66, R63, R66 ;  /* 0x000000423f427221 */ /* 0x000fca0000010000 */
[----:B------:R-:W-:-:S07]  /*1b80*/  MOV R69, R66 ;  /* 0x0000004200457202 */ /* 0x000fce0000000f00 */
[----:B------:R-:W-:Y:S05]  /*1b90*/  WARPSYNC.COLLECTIVE R25, `(.L_x_4552) ;  /* 0x0000000019087348 */ /* 0x000fea0003c00000 */
[----:B------:R0:W1:Y:S02]  /*1ba0*/  SHFL.BFLY P4, R68, R69, R27, R58 ;  /* 0x0c00001b45447389 */ /* 0x000064000008003a */
[----:B01----:R-:W-:Y:S05]  /*1bb0*/  ENDCOLLECTIVE ;  /* 0x000000000000791b */ /* 0x003fea0003800000 */
.L_x_4552:
[----:B------:R-:W-:Y:S01]  /*1bc0*/  MOV R65, R68 ;  /* 0x0000004400417202 */ /* 0x000fe20000000f00 */
[----:B------:R-:W-:Y:S06]  /*1bd0*/  BRA `(.L_x_4553) ;  /* 0xfffffff400947947 */ /* 0x000fec000383ffff */
.L_x_4554:
        /* <DEDUP_REMOVED lines=10> */
.L_x_5980:


//--------------------- .text._ZN10layer_norm31ln_parallel_residual_fwd_kernelINS_13Kernel_traitsI6__halfffffjLj256ELj1ELj4ELj1ELj16ENS_18Kernel_traits_baseILj256ES2_ffffjLj128EEEEELb0ELb1ELb0EEEvNS_9FwdParamsE --------------------------
	.section	.text._ZN10layer_norm31ln_parallel_residual_fwd_kernelINS_13Kernel_traitsI6__halfffffjLj256ELj1ELj4ELj1ELj16ENS_18Kernel_traits_baseILj256ES2_ffffjLj128EEEEELb0ELb1ELb0EEEvNS_9FwdParamsE,"ax",@progbits
	.align	128
        .global         _ZN10layer_norm31ln_parallel_residual_fwd_kernelINS_13Kernel_traitsI6__halfffffjLj256ELj1ELj4ELj1ELj16ENS_18Kernel_traits_baseILj256ES2_ffffjLj128EEEEELb0ELb1ELb0EEEvNS_9FwdParamsE
        .type           _ZN10layer_norm31ln_parallel_residual_fwd_kernelINS_13Kernel_traitsI6__halfffffjLj256ELj1ELj4ELj1ELj16ENS_18Kernel_traits_baseILj256ES2_ffffjLj128EEEEELb0ELb1ELb0EEEvNS_9FwdParamsE,@function
        .size           _ZN10layer_norm31ln_parallel_residual_fwd_kernelINS_13Kernel_traitsI6__halfffffjLj256ELj1ELj4ELj1ELj16ENS_18Kernel_traits_baseILj256ES2_ffffjLj128EEEEELb0ELb1ELb0EEEvNS_9FwdParamsE,(.L_x_5981 - _ZN10layer_norm31ln_parallel_residual_fwd_kernelINS_13Kernel_traitsI6__halfffffjLj256ELj1ELj4ELj1ELj16ENS_18Kernel_traits_baseILj256ES2_ffffjLj128EEEEELb0ELb1ELb0EEEvNS_9FwdParamsE)
        .other          _ZN10layer_norm31ln_parallel_residual_fwd_kernelINS_13Kernel_traitsI6__halfffffjLj256ELj1ELj4ELj1ELj16ENS_18Kernel_traits_baseILj256ES2_ffffjLj128EEEEELb0ELb1ELb0EEEvNS_9FwdParamsE,@"STO_CUDA_ENTRY STV_DEFAULT"
_ZN10layer_norm31ln_parallel_residual_fwd_kernelINS_13Kernel_traitsI6__halfffffjLj256ELj1ELj4ELj1ELj16ENS_18Kernel_traits_baseILj256ES2_ffffjLj128EEEEELb0ELb1ELb0EEEvNS_9FwdParamsE:
.text._ZN10layer_norm31ln_parallel_residual_fwd_kernelINS_13Kernel_traitsI6__halfffffjLj256ELj1ELj4ELj1ELj16ENS_18Kernel_traits_baseILj256ES2_ffffjLj128EEEEELb0ELb1ELb0EEEvNS_9FwdParamsE:
[----:B------:R-:W-:Y:S01]  /*0000*/  LDC R1, c[0x0][0x37c] ;  /* 0x0000df00ff017b82 */ /* 0x000fe20000000800 */
[----:B------:R-:W0:Y:S01]  /*0010*/  S2R R34, SR_TID.X ;  /* 0x0000000000227919 */ /* 0x000e220000002100 */
[----:B------:R-:W1:Y:S06]  /*0020*/  LDCU.64 UR10, c[0x0][0x438] ;  /* 0x00008700ff0a77ac */ /* 0x000e6c0008000a00 */
[----:B------:R-:W2:Y:S01]  /*0030*/  LDC R3, c[0x0][0x388] ;  /* 0x0000e200ff037b82 */ /* 0x000ea20000000800 */
[----:B------:R-:W-:Y:S01]  /*0040*/  BSSY.RECONVERGENT B0, `(.L_x_4555) ;  /* 0x0000033000007945 */ /* 0x000fe20003800200 */
[----:B------:R-:W3:Y:S01]  /*0050*/  LDCU.64 UR8, c[0x0][0x3a0] ;  /* 0x00007400ff0877ac */ /* 0x000ee20008000a00 */
[----:B------:R-:W4:Y:S05]  /*0060*/  LDCU.64 UR6, c[0x0][0x358] ;  /* 0x00006b00ff0677ac */ /* 0x000f2a0008000a00 */
[----:B------:R-:W5:Y:S08]  /*0070*/  S2UR UR4, SR_CTAID.X ;  /* 0x00000000000479c3 */ /* 0x000f700000002500 */
[----:B------:R-:W3:Y:S01]  /*0080*/  LDC.64 R4, c[0x0][0x398] ;  /* 0x0000e600ff047b82 */ /* 0x000ee20000000a00 */
[----:B-1----:R-:W-:-:S04]  /*0090*/  UISETP.NE.U32.AND UP0, UPT, UR10, URZ, UPT ;  /* 0x000000ff0a00728c */ /* 0x002fc8000bf05070 */
[----:B------:R-:W-:Y:S01]  /*00a0*/  UISETP.NE.AND.EX UP0, UPT, UR11, URZ, UPT, UP0 ;  /* 0x000000ff0b00728c */ /* 0x000fe2000bf05300 */
[----:B--2---:R-:W-:-:S04]  /*00b0*/  SHF.R.S32.HI R0, RZ, 0x1f, R3 ;  /* 0x0000001fff007819 */ /* 0x004fc80000011403 */
[----:B------:R-:W-:Y:S02]  /*00c0*/  LEA.HI R0, R0, R3, RZ, 0x2 ;  /* 0x0000000300007211 */ /* 0x000fe400078f10ff */
[----:B0-----:R-:W-:Y:S01]  /*00d0*/  LOP3.LUT R33, R34, 0x1f, RZ, 0xc, !PT ;  /* 0x0000001f22217812 */ /* 0x001fe200078e0cff */
[----:B-----5:R-:W-:Y:S01]  /*00e0*/  USHF.L.U32 UR4, UR4, 0x2, URZ ;  /* 0x0000000204047899 */ /* 0x020fe200080006ff */
[----:B------:R-:W-:Y:S02]  /*00f0*/  SHF.R.U32.HI R32, RZ, 0x5, R34 ;  /* 0x00000005ff207819 */ /* 0x000fe40000011622 */
[----:B------:R-:W-:Y:S02]  /*0100*/  LEA.HI.SX32 R33, R0, R33, 0x1e ;  /* 0x0000002100217211 */ /* 0x000fe400078ff2ff */
[----:B------:R-:W-:Y:S02]  /*0110*/  LOP3.LUT R34, R34, 0x1f, RZ, 0xc0, !PT ;  /* 0x0000001f22227812 */ /* 0x000fe400078ec0ff */
[----:B------:R-:W-:-:S02]  /*0120*/  LOP3.LUT R32, R32, UR4, RZ, 0xfc, !PT ;  /* 0x0000000420207c12 */ /* 0x000fc4000f8efcff */
[----:B---3--:R-:W-:-:S04]  /*0130*/  LOP3.LUT P0, RZ, R4, UR8, RZ, 0xfc, !PT ;  /* 0x0000000804ff7c12 */ /* 0x008fc8000f80fcff */
[----:B------:R-:W-:Y:S01]  /*0140*/  LOP3.LUT P0, RZ, R5, UR9, RZ, 0xfc, P0 ;  /* 0x0000000905ff7c12 */ /* 0x000fe2000800fcff */
[----:B----4-:R-:W-:-:S12]  /*0150*/  BRA.U !UP0, `(.L_x_4556) ;  /* 0x0000000108547547 */ /* 0x010fd8000b800000 */
[C---:B------:R-:W-:Y:S01]  /*0160*/  ISETP.GE.U32.AND P1, PT, R33.reuse, 0x20, PT ;  /* 0x000000202100780c */ /* 0x040fe20003f26070 */
[----:B------:R-:W-:Y:S01]  /*0170*/  BSSY.RECONVERGENT B1, `(.L_x_4557) ;  /* 0x000000b000017945 */ /* 0x000fe20003800200 */
[----:B------:R-:W-:Y:S02]  /*0180*/  ISETP.GE.U32.AND P2, PT, R33, 0x40, PT ;  /* 0x000000402100780c */ /* 0x000fe40003f46070 */
[----:B------:R-:W-:-:S09]  /*0190*/  MOV R7, R34 ;  /* 0x0000002200077202 */ /* 0x000fd20000000f00 */
[----:B------:R-:W-:Y:S05]  /*01a0*/  @!P1 BRA `(.L_x_4558) ;  /* 0x00000000001c9947 */ /* 0x000fea0003800000 */
[----:B------:R-:W0:Y:S08]  /*01b0*/  LDC.64 R4, c[0x0][0x3d0] ;  /* 0x0000f400ff047b82 */ /* 0x000e300000000a00 */
[----:B------:R-:W1:Y:S01]  /*01c0*/  LDC.64 R24, c[0x0][0x438] ;  /* 0x00010e00ff187b82 */ /* 0x000e620000000a00 */
[----:B0-----:R-:W-:-:S06]  /*01d0*/  IMAD.WIDE.U32 R4, R34, 0x8, R4 ;  /* 0x0000000822047825 */ /* 0x001fcc00078e0004 */
[----:B------:R-:W5:Y:S01]  /*01e0*/  LDG.E.64 R4, desc[UR6][R4.64] ;  /* 0x0000000604047981 */ /* 0x000f62000c1e1b00 */
[----:B-1----:R-:W-:-:S06]  /*01f0*/  IMAD.WIDE.U32 R24, R34, 0x8, R24 ;  /* 0x0000000822187825 */ /* 0x002fcc00078e0018 */
[----:B------:R-:W5:Y:S01]  /*0200*/  LD.E.64 R24, desc[UR6][R24.64] ;  /* 0x0000000618187980 */ /* 0x000f62000c101b00 */
[----:B------:R-:W-:-:S07]  /*0210*/  LOP3.LUT R7, R34, 0x20, RZ, 0xfc, !PT ;  /* 0x0000002022077812 */ /* 0x000fce00078efcff */
.L_x_4558:
[----:B------:R-:W-:Y:S05]  /*0220*/  BSYNC.RECONVERGENT B1 ;  /* 0x0000000000017941 */ /* 0x000fea0003800200 */
.L_x_4557:
[----:B------:R-:W-:Y:S05]  /*0230*/  @!P2 BRA `(.L_x_4559) ;  /* 0x00000000004ca947 */ /* 0x000fea0003800000 */
[----:B------:R-:W0:Y:S08]  /*0240*/  LDC.64 R8, c[0x0][0x3d0] ;  /* 0x0000f400ff087b82 */ /* 0x000e300000000a00 */
[----:B------:R-:W1:Y:S01]  /*0250*/  LDC.64 R2, c[0x0][0x438] ;  /* 0x00010e00ff027b82 */ /* 0x000e620000000a00 */
[----:B0-----:R-:W-:-:S06]  /*0260*/  IMAD.WIDE.U32 R8, R7, 0x8, R8 ;  /* 0x0000000807087825 */ /* 0x001fcc00078e0008 */
[----:B------:R-:W5:Y:S01]  /*0270*/  LDG.E.64 R8, desc[UR6][R8.64] ;  /* 0x0000000608087981 */ /* 0x000f62000c1e1b00 */
[----:B-1----:R-:W-:-:S06]  /*0280*/  IMAD.WIDE.U32 R2, R7, 0x8, R2 ;  /* 0x0000000807027825 */ /* 0x002fcc00078e0002 */
[----:B------:R-:W5:Y:S01]  /*0290*/  LD.E.64 R2, desc[UR6][R2.64] ;  /* 0x0000000602027980 */ /* 0x000f62000c101b00 */
[----:B------:R-:W-:Y:S05]  /*02a0*/  BRA `(.L_x_4559) ;  /* 0x0000000000307947 */ /* 0x000fea0003800000 */
.L_x_4556:
[C---:B------:R-:W-:Y:S02]  /*02b0*/  ISETP.GE.U32.AND P2, PT, R33.reuse, 0x40, PT ;  /* 0x000000402100780c */ /* 0x040fe40003f46070 */
[----:B------:R-:W-:Y:S02]  /*02c0*/  ISETP.GE.U32.AND P1, PT, R33, 0x20, PT ;  /* 0x000000202100780c */ /* 0x000fe40003f26070 */
[----:B------:R-:W-:-:S09]  /*02d0*/  MOV R13, R34 ;  /* 0x00000022000d7202 */ /* 0x000fd20000000f00 */
[----:B------:R-:W0:Y:S02]  /*02e0*/  @P2 LDC.64 R6, c[0x0][0x3d0] ;  /* 0x0000f400ff062b82 */ /* 0x000e240000000a00 */
[----:B------:R-:W-:-:S06]  /*02f0*/  @P1 LOP3.LUT R13, R34, 0x20, RZ, 0xfc, !PT ;  /* 0x00000020220d1812 */ /* 0x000fcc00078efcff */
[----:B------:R-:W1:Y:S01]  /*0300*/  @P1 LDC.64 R10, c[0x0][0x3d0] ;  /* 0x0000f400ff0a1b82 */ /* 0x000e620000000a00 */
[----:B0-----:R-:W-:-:S05]  /*0310*/  @P2 IMAD.WIDE.U32 R6, R13, 0x8, R6 ;  /* 0x000000080d062825 */ /* 0x001fca00078e0006 */
[----:B------:R0:W5:Y:S01]  /*0320*/  @P2 LDG.E.64 R8, desc[UR6][R6.64] ;  /* 0x0000000606082981 */ /* 0x000162000c1e1b00 */
[----:B-1----:R-:W-:-:S05]  /*0330*/  @P1 IMAD.WIDE.U32 R10, R34, 0x8, R10 ;  /* 0x00000008220a1825 */ /* 0x002fca00078e000a */
[----:B------:R0:W5:Y:S01]  /*0340*/  @P1 LDG.E.64 R4, desc[UR6][R10.64] ;  /* 0x000000060a041981 */ /* 0x000162000c1e1b00 */
[----:B------:R-:W-:Y:S02]  /*0350*/  @P1 CS2R R24, SRZ ;  /* 0x0000000000181805 */ /* 0x000fe4000001ff00 */
[----:B------:R-:W-:-:S07]  /*0360*/  @P2 CS2R R2, SRZ ;  /* 0x0000000000022805 */ /* 0x000fce000001ff00 */
.L_x_4559:
[----:B------:R-:W-:Y:S05]  /*0370*/  BSYNC.RECONVERGENT B0 ;  /* 0x0000000000007941 */ /* 0x000fea0003800200 */
.L_x_4555:
[----:B------:R-:W1:Y:S02]  /*0380*/  LDCU UR4, c[0x0][0x384] ;  /* 0x00007080ff0477ac */ /* 0x000e640008000800 */
[----:B-1----:R-:W-:-:S13]  /*0390*/  ISETP.GE.AND P2, PT, R32, UR4, PT ;  /* 0x0000000420007c0c */ /* 0x002fda000bf46270 */
[----:B------:R-:W-:Y:S05]  /*03a0*/  @P2 EXIT ;  /* 0x000000000000294d */ /* 0x000fea0003800000 */
[----:B------:R-:W1:Y:S01]  /*03b0*/  LDCU.U8 UR4, c[0x0][0x410] ;  /* 0x00008200ff0477ac */ /* 0x000e620008000000 */
[----:B-----5:R-:W-:Y:S02]  /*03c0*/  MOV R39, R4 ;  /* 0x0000000400277202 */ /* 0x020fe40000000f00 */
[----:B------:R-:W-:Y:S01]  /*03d0*/  MOV R0, R5 ;  /* 0x0000000500007202 */ /* 0x000fe20000000f00 */
[----:B------:R-:W2:Y:S01]  /*03e0*/  LDCU UR8, c[0x0][0x388] ;  /* 0x00007100ff0877ac */ /* 0x000ea20008000800 */
[--C-:B------:R-:W-:Y:S02]  /*03f0*/  SHF.R.U64 R40, R4, 0x10, R5.reuse ;  /* 0x0000001004287819 */ /* 0x100fe40000001205 */
[----:B0-----:R-:W-:Y:S01]  /*0400*/  SHF.R.U32.HI R7, RZ, 0x10, R5 ;  /* 0x00000010ff077819 */ /* 0x001fe20000011605 */
[----:B------:R-:W0:Y:S01]  /*0410*/  LDCU UR5, c[0x0][0x448] ;  /* 0x00008900ff0577ac */ /* 0x000e220008000800 */
[----:B------:R-:W-:Y:S02]  /*0420*/  PRMT R39, R39, 0x5410, R0 ;  /* 0x0000541027277816 */ /* 0x000fe40000000000 */
[--C-:B------:R-:W-:Y:S01]  /*0430*/  SHF.R.U64 R46, R24, 0x10, R25.reuse ;  /* 0x00000010182e7819 */ /* 0x100fe20000001219 */
[----:B------:R-:W3:Y:S01]  /*0440*/  LDCU.64 UR10, c[0x0][0x398] ;  /* 0x00007300ff0a77ac */ /* 0x000ee20008000a00 */
[----:B------:R-:W-:-:S02]  /*0450*/  SHF.R.U32.HI R0, RZ, 0x10, R25 ;  /* 0x00000010ff007819 */ /* 0x000fc40000011619 */
[----:B------:R-:W-:Y:S01]  /*0460*/  MOV R5, R8 ;  /* 0x0000000800057202 */ /* 0x000fe20000000f00 */
[----:B------:R-:W4:Y:S01]  /*0470*/  LDCU.64 UR12, c[0x0][0x3a0] ;  /* 0x00007400ff0c77ac */ /* 0x000f220008000a00 */
[----:B------:R-:W-:Y:S02]  /*0480*/  PRMT R40, R40, 0x5410, R7 ;  /* 0x0000541028287816 */ /* 0x000fe40000000007 */
[----:B------:R-:W-:Y:S02]  /*0490*/  MOV R10, R9 ;  /* 0x00000009000a7202 */ /* 0x000fe40000000f00 */
[--C-:B------:R-:W-:Y:S02]  /*04a0*/  SHF.R.U64 R4, R8, 0x10, R9.reuse ;  /* 0x0000001008047819 */ /* 0x100fe40000001209 */
[----:B------:R-:W-:Y:S02]  /*04b0*/  SHF.R.U32.HI R6, RZ, 0x10, R9 ;  /* 0x00000010ff067819 */ /* 0x000fe40000011609 */
[--C-:B------:R-:W-:Y:S01]  /*04c0*/  SHF.R.U64 R7, R2, 0x10, R3.reuse ;  /* 0x0000001002077819 */ /* 0x100fe20000001203 */
[----:B------:R-:W-:Y:S01]  /*04d0*/  HADD2.F32 R4, -RZ, R4.H0_H0 ;  /* 0x20000004ff047230 */ /* 0x000fe20000004100 */
[----:B------:R-:W-:Y:S01]  /*04e0*/  SHF.R.U32.HI R27, RZ, 0x10, R3 ;  /* 0x00000010ff1b7819 */ /* 0x000fe20000011603 */
[----:B------:R-:W-:Y:S01]  /*04f0*/  HADD2.F32 R6, -RZ, R6.H0_H0 ;  /* 0x20000006ff067230 */ /* 0x000fe20000004100 */
[----:B------:R-:W-:Y:S01]  /*0500*/  PRMT R46, R46, 0x5410, R0 ;  /* 0x000054102e2e7816 */ /* 0x000fe20000000000 */
[----:B------:R-:W-:Y:S01]  /*0510*/  HADD2.F32 R0, -RZ, R2.H0_H0 ;  /* 0x20000002ff007230 */ /* 0x000fe20000004100 */
[----:B-1----:R-:W-:Y:S01]  /*0520*/  ISETP.NE.AND P3, PT, RZ, UR4, PT ;  /* 0x00000004ff007c0c */ /* 0x002fe2000bf65270 */
[----:B------:R-:W-:-:S02]  /*0530*/  HADD2.F32 R2, -RZ, R3.H0_H0 ;  /* 0x20000003ff027230 */ /* 0x000fc40000004100 */
[----:B------:R-:W-:Y:S02]  /*0540*/  HADD2.F32 R3, -RZ, R5.H0_H0 ;  /* 0x20000005ff037230 */ /* 0x000fe40000004100 */
[----:B------:R-:W-:Y:S02]  /*0550*/  HADD2.F32 R5, -RZ, R10.H0_H0 ;  /* 0x2000000aff057230 */ /* 0x000fe40000004100 */
[----:B------:R-:W-:Y:S02]  /*0560*/  HADD2.F32 R7, -RZ, R7.H0_H0 ;  /* 0x20000007ff077230 */ /* 0x000fe40000004100 */
[----:B0-234-:R-:W-:-:S07]  /*0570*/  HADD2.F32 R27, -RZ, R27.H0_H0 ;  /* 0x2000001bff1b7230 */ /* 0x01dfce0000004100 */
.L_x_4574:
[----:B------:R-:W-:Y:S01]  /*0580*/  IMAD R20, R32, UR8, RZ ;  /* 0x0000000820147c24 */ /* 0x000fe2000f8e02ff */
[----:B------:R-:W-:Y:S04]  /*0590*/  BSSY.RECONVERGENT B0, `(.L_x_4560) ;  /* 0x000003b000007945 */ /* 0x000fe80003800200 */
[----:B------:R-:W-:-:S04]  /*05a0*/  SHF.R.S32.HI R21, RZ, 0x1f, R20 ;  /* 0x0000001fff157819 */ /* 0x000fc80000011414 */
[----:B------:R-:W-:-:S04]  /*05b0*/  LEA.HI R21, R21, R20, RZ, 0x2 ;  /* 0x0000001415157211 */ /* 0x000fc800078f10ff */
[----:B------:R-:W-:-:S04]  /*05c0*/  LEA.HI.SX32 R38, R21, R34, 0x1e ;  /* 0x0000002215267211 */ /* 0x000fc800078ff2ff */
[----:B------:R-:W-:Y:S01]  /*05d0*/  MOV R41, R38 ;  /* 0x0000002600297202 */ /* 0x000fe20000000f00 */
        /* <DEDUP_REMOVED lines=22> */
[----:B0-----:R-:W-:Y:S01]  /*0740*/  FADD.FTZ R36, R14, R11 ;  /* 0x0000000b0e247221 */ /* 0x001fe20000010000 */
[----:B------:R-:W-:Y:S02]  /*0750*/  FADD.FTZ R37, R15, R10 ;  /* 0x0000000a0f257221 */ /* 0x000fe40000010000 */
[----:B------:R-:W-:Y:S02]  /*0760*/  MOV R8, R26 ;  /* 0x0000001a00087202 */ /* 0x000fe40000000f00 */
[----:B------:R-:W-:-:S02]  /*0770*/  MOV R9, R35 ;  /* 0x0000002300097202 */ /* 0x000fc40000000f00 */
[----:B------:R-:W-:Y:S02]  /*0780*/  MOV R10, R36 ;  /* 0x00000024000a7202 */ /* 0x000fe40000000f00 */
[----:B------:R-:W-:Y:S01]  /*0790*/  MOV R11, R37 ;  /* 0x00000025000b7202 */ /* 0x000fe20000000f00 */
[----:B------:R-:W-:Y:S06]  /*07a0*/  BRA `(.L_x_4564) ;  /* 0x0000000000547947 */ /* 0x000fec0003800000 */
.L_x_4563:
[----:B-----5:R-:W-:Y:S01]  /*07b0*/  FADD.FTZ R26, R20, R16 ;  /* 0x00000010141a7221 */ /* 0x020fe20000010000 */
[----:B------:R-:W-:Y:S01]  /*07c0*/  FADD.FTZ R35, R21, R17 ;  /* 0x0000001115237221 */ /* 0x000fe20000010000 */
[----:B0-----:R-:W-:Y:S01]  /*07d0*/  FADD.FTZ R36, R22, R18 ;  /* 0x0000001216247221 */ /* 0x001fe20000010000 */
[----:B------:R-:W-:Y:S02]  /*07e0*/  FADD.FTZ R37, R23, R19 ;  /* 0x0000001317257221 */ /* 0x000fe40000010000 */
[----:B------:R-:W-:Y:S02]  /*07f0*/  MOV R8, R26 ;  /* 0x0000001a00087202 */ /* 0x000fe40000000f00 */
[----:B------:R-:W-:Y:S02]  /*0800*/  MOV R9, R35 ;  /* 0x0000002300097202 */ /* 0x000fe40000000f00 */
[----:B------:R-:W-:Y:S02]  /*0810*/  MOV R10, R36 ;  /* 0x00000024000a7202 */ /* 0x000fe40000000f00 */
[----:B------:R-:W-:Y:S01]  /*0820*/  MOV R11, R37 ;  /* 0x00000025000b7202 */ /* 0x000fe20000000f00 */
[----:B------:R-:W-:Y:S06]  /*0830*/  BRA `(.L_x_4564) ;  /* 0x0000000000307947 */ /* 0x000fec0003800000 */
.L_x_4562:
[----:B-----5:R-:W-:Y:S01]  /*0840*/  @P2 FADD.FTZ R8, R20, R12 ;  /* 0x0000000c14082221 */ /* 0x020fe20000010000 */
[----:B------:R-:W-:Y:S01]  /*0850*/  @P2 FADD.FTZ R9, R21, R13 ;  /* 0x0000000d15092221 */ /* 0x000fe20000010000 */
[----:B------:R-:W-:Y:S01]  /*0860*/  @P2 FADD.FTZ R10, R22, R14 ;  /* 0x0000000e160a2221 */ /* 0x000fe20000010000 */
[----:B------:R-:W-:Y:S02]  /*0870*/  @P2 FADD.FTZ R11, R23, R15 ;  /* 0x0000000f170b2221 */ /* 0x000fe40000010000 */
[----:B------:R-:W-:Y:S02]  /*0880*/  @P2 MOV R26, R8 ;  /* 0x00000008001a2202 */ /* 0x000fe40000000f00 */
[----:B------:R-:W-:Y:S02]  /*0890*/  @P2 MOV R35, R9 ;  /* 0x0000000900232202 */ /* 0x000fe40000000f00 */
[----:B0-----:R-:W-:Y:S02]  /*08a0*/  @P2 MOV R36, R10 ;  /* 0x0000000a00242202 */ /* 0x001fe40000000f00 */
[----:B------:R-:W-:-:S02]  /*08b0*/  @P2 MOV R37, R11 ;  /* 0x0000000b00252202 */ /* 0x000fc40000000f00 */
[----:B------:R-:W-:Y:S02]  /*08c0*/  @!P2 MOV R26, R20 ;  /* 0x00000014001aa202 */ /* 0x000fe40000000f00 */
[----:B------:R-:W-:Y:S02]  /*08d0*/  @!P2 MOV R35, R21 ;  /* 0x000000150023a202 */ /* 0x000fe40000000f00 */
[----:B------:R-:W-:Y:S02]  /*08e0*/  @!P2 MOV R36, R22 ;  /* 0x000000160024a202 */ /* 0x000fe40000000f00 */
[----:B------:R-:W-:-:S07]  /*08f0*/  @!P2 MOV R37, R23 ;  /* 0x000000170025a202 */ /* 0x000fce0000000f00 */
.L_x_4564:
[----:B------:R-:W0:Y:S01]  /*0900*/  @P0 LDC.64 R20, c[0x0][0x3a8] ;  /* 0x0000ea00ff140b82 */ /* 0x000e220000000a00 */
[C---:B------:R-:W-:Y:S01]  /*0910*/  IADD3 R41, PT, PT, R38.reuse, 0x20, RZ ;  /* 0x0000002026297810 */ /* 0x040fe20007ffe0ff */
[----:B0-----:R-:W-:-:S05]  /*0920*/  @P0 IMAD.WIDE.U32 R20, R38, 0x10, R20 ;  /* 0x0000001026140825 */ /* 0x001fca00078e0014 */
[----:B------:R0:W-:Y:S02]  /*0930*/  @P0 STG.E.128 desc[UR6][R20.64], R8 ;  /* 0x0000000814000986 */ /* 0x0001e4000c101d06 */
.L_x_4561:
[----:B------:R-:W-:Y:S05]  /*0940*/  BSYNC.RECONVERGENT B0 ;  /* 0x0000000000007941 */ /* 0x000fea0003800200 */
.L_x_4560:
[----:B------:R-:W-:Y:S01]  /*0950*/  ISETP.GE.U32.AND P2, PT, R33, 0x40, PT ;  /* 0x000000402100780c */ /* 0x000fe20003f46070 */
[----:B------:R-:W-:-:S12]  /*0960*/  BSSY.RECONVERGENT B0, `(.L_x_4565) ;  /* 0x000003b000007945 */ /* 0x000fd80003800200 */
[----:B------:R-:W-:Y:S05]  /*0970*/  @!P2 BRA `(.L_x_4566) ;  /* 0x0000000000e4a947 */ /* 0x000fea0003800000 */
[----:B------:R-:W-:Y:S01]  /*0980*/  ISETP.NE.U32.AND P4, PT, RZ, UR12, PT ;  /* 0x0000000cff007c0c */ /* 0x000fe2000bf85070 */
[----:B------:R-:W1:Y:S01]  /*0990*/  LDC.64 R28, c[0x0][0x390] ;  /* 0x0000e400ff1c7b82 */ /* 0x000e620000000a00 */
[----:B------:R-:W-:Y:S02]  /*09a0*/  ISETP.NE.U32.AND P1, PT, RZ, UR10, PT ;  /* 0x0000000aff007c0c */ /* 0x000fe4000bf25070 */
[----:B------:R-:W-:Y:S02]  /*09b0*/  ISETP.NE.AND.EX P4, PT, RZ, UR13, PT, P4 ;  /* 0x0000000dff007c0c */ /* 0x000fe4000bf85340 */
[----:B------:R-:W-:-:S11]  /*09c0*/  ISETP.NE.AND.EX P1, PT, RZ, UR11, PT, P1 ;  /* 0x0000000bff007c0c */ /* 0x000fd6000bf25310 */
[----:B0-----:R-:W0:Y:S08]  /*09d0*/  @P4 LDC.64 R20, c[0x0][0x3a0] ;  /* 0x0000e800ff144b82 */ /* 0x001e300000000a00 */
[----:B------:R-:W2:Y:S01]  /*09e0*/  @P1 LDC.64 R22, c[0x0][0x398] ;  /* 0x0000e600ff161b82 */ /* 0x000ea20000000a00 */
[----:B0-----:R-:W-:-:S04]  /*09f0*/  @P4 IMAD.WIDE.U32 R42, R41, 0x10, R20 ;  /* 0x00000010292a4825 */ /* 0x001fc800078e0014 */
[C---:B-1----:R-:W-:Y:S01]  /*0a00*/  IMAD.WIDE.U32 R20, R41.reuse, 0x10, R28 ;  /* 0x0000001029147825 */ /* 0x042fe200078e001c */
[----:B------:R0:W5:Y:S03]  /*0a10*/  @P4 LDG.E.128 R12, desc[UR6][R42.64] ;  /* 0x000000062a0c4981 */ /* 0x000166000c1e1d00 */
[----:B--2---:R-:W-:Y:S02]  /*0a20*/  @P1 IMAD.WIDE.U32 R30, R41, 0x10, R22 ;  /* 0x00000010291e1825 */ /* 0x004fe400078e0016 */
[----:B------:R-:W5:Y:S04]  /*0a30*/  LDG.E.128 R20, desc[UR6][R20.64] ;  /* 0x0000000614147981 */ /* 0x000f68000c1e1d00 */
        /* <DEDUP_REMOVED lines=19> */
.L_x_4567:
        /* <DEDUP_REMOVED lines=23> */
.L_x_4568:
[----:B------:R-:W0:Y:S02]  /*0ce0*/  @P0 LDC.64 R20, c[0x0][0x3a8] ;  /* 0x0000ea00ff140b82 */ /* 0x000e240000000a00 */
[----:B0-----:R-:W-:-:S05]  /*0cf0*/  @P0 IMAD.WIDE.U32 R20, R41, 0x10, R20 ;  /* 0x0000001029140825 */ /* 0x001fca00078e0014 */
[----:B------:R1:W-:Y:S02]  /*0d00*/  @P0 STG.E.128 desc[UR6][R20.64], R8 ;  /* 0x0000000814000986 */ /* 0x0003e4000c101d06 */
.L_x_4566:
[----:B------:R-:W-:Y:S05]  /*0d10*/  BSYNC.RECONVERGENT B0 ;  /* 0x0000000000007941 */ /* 0x000fea0003800200 */
.L_x_4565:
        /* <DEDUP_REMOVED lines=35> */
[----:B------:R-:W-:Y:S01]  /*0f50*/  FSEL R43, R22, RZ, P1 ;  /* 0x000000ff162b7208 */ /* 0x000fe20000800000 */
[----:B------:R-:W-:-:S04]  /*0f60*/  FADD.FTZ R22, R28, -R20 ;  /* 0x800000141c167221 */ /* 0x000fc80000010000 */
[----:B------:R-:W-:-:S04]  /*0f70*/  FFMA.FTZ R22, R22, R22, R43 ;  /* 0x0000001616167223 */ /* 0x000fc8000001002b */
[----:B------:R-:W-:Y:S01]  /*0f80*/  FFMA.FTZ R22, R23, R23, R22 ;  /* 0x0000001717167223 */ /* 0x000fe20000010016 */
[----:B------:R-:W-:-:S04]  /*0f90*/  FADD.FTZ R23, R30, -R20 ;  /* 0x800000141e177221 */ /* 0x000fc80000010000 */
[----:B------:R-:W-:Y:S01]  /*0fa0*/  FFMA.FTZ R22, R23, R23, R22 ;  /* 0x0000001717167223 */ /* 0x000fe20000010016 */
[----:B------:R-:W-:-:S04]  /*0fb0*/  FADD.FTZ R23, R31, -R20 ;  /* 0x800000141f177221 */ /* 0x000fc80000010000 */
        /* <DEDUP_REMOVED lines=10> */
.L_x_4586:
[----:B------:R-:W-:Y:S01]  /*1060*/  FMUL.FTZ R41, R20, R20 ;  /* 0x0000001414297220 */ /* 0x000fe20000410000 */
[----:B-1----:R-:W-:Y:S01]  /*1070*/  FADD.FTZ R42, R43, R42 ;  /* 0x0000002a2b2a7221 */ /* 0x002fe20000010000 */
[----:B------:R-:W1:Y:S01]  /*1080*/  @!P5 LDC.64 R22, c[0x0][0x3c0] ;  /* 0x0000f000ff16db82 */ /* 0x000e620000000a00 */
[----:B------:R-:W-:Y:S02]  /*1090*/  BSSY.RECONVERGENT B0, `(.L_x_4570) ;  /* 0x0000024000007945 */ /* 0x000fe40003800200 */
[----:B------:R-:W-:Y:S01]  /*10a0*/  FSEL R41, R41, RZ, P3 ;  /* 0x000000ff29297208 */ /* 0x000fe20001800000 */
[----:B------:R-:W-:-:S04]  /*10b0*/  FFMA.FTZ R42, R42, R21, UR5 ;  /* 0x000000052a2a7e23 */ /* 0x000fc80008010015 */
[----:B------:R-:W2:Y:S01]  /*10c0*/  @!P5 LDC.64 R44, c[0x0][0x3c8] ;  /* 0x0000f200ff2cdb82 */ /* 0x000ea20000000a00 */
[----:B------:R-:W-:Y:S01]  /*10d0*/  FADD.FTZ R42, R42, R41 ;  /* 0x000000292a2a7221 */ /* 0x000fe20000010000 */
[----:B------:R-:W-:-:S05]  /*10e0*/  FSEL R41, R20, RZ, !P3 ;  /* 0x000000ff14297208 */ /* 0x000fca0005800000 */
[----:B------:R-:W3:Y:S01]  /*10f0*/  MUFU.RSQ R42, R42 ;  /* 0x0000002a002a7308 */ /* 0x000ee20000001400 */
[----:B-1----:R-:W-:-:S05]  /*1100*/  @!P5 IMAD.WIDE R22, R32, 0x4, R22 ;  /* 0x000000042016d825 */ /* 0x002fca00078e0216 */
[----:B------:R1:W-:Y:S01]  /*1110*/  @!P5 STG.E desc[UR6][R22.64], R20 ;  /* 0x000000141600d986 */ /* 0x0003e2000c101906 */
[----:B--2---:R-:W-:-:S05]  /*1120*/  @!P5 IMAD.WIDE R44, R32, 0x4, R44 ;  /* 0x00000004202cd825 */ /* 0x004fca00078e022c */
[----:B---3--:R1:W-:Y:S01]  /*1130*/  @!P5 STG.E desc[UR6][R44.64], R42 ;  /* 0x0000002a2c00d986 */ /* 0x0083e2000c101906 */
[----:B------:R-:W-:Y:S05]  /*1140*/  @!P1 BRA `(.L_x_4571) ;  /* 0x0000000000609947 */ /* 0x000fea0003800000 */
[----:B------:R-:W-:Y:S01]  /*1150*/  FADD.FTZ R21, R26, -R41 ;  /* 0x800000291a157221 */ /* 0x000fe20000010000 */
[----:B-1----:R-:W-:Y:S02]  /*1160*/  HADD2.F32 R23, -RZ, R24.H0_H0 ;  /* 0x20000018ff177230 */ /* 0x002fe40000004100 */
[----:B------:R-:W-:Y:S02]  /*1170*/  HADD2.F32 R22, -RZ, R40.H0_H0 ;  /* 0x20000028ff167230 */ /* 0x000fe40000004100 */
[----:B------:R-:W-:Y:S01]  /*1180*/  FMUL.FTZ R20, R42, R21 ;  /* 0x000000152a147220 */ /* 0x000fe20000410000 */
[----:B------:R-:W-:Y:S02]  /*1190*/  HADD2.F32 R21, -RZ, R39.H0_H0 ;  /* 0x20000027ff157230 */ /* 0x000fe40000004100 */
[----:B------:R-:W-:Y:S02]  /*11a0*/  HADD2.F32 R44, -RZ, R46.H0_H0 ;  /* 0x2000002eff2c7230 */ /* 0x000fe40000004100 */
[----:B0-----:R-:W-:-:S02]  /*11b0*/  HADD2.F32 R43, -RZ, R25.H0_H0 ;  /* 0x20000019ff2b7230 */ /* 0x001fc40000004100 */
[----:B------:R-:W-:Y:S01]  /*11c0*/  FFMA.FTZ R20, R20, R21, R23 ;  /* 0x0000001514147223 */ /* 0x000fe20000010017 */
[--C-:B------:R-:W-:Y:S01]  /*11d0*/  FADD.FTZ R21, R35, -R41.reuse ;  /* 0x8000002923157221 */ /* 0x100fe20000010000 */
[----:B------:R-:W-:-:S03]  /*11e0*/  FADD.FTZ R23, R36, -R41 ;  /* 0x8000002924177221 */ /* 0x000fc60000010000 */
[----:B------:R-:W-:-:S04]  /*11f0*/  FMUL.FTZ R21, R42, R21 ;  /* 0x000000152a157220 */ /* 0x000fc80000410000 */
[----:B------:R-:W-:Y:S01]  /*1200*/  FFMA.FTZ R21, R21, R22, R44 ;  /* 0x0000001615157223 */ /* 0x000fe2000001002c */
[----:B------:R-:W-:Y:S01]  /*1210*/  FMUL.FTZ R22, R42, R23 ;  /* 0x000000172a167220 */ /* 0x000fe20000410000 */
[----:B------:R-:W-:Y:S02]  /*1220*/  HADD2.F32 R23, -RZ, R39.H1_H1 ;  /* 0x30000027ff177230 */ /* 0x000fe40000004100 */
[----:B------:R-:W-:-:S03]  /*1230*/  HADD2.F32 R44, -RZ, R40.H1_H1 ;  /* 0x30000028ff2c7230 */ /* 0x000fc60000004100 */
[----:B------:R-:W-:Y:S01]  /*1240*/  FFMA.FTZ R22, R22, R23, R43 ;  /* 0x0000001716167223 */ /* 0x000fe2000001002b */
[----:B------:R-:W-:Y:S01]  /*1250*/  FADD.FTZ R23, R37, -R41 ;  /* 0x8000002925177221 */ /* 0x000fe20000010000 */
[----:B------:R-:W-:-:S03]  /*1260*/  HADD2.F32 R43, -RZ, R46.H1_H1 ;  /* 0x3000002eff2b7230 */ /* 0x000fc60000004100 */
[----:B------:R-:W-:-:S04]  /*1270*/  FMUL.FTZ R23, R42, R23 ;  /* 0x000000172a177220 */ /* 0x000fc80000410000 */
[----:B------:R-:W-:Y:S02]  /*1280*/  FFMA.FTZ R23, R23, R44, R43 ;  /* 0x0000002c17177223 */ /* 0x000fe4000001002b */
[----:B------:R-:W0:Y:S02]  /*1290*/  LDC.64 R44, c[0x0][0x428] ;  /* 0x00010a00ff2c7b82 */ /* 0x000e240000000a00 */
[C---:B0-----:R-:W-:Y:S01]  /*12a0*/  IMAD.WIDE.U32 R44, R38.reuse, 0x10, R44 ;  /* 0x00000010262c7825 */ /* 0x041fe200078e002c */
[----:B------:R-:W-:-:S04]  /*12b0*/  IADD3 R38, PT, PT, R38, 0x20, RZ ;  /* 0x0000002026267810 */ /* 0x000fc80007ffe0ff */
[----:B------:R2:W-:Y:S03]  /*12c0*/  STG.E.128 desc[UR6][R44.64], R20 ;  /* 0x000000142c007986 */ /* 0x0005e6000c101d06 */
.L_x_4571:
[----:B------:R-:W-:Y:S05]  /*12d0*/  BSYNC.RECONVERGENT B0 ;  /* 0x0000000000007941 */ /* 0x000fea0003800200 */
.L_x_4570:
[----:B------:R-:W-:Y:S04]  /*12e0*/  BSSY.RECONVERGENT B0, `(.L_x_4572) ;  /* 0x0000011000007945 */ /* 0x000fe80003800200 */
[----:B------:R-:W-:Y:S05]  /*12f0*/  @!P2 BRA `(.L_x_4573) ;  /* 0x00000000003ca947 */ /* 0x000fea0003800000 */
[----:B-12---:R-:W1:Y:S01]  /*1300*/  LDC.64 R44, c[0x0][0x428] ;  /* 0x00010a00ff2c7b82 */ /* 0x006e620000000a00 */
[--C-:B------:R-:W-:Y:S01]  /*1310*/  FADD.FTZ R21, R28, -R41.reuse ;  /* 0x800000291c157221 */ /* 0x100fe20000010000 */
[--C-:B0-----:R-:W-:Y:S01]  /*1320*/  FADD.FTZ R43, R29, -R41.reuse ;  /* 0x800000291d2b7221 */ /* 0x101fe20000010000 */
[--C-:B------:R-:W-:Y:S01]  /*1330*/  FADD.FTZ R23, R30, -R41.reuse ;  /* 0x800000291e177221 */ /* 0x100fe20000010000 */
[----:B------:R-:W-:Y:S01]  /*1340*/  FADD.FTZ R41, R31, -R41 ;  /* 0x800000291f297221 */ /* 0x000fe20000010000 */
        /* <DEDUP_REMOVED lines=8> */
[----:B-1----:R-:W-:-:S05]  /*13d0*/  IMAD.WIDE.U32 R44, R38, 0x10, R44 ;  /* 0x00000010262c7825 */ /* 0x002fca00078e002c */
[----:B------:R3:W-:Y:S02]  /*13e0*/  STG.E.128 desc[UR6][R44.64], R20 ;  /* 0x000000142c007986 */ /* 0x0007e4000c101d06 */
.L_x_4573:
[----:B------:R-:W-:Y:S05]  /*13f0*/  BSYNC.RECONVERGENT B0 ;  /* 0x0000000000007941 */ /* 0x000fea0003800200 */
.L_x_4572:
[----:B-123--:R-:W1:Y:S02]  /*1400*/  LDC.64 R20, c[0x0][0x380] ;  /* 0x0000e000ff147b82 */ /* 0x00ee640000000a00 */
[----:B-1----:R-:W-:-:S04]  /*1410*/  LEA R32, R20, R32, 0x2 ;  /* 0x0000002014207211 */ /* 0x002fc800078e10ff */
[----:B------:R-:W-:-:S13]  /*1420*/  ISETP.GE.AND P2, PT, R32, R21, PT ;  /* 0x000000152000720c */ /* 0x000fda0003f46270 */
[----:B------:R-:W-:Y:S05]  /*1430*/  @!P2 BRA `(.L_x_4574) ;  /* 0xfffffff00050a947 */ /* 0x000fea000383ffff */
[----:B------:R-:W-:Y:S05]  /*1440*/  EXIT ;  /* 0x000000000000794d */ /* 0x000fea0003800000 */
.L_x_4569:
[----:B------:R-:W-:Y:S01]  /*1450*/  HFMA2 R41, -RZ, RZ, 0, 5.9604644775390625e-08 ;  /* 0x00000001ff297431 */ /* 0x000fe200000001ff */
[----:B------:R-:W-:Y:S01]  /*1460*/  BSSY B0, `(.L_x_4575) ;  /* 0x0000006000007945 */ /* 0x000fe20003800000 */
[----:B------:R-:W-:Y:S02]  /*1470*/  MOV R23, 0x1f ;  /* 0x0000001f00177802 */ /* 0x000fe40000000f00 */
[----:B------:R-:W-:-:S07]  /*1480*/  MOV R22, 0xffffffff ;  /* 0xffffffff00167802 */ /* 0x000fce0000000f00 */
[----:B------:R-:W-:Y:S05]  /*1490*/  WARPSYNC.COLLECTIVE R22, `(.L_x_4576) ;  /* 0x0000000016087348 */ /* 0x000fea0003c00000 */
[----:B------:R0:W1:Y:S02]  /*14a0*/  SHFL.BFLY P6, R42, R48, R41, R23 ;  /* 0x0c000029302a7389 */ /* 0x00006400000c0017 */
[----:B01----:R-:W-:Y:S05]  /*14b0*/  ENDCOLLECTIVE ;  /* 0x000000000000791b */ /* 0x003fea0003800000 */
.L_x_4576:
[----:B------:R-:W-:Y:S05]  /*14c0*/  BSYNC B0 ;  /* 0x0000000000007941 */ /* 0x000fea0003800000 */
.L_x_4575:
[----:B------:R-:W-:Y:S02]  /*14d0*/  HFMA2 R41, -RZ, RZ, 0, 1.1920928955078125e-07 ;  /* 0x00000002ff297431 */ /* 0x000fe400000001ff */
[----:B------:R-:W-:Y:S01]  /*14e0*/  FADD.FTZ R48, R48, R42 ;  /* 0x0000002a30307221 */ /* 0x000fe20000010000 */
[----:B------:R-:W-:Y:S01]  /*14f0*/  MOV R23, 0x1f ;  /* 0x0000001f00177802 */ /* 0x000fe20000000f00 */
[----:B------:R-:W0:Y:S01]  /*1500*/  LDC R21, c[0x0][0x400] ;  /* 0x00010000ff157b82 */ /* 0x000e220000000800 */
[----:B------:R-:W-:-:S07]  /*1510*/  MOV R22, 0xffffffff ;  /* 0xffffffff00167802 */ /* 0x000fce0000000f00 */
[----:B0-----:R-:W-:Y:S05]  /*1520*/  WARPSYNC.COLLECTIVE R22, `(.L_x_4577) ;  /* 0x0000000016087348 */ /* 0x001fea0003c00000 */
[----:B------:R1:W2:Y:S02]  /*1530*/  SHFL.BFLY P6, R42, R48, R41, R23 ;  /* 0x0c000029302a7389 */ /* 0x0002a400000c0017 */
[----:B012---:R-:W-:Y:S05]  /*1540*/  ENDCOLLECTIVE ;  /* 0x000000000000791b */ /* 0x007fea0003800000 */
.L_x_4577:
[----:B------:R-:W-:Y:S02]  /*1550*/  HFMA2 R41, -RZ, RZ, 0, 2.384185791015625e-07 ;  /* 0x00000004ff297431 */ /* 0x000fe400000001ff */
[----:B------:R-:W-:-:S05]  /*1560*/  FADD.FTZ R44, R48, R42 ;  /* 0x0000002a302c7221 */ /* 0x000fca0000010000 */
[----:B------:R-:W-:-:S07]  /*1570*/  MOV R48, R44 ;  /* 0x0000002c00307202 */ /* 0x000fce0000000f00 */
[----:B------:R-:W-:Y:S05]  /*1580*/  WARPSYNC.COLLECTIVE R22, `(.L_x_4578) ;  /* 0x0000000016087348 */ /* 0x000fea0003c00000 */
[----:B------:R0:W1:Y:S02]  /*1590*/  SHFL.BFLY P6, R42, R48, R41, R23 ;  /* 0x0c000029302a7389 */ /* 0x00006400000c0017 */
[----:B01----:R-:W-:Y:S05]  /*15a0*/  ENDCOLLECTIVE ;  /* 0x000000000000791b */ /* 0x003fea0003800000 */
.L_x_4578:
[----:B------:R-:W-:Y:S02]  /*15b0*/  HFMA2 R41, -RZ, RZ, 0, 4.76837158203125e-07 ;  /* 0x00000008ff297431 */ /* 0x000fe400000001ff */
[----:B------:R-:W-:-:S05]  /*15c0*/  FADD.FTZ R45, R44, R42 ;  /* 0x0000002a2c2d7221 */ /* 0x000fca0000010000 */
[----:B------:R-:W-:-:S07]  /*15d0*/  MOV R48, R45 ;  /* 0x0000002d00307202 */ /* 0x000fce0000000f00 */
[----:B------:R-:W-:Y:S05]  /*15e0*/  WARPSYNC.COLLECTIVE R22, `(.L_x_4579) ;  /* 0x0000000016087348 */ /* 0x000fea0003c00000 */
[----:B------:R0:W1:Y:S02]  /*15f0*/  SHFL.BFLY P6, R42, R48, R41, R23 ;  /* 0x0c000029302a7389 */ /* 0x00006400000c0017 */
[----:B01----:R-:W-:Y:S05]  /*1600*/  ENDCOLLECTIVE ;  /* 0x000000000000791b */ /* 0x003fea0003800000 */
.L_x_4579:
[----:B------:R-:W-:Y:S02]  /*1610*/  HFMA2 R41, -RZ, RZ, 0, 9.5367431640625e-07 ;  /* 0x00000010ff297431 */ /* 0x000fe400000001ff */
[----:B------:R-:W-:-:S05]  /*1620*/  FADD.FTZ R43, R45, R42 ;  /* 0x0000002a2d2b7221 */ /* 0x000fca0000010000 */
[----:B------:R-:W-:-:S07]  /*1630*/  MOV R48, R43 ;  /* 0x0000002b00307202 */ /* 0x000fce0000000f00 */
[----:B------:R-:W-:Y:S05]  /*1640*/  WARPSYNC.COLLECTIVE R22, `(.L_x_4580) ;  /* 0x0000000016087348 */ /* 0x000fea0003c00000 */
[----:B------:R0:W1:Y:S02]  /*1650*/  SHFL.BFLY P6, R42, R48, R41, R23 ;  /* 0x0c000029302a7389 */ /* 0x00006400000c0017 */
[----:B01----:R-:W-:Y:S05]  /*1660*/  ENDCOLLECTIVE ;  /* 0x000000000000791b */ /* 0x003fea0003800000 */
.L_x_4580:
        /* <DEDUP_REMOVED lines=26> */
.L_x_4581:
[----:B------:R-:W-:Y:S02]  /*1810*/  HFMA2 R41, -RZ, RZ, 0, 1.1920928955078125e-07 ;  /* 0x00000002ff297431 */ /* 0x000fe400000001ff */
[----:B------:R-:W-:-:S05]  /*1820*/  FADD.FTZ R44, R43, R42 ;  /* 0x0000002a2b2c7221 */ /* 0x000fca0000010000 */
[----:B------:R-:W-:-:S07]  /*1830*/  MOV R48, R44 ;  /* 0x0000002c00307202 */ /* 0x000fce0000000f00 */
[----:B------:R-:W-:Y:S05]  /*1840*/  WARPSYNC.COLLECTIVE R22, `(.L_x_4582) ;  /* 0x0000000016087348 */ /* 0x000fea0003c00000 */
[----:B------:R0:W1:Y:S02]  /*1850*/  SHFL.BFLY P6, R42, R48, R41, R23 ;  /* 0x0c000029302a7389 */ /* 0x00006400000c0017 */
[----:B01----:R-:W-:Y:S05]  /*1860*/  ENDCOLLECTIVE ;  /* 0x000000000000791b */ /* 0x003fea0003800000 */
.L_x_4582:
[----:B------:R-:W-:Y:S02]  /*1870*/  HFMA2 R41, -RZ, RZ, 0, 2.384185791015625e-07 ;  /* 0x00000004ff297431 */ /* 0x000fe400000001ff */
[----:B------:R-:W-:-:S05]  /*1880*/  FADD.FTZ R45, R44, R42 ;  /* 0x0000002a2c2d7221 */ /* 0x000fca0000010000 */
[----:B------:R-:W-:-:S07]  /*1890*/  MOV R48, R45 ;  /* 0x0000002d00307202 */ /* 0x000fce0000000f00 */
[----:B------:R-:W-:Y:S05]  /*18a0*/  WARPSYNC.COLLECTIVE R22, `(.L_x_4583) ;  /* 0x0000000016087348 */ /* 0x000fea0003c00000 */
[----:B------:R0:W1:Y:S02]  /*18b0*/  SHFL.BFLY P6, R42, R48, R41, R23 ;  /* 0x0c000029302a7389 */ /* 0x00006400000c0017 */
[----:B01----:R-:W-:Y:S05]  /*18c0*/  ENDCOLLECTIVE ;  /* 0x000000000000791b */ /* 0x003fea0003800000 */
.L_x_4583:
[----:B------:R-:W-:Y:S02]  /*18d0*/  HFMA2 R41, -RZ, RZ, 0, 4.76837158203125e-07 ;  /* 0x00000008ff297431 */ /* 0x000fe400000001ff */
[----:B------:R-:W-:-:S05]  /*18e0*/  FADD.FTZ R45, R45, R42 ;  /* 0x0000002a2d2d7221 */ /* 0x000fca0000010000 */
[----:B------:R-:W-:-:S07]  /*18f0*/  MOV R48, R45 ;  /* 0x0000002d00307202 */ /* 0x000fce0000000f00 */
[----:B------:R-:W-:Y:S05]  /*1900*/  WARPSYNC.COLLECTIVE R22, `(.L_x_4584) ;  /* 0x0000000016087348 */ /* 0x000fea0003c00000 */
[----:B------:R0:W1:Y:S02]  /*1910*/  SHFL.BFLY P6, R42, R48, R41, R23 ;  /* 0x0c000029302a7389 */ /* 0x00006400000c0017 */
[----:B01----:R-:W-:Y:S05]  /*1920*/  ENDCOLLECTIVE ;  /* 0x000000000000791b */ /* 0x003fea0003800000 */
.L_x_4584:
[----:B------:R-:W-:Y:S02]  /*1930*/  HFMA2 R41, -RZ, RZ, 0, 9.5367431640625e-07 ;  /* 0x00000010ff297431 */ /* 0x000fe400000001ff */
[----:B------:R-:W-:-:S05]  /*1940*/  FADD.FTZ R43, R45, R42 ;  /* 0x0000002a2d2b7221 */ /* 0x000fca0000010000 */
[----:B------:R-:W-:-:S07]  /*1950*/  MOV R48, R43 ;  /* 0x0000002b00307202 */ /* 0x000fce0000000f00 */
[----:B------:R-:W-:Y:S05]  /*1960*/  WARPSYNC.COLLECTIVE R22, `(.L_x_4585) ;  /* 0x0000000016087348 */ /* 0x000fea0003c00000 */
[----:B------:R0:W1:Y:S02]  /*1970*/  SHFL.BFLY P6, R42, R48, R41, R23 ;  /* 0x0c000029302a7389 */ /* 0x00006400000c0017 */
[----:B01----:R-:W-:Y:S05]  /*1980*/  ENDCOLLECTIVE ;  /* 0x000000000000791b */ /* 0x003fea0003800000 */
.L_x_4585:
[----:B------:R-:W-:Y:S05]  /*1990*/  BRA `(.L_x_4586) ;  /* 0xfffffff400b07947 */ /* 0x000fea000383ffff */
.L_x_4587:
        /* <DEDUP_REMOVED lines=14> */
.L_x_5981:


//--------------------- .text._ZN10layer_norm31ln_parallel_residual_fwd_kernelINS_13Kernel_traitsI6__halfffffjLj256ELj1ELj4ELj1ELj16ENS_18Kernel_traits_baseILj256ES2_ffffjLj128EEEEELb0ELb1ELb1EEEvNS_9FwdParamsE --------------------------
	.section	.text._ZN10layer_norm31ln_parallel_residual_fwd_kernelINS_13Kernel_traitsI6__halfffffjLj256ELj1ELj4ELj1ELj16ENS_18Kernel_traits_baseILj256ES2_ffffjLj128EEEEELb0ELb1ELb1EEEvNS_9FwdParamsE,"ax",@progbits
	.align	128
        .global         _ZN10layer_norm31ln_parallel_residual_fwd_kernelINS_13Kernel_traitsI6__halfffffjLj256ELj1ELj4ELj1ELj16ENS_18Kernel_traits_baseILj256ES2_ffffjLj128EEEEELb0ELb1ELb1EEEvNS_9FwdParamsE
        .type           _ZN10layer_norm31ln_parallel_residual_fwd_kernelINS_13Kernel_traitsI6__halfffffjLj256ELj1ELj4ELj1ELj16ENS_18Kernel_traits_baseILj256ES2_ffffjLj128EEEEELb0ELb1ELb1EEEvNS_9FwdParamsE,@function
        .size           _ZN10layer_norm31ln_parallel_residual_fwd_kernelINS_13Kernel_traitsI6__halfffffjLj256ELj1ELj4ELj1ELj16ENS_18Kernel_traits_baseILj256ES2_ffffjLj128EEEEELb0ELb1ELb1EEEvNS_9FwdParamsE,(.L_x_5982 - _ZN10layer_norm31ln_parallel_residual_fwd_kernelINS_13Kernel_traitsI6__halfffffjLj256ELj1ELj4ELj1ELj16ENS_18Kernel_traits_baseILj256ES2_ffffjLj128EEEEELb0ELb1ELb1EEEvNS_9FwdParamsE)
        .other          _ZN10layer_norm31ln_parallel_residual_fwd_kernelINS_13Kernel_traitsI6__halfffffjLj256ELj1ELj4ELj1ELj16ENS_18Kernel_traits_baseILj256ES2_ffffjLj128EEEEELb0ELb1ELb1EEEvNS_9FwdParamsE,@"STO_CUDA_ENTRY STV_DEFAULT"
_ZN10layer_norm31ln_parallel_residual_fwd_kernelINS_13Kernel_traitsI6__halfffffjLj256ELj1ELj4ELj1ELj16ENS_18Kernel_traits_baseILj256ES2_ffffjLj128EEEEELb0ELb1ELb1EEEvNS_9FwdParamsE:
.text._ZN10layer_norm31ln_parallel_residual_fwd_kernelINS_13Kernel_traitsI6__halfffffjLj256ELj1ELj4ELj1ELj16ENS_18Kernel_traits_baseILj256ES2_ffffjLj128EEEEELb0ELb1ELb1EEEvNS_9FwdParamsE:
[----:B------:R-:W-:Y:S01]  /*0000*/  LDC R1, c[0x0][0x37c] ;  /* 0x0000df00ff017b82 */ /* 0x000fe20000000800 */
[----:B------:R-:W0:Y:S01]  /*0010*/  LDCU.64 UR4, c[0x0][0x438] ;  /* 0x00008700ff0477ac */ /* 0x000e220008000a00 */
[----:B------:R-:W1:Y:S06]  /*0020*/  S2R R42, SR_TID.X ;  /* 0x00000000002a7919 */ /* 0x000e6c0000002100 */
[----:B------:R-:W2:Y:S01]  /*0030*/  LDC.64 R2, c[0x0][0x3d0] ;  /* 0x0000f400ff027b82 */ /* 0x000ea20000000a00 */
[----:B------:R-:W3:Y:S01]  /*0040*/  LDCU.64 UR6, c[0x0][0x358] ;  /* 0x00006b00ff0677ac */ /* 0x000ee20008000a00 */
[----:B------:R-:W4:Y:S06]  /*0050*/  LDCU.64 UR8, c[0x0][0x3a0] ;  /* 0x00007400ff0877ac */ /* 0x000f2c0008000a00 */
[----:B------:R-:W4:Y:S01]  /*0060*/  LDC.64 R14, c[0x0][0x398] ;  /* 0x0000e600ff0e7b82 */ /* 0x000f220000000a00 */
[----:B0-----:R-:W-:-:S04]  /*0070*/  ISETP.NE.U32.AND P2, PT, RZ, UR4, PT ;  /* 0x00000004ff007c0c */ /* 0x001fc8000bf45070 */
[----:B------:R-:W-:Y:S02]  /*0080*/  ISETP.NE.AND.EX P2, PT, RZ, UR5, PT, P2 ;  /* 0x00000005ff007c0c */ /* 0x000fe4000bf45320 */
[----:B-1----:R-:W-:Y:S01]  /*0090*/  LOP3.LUT R0, R42, 0x1f, RZ, 0xc0, !PT ;  /* 0x0000001f2a007812 */ /* 0x002fe200078ec0ff */
[----:B------:R-:W0:Y:S01]  /*00a0*/  S2UR UR4, SR_CTAID.X ;  /* 0x00000000000479c3 */ /* 0x000e220000002500 */
[----:B------:R-:W1:Y:S03]  /*00b0*/  LDCU UR5, c[0x0][0x384] ;  /* 0x00007080ff0577ac */ /* 0x000e660008000800 */
[----:B--2---:R-:W-:-:S06]  /*00c0*/  IMAD.WIDE.U32 R2, R0, 0x8, R2 ;  /* 0x0000000800027825 */ /* 0x004fcc00078e0002 */
[----:B------:R-:W2:Y:S01]  /*00d0*/  @P2 LDC.64 R8, c[0x0][0x438] ;  /* 0x00010e00ff082b82 */ /* 0x000ea20000000a00 */
[----:B---3--:R-:W3:Y:S01]  /*00e0*/  LDG.E.64 R6, desc[UR6][R2.64] ;  /* 0x0000000602067981 */ /* 0x008ee2000c1e1b00 */
[----:B------:R-:W-:Y:S02]  /*00f0*/  SHF.R.U32.HI R42, RZ, 0x5, R42 ;  /* 0x00000005ff2a7819 */ /* 0x000fe4000001162a */
[----:B----4-:R-:W-:Y:S01]  /*0100*/  LOP3.LUT P0, RZ, R14, UR8, RZ, 0xfc, !PT ;  /* 0x000000080eff7c12 */ /* 0x010fe2000f80fcff */
[----:B------:R3:W5:Y:S01]  /*0110*/  LDG.E.64 R4, desc[UR6][R2.64+0x100] ;  /* 0x0001000602047981 */ /* 0x000762000c1e1b00 */
[----:B--2---:R-:W-:-:S05]  /*0120*/  @P2 IMAD.WIDE.U32 R8, R0, 0x8, R8 ;  /* 0x0000000800082825 */ /* 0x004fca00078e0008 */
[----:B------:R2:W5:Y:S04]  /*0130*/  @P2 LDG.E.64 R12, desc[UR6][R8.64] ;  /* 0x00000006080c2981 */ /* 0x000568000c1e1b00 */
[----:B------:R2:W5:Y:S01]  /*0140*/  @P2 LDG.E.64 R10, desc[UR6][R8.64+0x100] ;  /* 0x00010006080a2981 */ /* 0x000562000c1e1b00 */
[----:B0-----:R-:W-:Y:S01]  /*0150*/  USHF.L.U32 UR4, UR4, 0x2, URZ ;  /* 0x0000000204047899 */ /* 0x001fe200080006ff */
[----:B------:R-:W-:-:S05]  /*0160*/  LOP3.LUT P0, RZ, R15, UR9, RZ, 0xfc, P0 ;  /* 0x000000090fff7c12 */ /* 0x000fca000800fcff */
[----:B------:R-:W-:-:S04]  /*0170*/  LOP3.LUT R42, R42, UR4, RZ, 0xfc, !PT ;  /* 0x000000042a2a7c12 */ /* 0x000fc8000f8efcff */
[----:B-1----:R-:W-:Y:S02]  /*0180*/  ISETP.GE.AND P1, PT, R42, UR5, PT ;  /* 0x000000052a007c0c */ /* 0x002fe4000bf26270 */
[-C--:B---3--:R-:W-:Y:S02]  /*0190*/  @P2 MOV R2, R6.reuse ;  /* 0x0000000600022202 */ /* 0x088fe40000000f00 */
[-C--:B------:R-:W-:Y:S02]  /*01a0*/  @P2 MOV R3, R7.reuse ;  /* 0x0000000700032202 */ /* 0x080fe40000000f00 */
[----:B------:R-:W-:Y:S02]  /*01b0*/  @!P2 MOV R2, R6 ;  /* 0x000000060002a202 */ /* 0x000fe40000000f00 */
[----:B------:R-:W-:-:S05]  /*01c0*/  @!P2 MOV R3, R7 ;  /* 0x000000070003a202 */ /* 0x000fca0000000f00 */
[----:B--2---:R-:W-:Y:S05]  /*01d0*/  @P1 EXIT ;  /* 0x000000000000194d */ /* 0x004fea0003800000 */
[----:B------:R-:W0:Y:S01]  /*01e0*/  LDCU.U8 UR4, c[0x0][0x410] ;  /* 0x00008200ff0477ac */ /* 0x000e220008000000 */
[----:B-----5:R-:W-:Y:S02]  /*01f0*/  @!P2 CS2R R12, SRZ ;  /* 0x00000000000ca805 */ /* 0x020fe4000001ff00 */
[----:B------:R-:W-:Y:S02]  /*0200*/  @!P2 CS2R R10, SRZ ;  /* 0x00000000000aa805 */ /* 0x000fe4000001ff00 */
[----:B------:R-:W-:Y:S01]  /*0210*/  MOV R7, R2 ;  /* 0x0000000200077202 */ /* 0x000fe20000000f00 */
[----:B------:R-:W1:Y:S01]  /*0220*/  LDCU UR5, c[0x0][0x388] ;  /* 0x00007100ff0577ac */ /* 0x000e620008000800 */
[----:B------:R-:W-:Y:S02]  /*0230*/  MOV R6, R3 ;  /* 0x0000000300067202 */ /* 0x000fe40000000f00 */
        /* <DEDUP_REMOVED lines=30> */
[----:B-1----:R-:W-:-:S07]  /*0420*/  HADD2.F32 R40, -RZ, R40.H0_H0 ;  /* 0x20000028ff287230 */ /* 0x002fce0000004100 */
.L_x_4595:
[----:B------:R-:W1:Y:S01]  /*0430*/  LDC.64 R24, c[0x0][0x3a0] ;  /* 0x0000e800ff187b82 */ /* 0x000e620000000a00 */
[----:B------:R-:W-:-:S05]  /*0440*/  IMAD R20, R42, UR5, RZ ;  /* 0x000000052a147c24 */ /* 0x000fca000f8e02ff */
[----:B------:R-:W-:Y:S02]  /*0450*/  SHF.R.S32.HI R21, RZ, 0x1f, R20 ;  /* 0x0000001fff157819 */ /* 0x000fe40000011414 */
[----:B------:R-:W3:Y:S02]  /*0460*/  LDC.64 R36, c[0x0][0x390] ;  /* 0x0000e400ff247b82 */ /* 0x000ee40000000a00 */
[----:B------:R-:W-:-:S04]  /*0470*/  LEA.HI R21, R21, R20, RZ, 0x2 ;  /* 0x0000001415157211 */ /* 0x000fc800078f10ff */
[----:B------:R-:W-:Y:S02]  /*0480*/  LEA.HI.SX32 R45, R21, R0, 0x1e ;  /* 0x00000000152d7211 */ /* 0x000fe400078ff2ff */
[----:B------:R-:W4:Y:S01]  /*0490*/  @P1 LDC.64 R38, c[0x0][0x398] ;  /* 0x0000e600ff261b82 */ /* 0x000f220000000a00 */
[----:B-1----:R-:W-:-:S04]  /*04a0*/  ISETP.NE.U32.AND P2, PT, R24, RZ, PT ;  /* 0x000000ff1800720c */ /* 0x002fc80003f45070 */
[----:B------:R-:W-:Y:S01]  /*04b0*/  ISETP.NE.AND.EX P2, PT, R25, RZ, PT, P2 ;  /* 0x000000ff1900720c */ /* 0x000fe20003f45320 */
[----:B---3--:R-:W-:-:S06]  /*04c0*/  IMAD.WIDE.U32 R20, R45, 0x10, R36 ;  /* 0x000000102d147825 */ /* 0x008fcc00078e0024 */
[----:B------:R-:W5:Y:S01]  /*04d0*/  LDG.E.128 R20, desc[UR6][R20.64] ;  /* 0x0000000614147981 */ /* 0x000f62000c1e1d00 */
[----:B----4-:R-:W-:-:S05]  /*04e0*/  @P1 IMAD.WIDE.U32 R38, R45, 0x10, R38 ;  /* 0x000000102d261825 */ /* 0x010fca00078e0026 */
[----:B------:R-:W1:Y:S01]  /*04f0*/  @P2 LDC.64 R26, c[0x0][0x3a0] ;  /* 0x0000e800ff1a2b82 */ /* 0x000e620000000a00 */
[----:B------:R3:W5:Y:S01]  /*0500*/  @P1 LDG.E.128 R8, desc[UR6][R38.64] ;  /* 0x0000000626081981 */ /* 0x000762000c1e1d00 */
[----:B-1----:R-:W-:-:S05]  /*0510*/  @P2 IMAD.WIDE.U32 R26, R45, 0x10, R26 ;  /* 0x000000102d1a2825 */ /* 0x002fca00078e001a */
[----:B------:R3:W5:Y:S01]  /*0520*/  @P2 LDG.E.128 R12, desc[UR6][R26.64] ;  /* 0x000000061a0c2981 */ /* 0x000762000c1e1d00 */
[----:B------:R-:W-:Y:S04]  /*0530*/  BSSY.RECONVERGENT B0, `(.L_x_4588) ;  /* 0x0000025000007945 */ /* 0x000fe80003800200 */
[----:B------:R-:W-:Y:S05]  /*0540*/  @!P1 BRA `(.L_x_4589) ;  /* 0x00000000005c9947 */ /* 0x000fea0003800000 */
[----:B------:R-:W-:Y:S05]  /*0550*/  @!P2 BRA `(.L_x_4590) ;  /* 0x000000000034a947 */ /* 0x000fea0003800000 */
[----:B-----5:R-:W-:Y:S01]  /*0560*/  FADD.FTZ R17, R20, R8 ;  /* 0x0000000814117221 */ /* 0x020fe20000010000 */
[----:B------:R-:W-:Y:S01]  /*0570*/  FADD.FTZ R16, R21, R9 ;  /* 0x0000000915107221 */ /* 0x000fe20000010000 */
[----:B------:R-:W-:Y:S01]  /*0580*/  FADD.FTZ R19, R22, R10 ;  /* 0x0000000a16137221 */ /* 0x000fe20000010000 */
[----:B---3--:R-:W-:Y:S01]  /*0590*/  FADD.FTZ R26, R23, R11 ;  /* 0x0000000b171a7221 */ /* 0x008fe20000010000 */
        /* <DEDUP_REMOVED lines=9> */
.L_x_4590:
[----:B-----5:R-:W-:Y:S01]  /*0630*/  FADD.FTZ R44, R20, R8 ;  /* 0x00000008142c7221 */ /* 0x020fe20000010000 */
[----:B---3--:R-:W-:Y:S01]  /*0640*/  FADD.FTZ R39, R21, R9 ;  /* 0x0000000915277221 */ /* 0x008fe20000010000 */
[----:B------:R-:W-:Y:S01]  /*0650*/  FADD.FTZ R38, R22, R10 ;  /* 0x0000000a16267221 */ /* 0x000fe20000010000 */
[----:B------:R-:W-:Y:S02]  /*0660*/  FADD.FTZ R26, R23, R11 ;  /* 0x0000000b171a7221 */ /* 0x000fe40000010000 */
[----:B------:R-:W-:Y:S02]  /*0670*/  MOV R16, R44 ;  /* 0x0000002c00107202 */ /* 0x000fe40000000f00 */
[----:B------:R-:W-:Y:S02]  /*0680*/  MOV R17, R39 ;  /* 0x0000002700117202 */ /* 0x000fe40000000f00 */
[----:B------:R-:W-:Y:S02]  /*0690*/  MOV R18, R38 ;  /* 0x0000002600127202 */ /* 0x000fe40000000f00 */
[----:B------:R-:W-:Y:S01]  /*06a0*/  MOV R19, R26 ;  /* 0x0000001a00137202 */ /* 0x000fe20000000f00 */
[----:B------:R-:W-:Y:S06]  /*06b0*/  BRA `(.L_x_4591) ;  /* 0x0000000000307947 */ /* 0x000fec0003800000 */
.L_x_4589:
[----:B-----5:R-:W-:Y:S01]  /*06c0*/  @P2 FADD.FTZ R16, R20, R12 ;  /* 0x0000000c14102221 */ /* 0x020fe20000010000 */
[----:B------:R-:W-:Y:S01]  /*06d0*/  @P2 FADD.FTZ R17, R21, R13 ;  /* 0x0000000d15112221 */ /* 0x000fe20000010000 */
[----:B------:R-:W-:Y:S01]  /*06e0*/  @P2 FADD.FTZ R18, R22, R14 ;  /* 0x0000000e16122221 */ /* 0x000fe20000010000 */
[----:B------:R-:W-:Y:S02]  /*06f0*/  @P2 FADD.FTZ R19, R23, R15 ;  /* 0x0000000f17132221 */ /* 0x000fe40000010000 */
[----:B------:R-:W-:Y:S02]  /*0700*/  @P2 MOV R44, R16 ;  /* 0x00000010002c2202 */ /* 0x000fe40000000f00 */
[----:B---3--:R-:W-:Y:S02]  /*0710*/  @P2 MOV R39, R17 ;  /* 0x0000001100272202 */ /* 0x008fe40000000f00 */
[----:B------:R-:W-:Y:S02]  /*0720*/  @P2 MOV R38, R18 ;  /* 0x0000001200262202 */ /* 0x000fe40000000f00 */
[----:B------:R-:W-:-:S02]  /*0730*/  @P2 MOV R26, R19 ;  /* 0x00000013001a2202 */ /* 0x000fc40000000f00 */
[----:B------:R-:W-:Y:S02]  /*0740*/  @!P2 MOV R44, R20 ;  /* 0x00000014002ca202 */ /* 0x000fe40000000f00 */
[----:B------:R-:W-:Y:S02]  /*0750*/  @!P2 MOV R39, R21 ;  /* 0x000000150027a202 */ /* 0x000fe40000000f00 */
[----:B------:R-:W-:Y:S02]  /*0760*/  @!P2 MOV R38, R22 ;  /* 0x000000160026a202 */ /* 0x000fe40000000f00 */
[----:B------:R-:W-:-:S07]  /*0770*/  @!P2 MOV R26, R23 ;  /* 0x00000017001aa202 */ /* 0x000fce0000000f00 */
.L_x_4591:
[----:B0-2---:R-:W-:Y:S05]  /*0780*/  BSYNC.RECONVERGENT B0 ;  /* 0x0000000000007941 */ /* 0x005fea0003800200 */
.L_x_4588:
[----:B------:R-:W-:Y:S01]  /*0790*/  UISETP.NE.U32.AND UP0, UPT, UR10, URZ, UPT ;  /* 0x000000ff0a00728c */ /* 0x000fe2000bf05070 */
[----:B------:R-:W0:Y:S01]  /*07a0*/  @P0 LDC.64 R48, c[0x0][0x3a8] ;  /* 0x0000ea00ff300b82 */ /* 0x000e220000000a00 */
[----:B------:R-:W-:Y:S02]  /*07b0*/  IADD3 R27, PT, PT, R45, 0x20, RZ ;  /* 0x000000202d1b7810 */ /* 0x000fe40007ffe0ff */
[----:B------:R-:W-:-:S03]  /*07c0*/  UISETP.NE.AND.EX UP0, UPT, UR11, URZ, UPT, UP0 ;  /* 0x000000ff0b00728c */ /* 0x000fc6000bf05300 */
[----:B------:R-:W-:Y:S02]  /*07d0*/  IMAD.WIDE.U32 R22, R27, 0x10, R36 ;  /* 0x000000101b167825 */ /* 0x000fe400078e0024 */
[----:B------:R-:W1:Y:S01]  /*07e0*/  @P2 LDC.64 R46, c[0x0][0x3a0] ;  /* 0x0000e800ff2e2b82 */ /* 0x000e620000000a00 */
[----:B------:R-:W-:-:S13]  /*07f0*/  PLOP3.LUT P1, PT, PT, PT, UP0, 0x80, 0x8 ;  /* 0x000000000008781c */ /* 0x000fda0003f2f008 */
[----:B------:R-:W2:Y:S01]  /*0800*/  @P1 LDC.64 R20, c[0x0][0x398] ;  /* 0x0000e600ff141b82 */ /* 0x000ea20000000a00 */
[----:B0-----:R-:W-:-:S05]  /*0810*/  @P0 IMAD.WIDE.U32 R48, R45, 0x10, R48 ;  /* 0x000000102d300825 */ /* 0x001fca00078e0030 */
[----:B------:R0:W-:Y:S01]  /*0820*/  @P0 STG.E.128 desc[UR6][R48.64], R16 ;  /* 0x0000001030000986 */ /* 0x0001e2000c101d06 */
[----:B-1----:R-:W-:-:S05]  /*0830*/  @P2 IMAD.WIDE.U32 R46, R27, 0x10, R46 ;  /* 0x000000101b2e2825 */ /* 0x002fca00078e002e */
[----:B------:R0:W5:Y:S01]  /*0840*/  @P2 LDG.E.128 R12, desc[UR6][R46.64] ;  /* 0x000000062e0c2981 */ /* 0x000162000c1e1d00 */
[----:B--2---:R-:W-:-:S03]  /*0850*/  @P1 IMAD.WIDE.U32 R36, R27, 0x10, R20 ;  /* 0x000000101b241825 */ /* 0x004fc600078e0014 */
[----:B------:R-:W5:Y:S04]  /*0860*/  LDG.E.128 R20, desc[UR6][R22.64] ;  /* 0x0000000616147981 */ /* 0x000f68000c1e1d00 */
[----:B------:R0:W5:Y:S01]  /*0870*/  @P1 LDG.E.128 R8, desc[UR6][R36.64] ;  /* 0x0000000624081981 */ /* 0x000162000c1e1d00 */
[----:B------:R-:W-:-:S04]  /*0880*/  UISETP.NE.U32.AND UP0, UPT, UR10, URZ, UPT ;  /* 0x000000ff0a00728c */ /* 0x000fc8000bf05070 */
[----:B------:R-:W-:-:S09]  /*0890*/  UISETP.NE.AND.EX UP0, UPT, UR11, URZ, UPT, UP0 ;  /* 0x000000ff0b00728c */ /* 0x000fd2000bf05300 */
[----:B0-----:R-:W-:Y:S05]  /*08a0*/  BRA.U UP0, `(.L_x_4592) ;  /* 0x00000001003c7547 */ /* 0x001fea000b800000 */
[----:B------:R-:W-:-:S04]  /*08b0*/  ISETP.NE.U32.AND P2, PT, R24, RZ, PT ;  /* 0x000000ff1800720c */ /* 0x000fc80003f45070 */
[----:B------:R-:W-:-:S13]  /*08c0*/  ISETP.NE.AND.EX P2, PT, R25, RZ, PT, P2 ;  /* 0x000000ff1900720c */ /* 0x000fda0003f45320 */
        /* <DEDUP_REMOVED lines=13> */
.L_x_4592:
[----:B------:R-:W-:-:S04]  /*09a0*/  ISETP.NE.U32.AND P2, PT, R24, RZ, PT ;  /* 0x000000ff1800720c */ /* 0x000fc80003f45070 */
[----:B------:R-:W-:-:S13]  /*09b0*/  ISETP.NE.AND.EX P2, PT, R25, RZ, PT, P2 ;  /* 0x000000ff1900720c */ /* 0x000fda0003f45320 */
        /* <DEDUP_REMOVED lines=21> */
.L_x_4593:
        /* <DEDUP_REMOVED lines=51> */
.L_x_4607:
[C---:B------:R-:W-:Y:S01]  /*0e40*/  FMUL.FTZ R24, R23.reuse, R23 ;  /* 0x0000001717187220 */ /* 0x040fe20000410000 */
[----:B-1----:R-:W-:Y:S01]  /*0e50*/  FADD.FTZ R47, R52, R47 ;  /* 0x0000002f342f7221 */ /* 0x002fe20000010000 */
[----:B------:R-:W1:Y:S01]  /*0e60*/  @!P2 LDC.64 R20, c[0x0][0x3c0] ;  /* 0x0000f000ff14ab82 */ /* 0x000e620000000a00 */
[----:B------:R-:W-:Y:S02]  /*0e70*/  FSEL R51, R23, RZ, !P3 ;  /* 0x000000ff17337208 */ /* 0x000fe40005800000 */
[----:B------:R-:W-:Y:S01]  /*0e80*/  FSEL R37, R24, RZ, P3 ;  /* 0x000000ff18257208 */ /* 0x000fe20001800000 */
[----:B------:R-:W-:Y:S02]  /*0e90*/  FFMA.FTZ R22, R47, R22, UR8 ;  /* 0x000000082f167e23 */ /* 0x000fe40008010016 */
[C---:B------:R-:W-:Y:S01]  /*0ea0*/  FADD.FTZ R24, -R51.reuse, R39 ;  /* 0x0000002733187221 */ /* 0x040fe20000010100 */
[C---:B0-----:R-:W-:Y:S01]  /*0eb0*/  FADD.FTZ R52, -R51.reuse, R44 ;  /* 0x0000002c33347221 */ /* 0x041fe20000010100 */
[----:B------:R-:W-:Y:S01]  /*0ec0*/  FADD.FTZ R43, R22, R37 ;  /* 0x00000025162b7221 */ /* 0x000fe20000010000 */
[----:B------:R-:W0:Y:S01]  /*0ed0*/  @!P2 LDC.64 R46, c[0x0][0x3c8] ;  /* 0x0000f200ff2eab82 */ /* 0x000e220000000a00 */
[C---:B------:R-:W-:Y:S01]  /*0ee0*/  FADD.FTZ R22, -R51.reuse, R38 ;  /* 0x0000002633167221 */ /* 0x040fe20000010100 */
[C---:B------:R-:W-:Y:S01]  /*0ef0*/  FADD.FTZ R38, -R51.reuse, R26 ;  /* 0x0000001a33267221 */ /* 0x040fe20000010100 */
[C---:B------:R-:W-:Y:S01]  /*0f00*/  FADD.FTZ R50, -R51.reuse, R50 ;  /* 0x0000003233327221 */ /* 0x040fe20000010100 */
[C---:B------:R-:W-:Y:S01]  /*0f10*/  FADD.FTZ R48, -R51.reuse, R48 ;  /* 0x0000003033307221 */ /* 0x040fe20000010100 */
[----:B------:R-:W2:Y:S01]  /*0f20*/  MUFU.RSQ R43, R43 ;  /* 0x0000002b002b7308 */ /* 0x000ea20000001400 */
[----:B------:R-:W-:-:S02]  /*0f30*/  FADD.FTZ R26, -R51, R49 ;  /* 0x00000031331a7221 */ /* 0x000fc40000010100 */
[----:B------:R-:W3:Y:S01]  /*0f40*/  LDC.64 R36, c[0x0][0x428] ;  /* 0x00010a00ff247b82 */ /* 0x000ee20000000a00 */
[----:B-1----:R-:W-:-:S05]  /*0f50*/  @!P2 IMAD.WIDE R20, R42, 0x4, R20 ;  /* 0x000000042a14a825 */ /* 0x002fca00078e0214 */
[----:B------:R1:W-:Y:S01]  /*0f60*/  @!P2 STG.E desc[UR6][R20.64], R23 ;  /* 0x000000171400a986 */ /* 0x0003e2000c101906 */
[C---:B--2---:R-:W-:Y:S01]  /*0f70*/  FMUL.FTZ R24, R43.reuse, R24 ;  /* 0x000000182b187220 */ /* 0x044fe20000410000 */
[C---:B------:R-:W-:Y:S01]  /*0f80*/  FMUL.FTZ R22, R43.reuse, R22 ;  /* 0x000000162b167220 */ /* 0x040fe20000410000 */
[C---:B------:R-:W-:Y:S01]  /*0f90*/  FMUL.FTZ R48, R43.reuse, R48 ;  /* 0x000000302b307220 */ /* 0x040fe20000410000 */
[----:B------:R-:W-:Y:S01]  /*0fa0*/  FMUL.FTZ R26, R43, R26 ;  /* 0x0000001a2b1a7220 */ /* 0x000fe20000410000 */
[----:B0-----:R-:W-:-:S04]  /*0fb0*/  @!P2 IMAD.WIDE R46, R42, 0x4, R46 ;  /* 0x000000042a2ea825 */ /* 0x001fc800078e022e */
[----:B------:R-:W-:Y:S01]  /*0fc0*/  FFMA.FTZ R22, R22, R6, R3 ;  /* 0x0000000616167223 */ /* 0x000fe20000010003 */
[----:B------:R-:W-:Y:S01]  /*0fd0*/  FFMA.FTZ R26, R26, R30, R5 ;  /* 0x0000001e1a1a7223 */ /* 0x000fe20000010005 */
[----:B------:R4:W-:Y:S01]  /*0fe0*/  @!P2 STG.E desc[UR6][R46.64], R43 ;  /* 0x0000002b2e00a986 */ /* 0x0009e2000c101906 */
[----:B-1----:R-:W-:Y:S01]  /*0ff0*/  FMUL.FTZ R23, R43, R38 ;  /* 0x000000262b177220 */ /* 0x002fe20000410000 */
[----:B------:R-:W-:Y:S01]  /*1000*/  FADD.FTZ R20, -R51, R25 ;  /* 0x0000001933147221 */ /* 0x000fe20000010100 */
[----:B------:R-:W0:Y:S01]  /*1010*/  LDC.64 R38, c[0x0][0x380] ;  /* 0x0000e000ff267b82 */ /* 0x000e220000000a00 */
[----:B------:R-:W-:Y:S01]  /*1020*/  FMUL.FTZ R21, R43, R52 ;  /* 0x000000342b157220 */ /* 0x000fe20000410000 */
[----:B---3--:R-:W-:-:S04]  /*1030*/  IMAD.WIDE.U32 R44, R45, 0x10, R36 ;  /* 0x000000102d2c7825 */ /* 0x008fc800078e0024 */
[----:B------:R-:W-:Y:S01]  /*1040*/  FMUL.FTZ R25, R43, R50 ;  /* 0x000000322b197220 */ /* 0x000fe20000410000 */
[----:B------:R-:W-:Y:S01]  /*1050*/  FFMA.FTZ R23, R23, R29, R34 ;  /* 0x0000001d17177223 */ /* 0x000fe20000010022 */
[----:B------:R-:W-:-:S04]  /*1060*/  IMAD.WIDE.U32 R36, R27, 0x10, R36 ;  /* 0x000000101b247825 */ /* 0x000fc800078e0024 */
[----:B------:R-:W-:Y:S01]  /*1070*/  FMUL.FTZ R27, R43, R20 ;  /* 0x000000142b1b7220 */ /* 0x000fe20000410000 */
[----:B------:R-:W-:Y:S01]  /*1080*/  FFMA.FTZ R20, R21, R7, R2 ;  /* 0x0000000715147223 */ /* 0x000fe20000010002 */
[----:B------:R-:W-:Y:S01]  /*1090*/  FFMA.FTZ R21, R24, R28, R35 ;  /* 0x0000001c18157223 */ /* 0x000fe20000010023 */
[----:B------:R-:W-:Y:S01]  /*10a0*/  FFMA.FTZ R24, R25, R31, R4 ;  /* 0x0000001f19187223 */ /* 0x000fe20000010004 */
[----:B------:R-:W-:Y:S01]  /*10b0*/  FFMA.FTZ R25, R48, R32, R41 ;  /* 0x0000002030197223 */ /* 0x000fe20000010029 */
[----:B------:R-:W-:Y:S02]  /*10c0*/  FFMA.FTZ R27, R27, R33, R40 ;  /* 0x000000211b1b7223 */ /* 0x000fe40000010028 */
[----:B------:R4:W-:Y:S04]  /*10d0*/  STG.E.128 desc[UR6][R44.64], R20 ;  /* 0x000000142c007986 */ /* 0x0009e8000c101d06 */
[----:B------:R4:W-:Y:S01]  /*10e0*/  STG.E.128 desc[UR6][R36.64], R24 ;  /* 0x0000001824007986 */ /* 0x0009e2000c101d06 */
[----:B0-----:R-:W-:-:S04]  /*10f0*/  LEA R42, R38, R42, 0x2 ;  /* 0x0000002a262a7211 */ /* 0x001fc800078e10ff */
[----:B------:R-:W-:-:S13]  /*1100*/  ISETP.GE.AND P2, PT, R42, R39, PT ;  /* 0x000000272a00720c */ /* 0x000fda0003f46270 */
[----:B----4-:R-:W-:Y:S05]  /*1110*/  @!P2 BRA `(.L_x_4595) ;  /* 0xfffffff000c4a947 */ /* 0x010fea000383ffff */
[----:B------:R-:W-:Y:S05]  /*1120*/  EXIT ;  /* 0x000000000000794d */ /* 0x000fea0003800000 */
.L_x_4594:
        /* <DEDUP_REMOVED lines=8> */
.L_x_4597:
[----:B------:R-:W-:Y:S05]  /*11b0*/  BSYNC B0 ;  /* 0x0000000000007941 */ /* 0x000fea0003800000 */
.L_x_4596:
        /* <DEDUP_REMOVED lines=10> */
.L_x_4598:
[----:B------:R-:W-:Y:S01]  /*1260*/  HFMA2 R36, -RZ, RZ, 0, 2.384185791015625e-07 ;  /* 0x00000004ff247431 */ /* 0x000fe200000001ff */
[----:B------:R-:W-:-:S05]  /*1270*/  MOV R20, R51 ;  /* 0x0000003300147202 */ /* 0x000fca0000000f00 */
[----:B------:R-:W-:-:S05]  /*1280*/  FADD.FTZ R43, R37, R20 ;  /* 0x00000014252b7221 */ /* 0x000fca0000010000 */
[----:B------:R-:W-:-:S07]  /*1290*/  MOV R53, R43 ;  /* 0x0000002b00357202 */ /* 0x000fce0000000f00 */
[----:B------:R-:W-:Y:S05]  /*12a0*/  WARPSYNC.COLLECTIVE R21, `(.L_x_4599) ;  /* 0x0000000015087348 */ /* 0x000fea0003c00000 */
[----:B------:R0:W1:Y:S02]  /*12b0*/  SHFL.BFLY P4, R51, R53, R36, R24 ;  /* 0x0c00002435337389 */ /* 0x0000640000080018 */
[----:B01----:R-:W-:Y:S05]  /*12c0*/  ENDCOLLECTIVE ;  /* 0x000000000000791b */ /* 0x003fea0003800000 */
.L_x_4599:
[----:B------:R-:W-:Y:S01]  /*12d0*/  HFMA2 R36, -RZ, RZ, 0, 4.76837158203125e-07 ;  /* 0x00000008ff247431 */ /* 0x000fe200000001ff */
[----:B------:R-:W-:-:S05]  /*12e0*/  MOV R20, R51 ;  /* 0x0000003300147202 */ /* 0x000fca0000000f00 */
[----:B------:R-:W-:-:S05]  /*12f0*/  FADD.FTZ R46, R43, R20 ;  /* 0x000000142b2e7221 */ /* 0x000fca0000010000 */
[----:B------:R-:W-:-:S07]  /*1300*/  MOV R53, R46 ;  /* 0x0000002e00357202 */ /* 0x000fce0000000f00 */
[----:B------:R-:W-:Y:S05]  /*1310*/  WARPSYNC.COLLECTIVE R21, `(.L_x_4600) ;  /* 0x0000000015087348 */ /* 0x000fea0003c00000 */
[----:B------:R0:W1:Y:S02]  /*1320*/  SHFL.BFLY P4, R51, R53, R36, R24 ;  /* 0x0c00002435337389 */ /* 0x0000640000080018 */
[----:B01----:R-:W-:Y:S05]  /*1330*/  ENDCOLLECTIVE ;  /* 0x000000000000791b */ /* 0x003fea0003800000 */
.L_x_4600:
[----:B------:R-:W-:Y:S01]  /*1340*/  HFMA2 R36, -RZ, RZ, 0, 9.5367431640625e-07 ;  /* 0x00000010ff247431 */ /* 0x000fe200000001ff */
[----:B------:R-:W-:-:S05]  /*1350*/  MOV R47, R51 ;  /* 0x00000033002f7202 */ /* 0x000fca0000000f00 */
[----:B------:R-:W-:-:S05]  /*1360*/  FADD.FTZ R47, R46, R47 ;  /* 0x0000002f2e2f7221 */ /* 0x000fca0000010000 */
[----:B------:R-:W-:-:S07]  /*1370*/  MOV R53, R47 ;  /* 0x0000002f00357202 */ /* 0x000fce0000000f00 */
[----:B------:R-:W-:Y:S05]  /*1380*/  WARPSYNC.COLLECTIVE R21, `(.L_x_4601) ;  /* 0x0000000015087348 */ /* 0x000fea0003c00000 */
[----:B------:R0:W1:Y:S02]  /*1390*/  SHFL.BFLY P4, R51, R53, R36, R24 ;  /* 0x0c00002435337389 */ /* 0x0000640000080018 */
[----:B01----:R-:W-:Y:S05]  /*13a0*/  ENDCOLLECTIVE ;  /* 0x000000000000791b */ /* 0x003fea0003800000 */
.L_x_4601:
        /* <DEDUP_REMOVED lines=25> */
.L_x_4602:
[----:B------:R-:W-:Y:S01]  /*1540*/  HFMA2 R36, -RZ, RZ, 0, 1.1920928955078125e-07 ;  /* 0x00000002ff247431 */ /* 0x000fe200000001ff */
[----:B------:R-:W-:-:S05]  /*1550*/  MOV R37, R51 ;  /* 0x0000003300257202 */ /* 0x000fca0000000f00 */
[----:B------:R-:W-:-:S05]  /*1560*/  FADD.FTZ R37, R20, R37 ;  /* 0x0000002514257221 */ /* 0x000fca0000010000 */
[----:B------:R-:W-:-:S07]  /*1570*/  MOV R53, R37 ;  /* 0x0000002500357202 */ /* 0x000fce0000000f00 */
[----:B------:R-:W-:Y:S05]  /*1580*/  WARPSYNC.COLLECTIVE R21, `(.L_x_4603) ;  /* 0x0000000015087348 */ /* 0x000fea0003c00000 */
[----:B------:R0:W1:Y:S02]  /*1590*/  SHFL.BFLY P4, R51, R53, R36, R24 ;  /* 0x0c00002435337389 */ /* 0x0000640000080018 */
[----:B01----:R-:W-:Y:S05]  /*15a0*/  ENDCOLLECTIVE ;  /* 0x000000000000791b */ /* 0x003fea0003800000 */
.L_x_4603:
[----:B------:R-:W-:Y:S01]  /*15b0*/  HFMA2 R36, -RZ, RZ, 0, 2.384185791015625e-07 ;  /* 0x00000004ff247431 */ /* 0x000fe200000001ff */
[----:B------:R-:W-:-:S05]  /*15c0*/  MOV R46, R51 ;  /* 0x00000033002e7202 */ /* 0x000fca0000000f00 */
[----:B------:R-:W-:-:S05]  /*15d0*/  FADD.FTZ R46, R37, R46 ;  /* 0x0000002e252e7221 */ /* 0x000fca0000010000 */
[----:B------:R-:W-:-:S07]  /*15e0*/  MOV R53, R46 ;  /* 0x0000002e00357202 */ /* 0x000fce0000000f00 */
[----:B------:R-:W-:Y:S05]  /*15f0*/  WARPSYNC.COLLECTIVE R21, `(.L_x_4604) ;  /* 0x0000000015087348 */ /* 0x000fea0003c00000 */
[----:B------:R0:W1:Y:S02]  /*1600*/  SHFL.BFLY P4, R51, R53, R36, R24 ;  /* 0x0c00002435337389 */ /* 0x0000640000080018 */
[----:B01----:R-:W-:Y:S05]  /*1610*/  ENDCOLLECTIVE ;  /* 0x000000000000791b */ /* 0x003fea0003800000 */
.L_x_4604:
[----:B------:R-:W-:Y:S01]  /*1620*/  HFMA2 R36, -RZ, RZ, 0, 4.76837158203125e-07 ;  /* 0x00000008ff247431 */ /* 0x000fe200000001ff */
[----:B------:R-:W-:-:S05]  /*1630*/  MOV R43, R51 ;  /* 0x00000033002b7202 */ /* 0x000fca0000000f00 */
[----:B------:R-:W-:-:S05]  /*1640*/  FADD.FTZ R43, R46, R43 ;  /* 0x0000002b2e2b7221 */ /* 0x000fca0000010000 */
[----:B------:R-:W-:-:S07]  /*1650*/  MOV R53, R43 ;  /* 0x0000002b00357202 */ /* 0x000fce0000000f00 */
[----:B------:R-:W-:Y:S05]  /*1660*/  WARPSYNC.COLLECTIVE R21, `(.L_x_4605) ;  /* 0x0000000015087348 */ /* 0x000fea0003c00000 */
[----:B------:R0:W1:Y:S02]  /*1670*/  SHFL.BFLY P4, R51, R53, R36, R24 ;  /* 0x0c00002435337389 */ /* 0x0000640000080018 */
[----:B01----:R-:W-:Y:S05]  /*1680*/  ENDCOLLECTIVE ;  /* 0x000000000000791b */ /* 0x003fea0003800000 */
.L_x_4605:
[----:B------:R-:W-:Y:S01]  /*1690*/  HFMA2 R36, -RZ, RZ, 0, 9.5367431640625e-07 ;  /* 0x00000010ff247431 */ /* 0x000fe200000001ff */
[----:B------:R-:W-:-:S05]  /*16a0*/  MOV R52, R51 ;  /* 0x0000003300347202 */ /* 0x000fca0000000f00 */
[----:B------:R-:W-:-:S05]  /*16b0*/  FADD.FTZ R52, R43, R52 ;  /* 0x000000342b347221 */ /* 0x000fca0000010000 */
[----:B------:R-:W-:-:S07]  /*16c0*/  MOV R53, R52 ;  /* 0x0000003400357202 */ /* 0x000fce0000000f00 */
[----:B------:R-:W-:Y:S05]  /*16d0*/  WARPSYNC.COLLECTIVE R21, `(.L_x_4606) ;  /* 0x0000000015087348 */ /* 0x000fea0003c00000 */
[----:B------:R0:W1:Y:S02]  /*16e0*/  SHFL.BFLY P4, R51, R53, R36, R24 ;  /* 0x0c00002435337389 */ /* 0x0000640000080018 */
[----:B01----:R-:W-:Y:S05]  /*16f0*/  ENDCOLLECTIVE ;  /* 0x000000000000791b */ /* 0x003fea0003800000 */
.L_x_4606:
[----:B------:R-:W-:Y:S01]  /*1700*/  MOV R47, R51 ;  /* 0x00000033002f7202 */ /* 0x000fe20000000f00 */
[----:B------:R-:W-:Y:S06]  /*1710*/  BRA `(.L_x_4607) ;  /* 0xfffffff400c87947 */ /* 0x000fec000383ffff */
.L_x_4608:
        /* <DEDUP_REMOVED lines=14> */
.L_x_5982:


//--------------------- .text._ZN10layer_norm31ln_parallel_residual_fwd_kernelINS_13Kernel_traitsI6__halfffffjLj256ELj1ELj4ELj1ELj16ENS_18Kernel_traits_baseILj256ES2_ffffjLj128EEEEELb1ELb0ELb0EEEvNS_9FwdParamsE --------------------------
	.section	.text._ZN10layer_norm31ln_parallel_residual_fwd_kernelINS_13Kernel_traitsI6__halfffffjLj256ELj1ELj4ELj1ELj16ENS_18Kernel_traits_baseILj256ES2_ffffjLj128EEEEELb1ELb0ELb0EEEvNS_9FwdParamsE,"ax",@progbits
	.align	128
        .global         _ZN10layer_norm31ln_parallel_residual_fwd_kernelINS_13Kernel_traitsI6__halfffffjLj256ELj1ELj4ELj1ELj16ENS_18Kernel_traits_baseILj256ES2_ffffjLj128EEEEELb1ELb0ELb0EEEvNS_9FwdParamsE
        .type           _ZN10layer_norm31ln_parallel_residual_fwd_kernelINS_13Kernel_traitsI6__halfffffjLj256ELj1ELj4ELj1ELj16ENS_18Kernel_traits_baseILj256ES2_ffffjLj128EEEEELb1ELb0ELb0EEEvNS_9FwdParamsE,@function
        .size           _ZN10layer_norm31ln_parallel_residual_fwd_kernelINS_13Kernel_traitsI6__halfffffjLj256ELj1ELj4ELj1ELj16ENS_18Kernel_traits_baseILj256ES2_ffffjLj128EEEEELb1ELb0ELb0EEEvNS_9FwdParamsE,(.L_x_5983 - _ZN10layer_norm31ln_parallel_residual_fwd_kernelINS_13Kernel_traitsI6__halfffffjLj256ELj1ELj4ELj1ELj16ENS_18Kernel_traits_baseILj256ES2_ffffjLj128EEEEELb1ELb0ELb0EEEvNS_9FwdParamsE)
        .other          _ZN10layer_norm31ln_parallel_residual_fwd_kernelINS_13Kernel_traitsI6__halfffffjLj256ELj1ELj4ELj1ELj16ENS_18Kernel_traits_baseILj256ES2_ffffjLj128EEEEELb1ELb0ELb0EEEvNS_9FwdParamsE,@"STO_CUDA_ENTRY STV_DEFAULT"
_ZN10layer_norm31ln_parallel_residual_fwd_kernelINS_13Kernel_traitsI6__halfffffjLj256ELj1ELj4ELj1ELj16ENS_18Kernel_traits_baseILj256ES2_ffffjLj128EEEEELb1ELb0ELb0EEEvNS_9FwdParamsE:
.text._ZN10layer_norm31ln_parallel_residual_fwd_kernelINS_13Kernel_traitsI6__halfffffjLj256ELj1ELj4ELj1ELj16ENS_18Kernel_traits_baseILj256ES2_ffffjLj128EEEEELb1ELb0ELb0EEEvNS_9FwdParamsE:
[----:B------:R-:W-:Y:S01]  /*0000*/  LDC R1, c[0x0][0x37c] ;  /* 0x0000df00ff017b82 */ /* 0x000fe20000000800 */
[----:B------:R-:W0:Y:S07]  /*0010*/  LDCU.U8 UR4, c[0x0][0x464] ;  /* 0x00008c80ff0477ac */ /* 0x000e2e0008000000 */
[----:B------:R-:W1:Y:S01]  /*0020*/  LDC R36, c[0x0][0x458] ;  /* 0x00011600ff247b82 */ /* 0x000e620000000800 */
[----:B------:R-:W2:Y:S01]  /*0030*/  LDCU.64 UR6, c[0x0][0x450] ;  /* 0x00008a00ff0677ac */ /* 0x000ea20008000a00 */
[----:B------:R-:W3:Y:S06]  /*0040*/  LDCU.64 UR8, c[0x0][0x358] ;  /* 0x00006b00ff0877ac */ /* 0x000eec0008000a00 */
[----:B------:R-:W1:Y:S01]  /*0050*/  LDC R37, c[0x0][0x45c] ;  /* 0x00011700ff257b82 */ /* 0x000e620000000800 */
[----:B------:R-:W4:Y:S01]  /*0060*/  S2R R42, SR_TID.X ;  /* 0x00000000002a7919 */ /* 0x000f220000002100 */
[----:B------:R-:W5:Y:S06]  /*0070*/  LDCU.64 UR10, c[0x0][0x438] ;  /* 0x00008700ff0a77ac */ /* 0x000f6c0008000a00 */
[----:B------:R-:W4:Y:S01]  /*0080*/  LDC R9, c[0x0][0x388] ;  /* 0x0000e200ff097b82 */ /* 0x000f220000000800 */
[----:B0-----:R-:W-:Y:S01]  /*0090*/  ISETP.NE.AND P0, PT, RZ, UR4, PT ;  /* 0x00000004ff007c0c */ /* 0x001fe2000bf05270 */
[----:B--2---:R-:W-:-:S02]  /*00a0*/  IMAD.U32 R2, RZ, RZ, UR6 ;  /* 0x00000006ff027e24 */ /* 0x004fc4000f8e00ff */
[----:B------:R-:W-:-:S10]  /*00b0*/  IMAD.U32 R3, RZ, RZ, UR7 ;  /* 0x00000007ff037e24 */ /* 0x000fd4000f8e00ff */
[----:B---3--:R-:W2:Y:S01]  /*00c0*/  @P0 LDG.E.64 R2, desc[UR8][R2.64] ;  /* 0x0000000802020981 */ /* 0x008ea2000c1e1b00 */
[----:B------:R-:W0:Y:S03]  /*00d0*/  @P0 LDC R7, c[0x0][0x460] ;  /* 0x00011800ff070b82 */ /* 0x000e260000000800 */
[----:B-1----:R-:W0:Y:S01]  /*00e0*/  @P0 LDG.E.64 R4, desc[UR8][R36.64] ;  /* 0x0000000824040981 */ /* 0x002e22000c1e1b00 */
[----:B-----5:R-:W-:Y:S01]  /*00f0*/  UISETP.NE.U32.AND UP0, UPT, UR10, URZ, UPT ;  /* 0x000000ff0a00728c */ /* 0x020fe2000bf05070 */
[----:B------:R-:W-:Y:S03]  /*0100*/  BSSY.RECONVERGENT B0, `(.L_x_4609) ;  /* 0x000009d000007945 */ /* 0x000fe60003800200 */
[----:B------:R-:W1:Y:S01]  /*0110*/  S2UR UR5, SR_CTAID.X ;  /* 0x00000000000579c3 */ /* 0x000e620000002500 */
[----:B------:R-:W-:Y:S01]  /*0120*/  UISETP.NE.AND.EX UP0, UPT, UR11, URZ, UPT, UP0 ;  /* 0x000000ff0b00728c */ /* 0x000fe2000bf05300 */
[----:B----4-:R-:W-:-:S02]  /*0130*/  SHF.R.S32.HI R0, RZ, 0x1f, R9 ;  /* 0x0000001fff007819 */ /* 0x010fc40000011409 */
[----:B------:R-:W-:Y:S02]  /*0140*/  SHF.R.U32.HI R41, RZ, 0x5, R42 ;  /* 0x00000005ff297819 */ /* 0x000fe4000001162a */
[----:B------:R-:W-:Y:S02]  /*0150*/  LEA.HI R0, R0, R9, RZ, 0x2 ;  /* 0x0000000900007211 */ /* 0x000fe400078f10ff */
[----:B------:R-:W3:Y:S01]  /*0160*/  LDC R43, c[0x0][0x360] ;  /* 0x0000d800ff2b7b82 */ /* 0x000ee20000000800 */
[----:B-1----:R-:W-:-:S06]  /*0170*/  USHF.L.U32 UR4, UR5, 0x2, URZ ;  /* 0x0000000205047899 */ /* 0x002fcc00080006ff */
[----:B------:R-:W-:Y:S01]  /*0180*/  LOP3.LUT R41, R41, UR4, RZ, 0xfc, !PT ;  /* 0x0000000429297c12 */ /* 0x000fe2000f8efcff */
[----:B---3--:R-:W-:Y:S01]  /*0190*/  IMAD R43, R43, UR5, R42 ;  /* 0x000000052b2b7c24 */ /* 0x008fe2000f8e022a */
[----:B--2---:R-:W-:Y:S02]  /*01a0*/  @P0 R2UR UR6, R2 ;  /* 0x00000000020602ca */ /* 0x004fe400000e0000 */
[----:B------:R-:W-:Y:S02]  /*01b0*/  @P0 R2UR UR7, R3 ;  /* 0x00000000030702ca */ /* 0x000fe400000e0000 */
[----:B0-----:R-:W-:Y:S02]  /*01c0*/  @P0 IADD3 R36, P1, PT, R4, R7, RZ ;  /* 0x0000000704240210 */ /* 0x001fe40007f3e0ff */
[----:B------:R-:W-:Y:S02]  /*01d0*/  LOP3.LUT R3, R42, 0x1f, RZ, 0xc, !PT ;  /* 0x0000001f2a037812 */ /* 0x000fe400078e0cff */
[----:B------:R-:W-:-:S02]  /*01e0*/  @P0 IADD3.X R37, PT, PT, RZ, R5, RZ, P1, !PT ;  /* 0x00000005ff250210 */ /* 0x000fc40000ffe4ff */
[----:B------:R-:W-:Y:S02]  /*01f0*/  LEA.HI.SX32 R44, R0, R3, 0x1e ;  /* 0x00000003002c7211 */ /* 0x000fe400078ff2ff */
[----:B------:R-:W-:Y:S01]  /*0200*/  LOP3.LUT R42, R42, 0x1f, RZ, 0xc0, !PT ;  /* 0x0000001f2a2a7812 */ /* 0x000fe200078ec0ff */
[----:B------:R-:W-:Y:S01]  /*0210*/  UIADD3 UR15, UPT, UPT, UR6, -0x61c88647, URZ ;  /* 0x9e3779b9060f7890 */ /* 0x000fe2000fffe0ff */
[--C-:B------:R-:W-:Y:S01]  /*0220*/  SHF.R.U64 R40, R36, 0x2, R37.reuse ;  /* 0x0000000224287819 */ /* 0x100fe20000001225 */
[----:B------:R-:W-:Y:S01]  /*0230*/  UIADD3 UR16, UPT, UPT, UR7, -0x4498517b, URZ ;  /* 0xbb67ae8507107890 */ /* 0x000fe2000fffe0ff */
[----:B------:R-:W-:Y:S01]  /*0240*/  SHF.R.U32.HI R39, RZ, 0x2, R37 ;  /* 0x00000002ff277819 */ /* 0x000fe20000011625 */
[----:B------:R-:W-:Y:S02]  /*0250*/  UIADD3 UR17, UPT, UPT, UR6, 0x3c6ef372, URZ ;  /* 0x3c6ef37206117890 */ /* 0x000fe4000fffe0ff */
[----:B------:R-:W-:Y:S02]  /*0260*/  UIADD3 UR18, UPT, UPT, UR7, 0x76cf5d0a, URZ ;  /* 0x76cf5d0a07127890 */ /* 0x000fe4000fffe0ff */
[----:B------:R-:W-:-:S02]  /*0270*/  UIADD3 UR19, UPT, UPT, UR6, -0x255992d5, URZ ;  /* 0xdaa66d2b06137890 */ /* 0x000fc4000fffe0ff */
[----:B------:R-:W-:Y:S02]  /*0280*/  UIADD3 UR20, UPT, UPT, UR7, 0x32370b8f, URZ ;  /* 0x32370b8f07147890 */ /* 0x000fe4000fffe0ff */
[----:B------:R-:W-:Y:S02]  /*0290*/  UIADD3 UR21, UPT, UPT, UR6, 0x78dde6e4, URZ ;  /* 0x78dde6e406157890 */ /* 0x000fe4000fffe0ff */
[----:B------:R-:W-:Y:S02]  /*02a0*/  UIADD3 UR22, UPT, UPT, UR7, -0x126145ec, URZ ;  /* 0xed9eba1407167890 */ /* 0x000fe4000fffe0ff */
[----:B------:R-:W-:Y:S02]  /*02b0*/  UIADD3 UR23, UPT, UPT, UR6, 0x1715609d, URZ ;  /* 0x1715609d06177890 */ /* 0x000fe4000fffe0ff */
[----:B------:R-:W-:Y:S02]  /*02c0*/  UIADD3 UR24, UPT, UPT, UR7, -0x56f99767, URZ ;  /* 0xa906689907187890 */ /* 0x000fe4000fffe0ff */
[----:B------:R-:W-:-:S02]  /*02d0*/  UIADD3 UR25, UPT, UPT, UR6, -0x4ab325aa, URZ ;  /* 0xb54cda5606197890 */ /* 0x000fc4000fffe0ff */
[----:B------:R-:W-:Y:S02]  /*02e0*/  UIADD3 UR26, UPT, UPT, UR7, 0x646e171e, URZ ;  /* 0x646e171e071a7890 */ /* 0x000fe4000fffe0ff */
[----:B------:R-:W-:Y:S02]  /*02f0*/  UIADD3 UR27, UPT, UPT, UR6, 0x5384540f, URZ ;  /* 0x5384540f061b7890 */ /* 0x000fe4000fffe0ff */
[----:B------:R-:W-:Y:S02]  /*0300*/  UIADD3 UR28, UPT, UPT, UR7, 0x1fd5c5a3, URZ ;  /* 0x1fd5c5a3071c7890 */ /* 0x000fe4000fffe0ff */
[----:B------:R-:W-:Y:S02]  /*0310*/  UIADD3 UR29, UPT, UPT, UR6, -0xe443238, URZ ;  /* 0xf1bbcdc8061d7890 */ /* 0x000fe4000fffe0ff */
[----:B------:R-:W-:Y:S02]  /*0320*/  UIADD3 UR30, UPT, UPT, UR7, -0x24c28bd8, URZ ;  /* 0xdb3d7428071e7890 */ /* 0x000fe4000fffe0ff */
[----:B------:R-:W-:-:S02]  /*0330*/  UIADD3 UR31, UPT, UPT, UR6, -0x700cb87f, URZ ;  /* 0x8ff34781061f7890 */ /* 0x000fc4000fffe0ff */
[----:B------:R-:W-:Y:S01]  /*0340*/  UIADD3 UR32, UPT, UPT, UR7, -0x695add53, URZ ;  /* 0x96a522ad07207890 */ /* 0x000fe2000fffe0ff */
[----:B------:R-:W-:Y:S11]  /*0350*/  BRA.U UP0, `(.L_x_4610) ;  /* 0x0000000100e87547 */ /* 0x000ff6000b800000 */
        /* <DEDUP_REMOVED lines=12> */
[----:B------:R-:W-:Y:S01]  /*0420*/  @P0 CS2R R2, SRZ ;  /* 0x0000000000020805 */ /* 0x000fe2000001ff00 */
[----:B------:R-:W-:Y:S01]  /*0430*/  IMAD.MOV.U32 R13, RZ, RZ, R42 ;  /* 0x000000ffff0d7224 */ /* 0x000fe200078e002a */
[----:B------:R-:W-:-:S04]  /*0440*/  @P0 LOP3.LUT R13, R42, 0x20, RZ, 0xfc, !PT ;  /* 0x000000202a0d0812 */ /* 0x000fc800078efcff */
[----:B------:R-:W-:Y:S01]  /*0450*/  IMAD.MOV.U32 R28, RZ, RZ, R2 ;  /* 0x000000ffff1c7224 */ /* 0x000fe200078e0002 */
[----:B------:R-:W-:-:S04]  /*0460*/  MOV R29, R3 ;  /* 0x00000003001d7202 */ /* 0x000fc80000000f00 */
        /* <DEDUP_REMOVED lines=8> */
[----:B------:R-:W-:Y:S01]  /*04f0*/  CS2R R32, SRZ ;  /* 0x0000000000207805 */ /* 0x000fe2000001ff00 */
[----:B------:R-:W-:Y:S02]  /*0500*/  IMAD.MOV.U32 R28, RZ, RZ, R2 ;  /* 0x000000ffff1c7224 */ /* 0x000fe400078e0002 */
[----:B------:R-:W-:Y:S01]  /*0510*/  IMAD.MOV.U32 R29, RZ, RZ, R3 ;  /* 0x000000ffff1d7224 */ /* 0x000fe200078e0003 */
[----:B------:R-:W-:Y:S06]  /*0520*/  BRA `(.L_x_4612) ;  /* 0x0000000400687947 */ /* 0x000fec0003800000 */
.L_x_4611:
        /* <DEDUP_REMOVED lines=11> */
[----:B------:R-:W5:Y:S01]  /*05e0*/  LDG.E.64 R6, desc[UR8][R6.64] ;  /* 0x0000000806067981 */ /* 0x000f62000c1e1b00 */
[----:B--2---:R-:W-:-:S06]  /*05f0*/  IMAD.WIDE.U32 R28, R42, 0x8, R28 ;  /* 0x000000082a1c7825 */ /* 0x004fcc00078e001c */
[----:B------:R-:W5:Y:S01]  /*0600*/  LD.E.64 R28, desc[UR8][R28.64] ;  /* 0x000000081c1c7980 */ /* 0x000f62000c101b00 */
[----:B------:R-:W-:Y:S02]  /*0610*/  LOP3.LUT R13, R42, 0x20, RZ, 0xfc, !PT ;  /* 0x000000202a0d7812 */ /* 0x000fe400078efcff */
[----:B------:R-:W-:-:S07]  /*0620*/  CS2R R2, SRZ ;  /* 0x0000000000027805 */ /* 0x000fce000001ff00 */
.L_x_4614:
[----:B------:R-:W-:Y:S05]  /*0630*/  BSYNC.RECONVERGENT B1 ;  /* 0x0000000000017941 */ /* 0x000fea0003800200 */
.L_x_4613:
        /* <DEDUP_REMOVED lines=10> */
[----:B------:R-:W-:Y:S01]  /*06e0*/  CS2R R30, SRZ ;  /* 0x00000000001e7805 */ /* 0x000fe2000001ff00 */
[----:B------:R-:W-:Y:S06]  /*06f0*/  BRA `(.L_x_4612) ;  /* 0x0000000000f47947 */ /* 0x000fec0003800000 */
.L_x_4610:
[----:B------:R-:W0:Y:S02]  /*0700*/  LDCU.64 UR4, c[0x0][0x440] ;  /* 0x00008800ff0477ac */ /* 0x000e240008000a00 */
[----:B0-----:R-:W-:-:S04]  /*0710*/  UISETP.NE.U32.AND UP0, UPT, UR4, URZ, UPT ;  /* 0x000000ff0400728c */ /* 0x001fc8000bf05070 */
[----:B------:R-:W-:-:S09]  /*0720*/  UISETP.NE.AND.EX UP0, UPT, UR5, URZ, UPT, UP0 ;  /* 0x000000ff0500728c */ /* 0x000fd2000bf05300 */
[----:B------:R-:W-:Y:S05]  /*0730*/  BRA.U !UP0, `(.L_x_4615) ;  /* 0x0000000108847547 */ /* 0x000fea000b800000 */
[C---:B------:R-:W-:Y:S01]  /*0740*/  ISETP.GE.U32.AND P0, PT, R44.reuse, 0x20, PT ;  /* 0x000000202c00780c */ /* 0x040fe20003f06070 */
[----:B------:R-:W-:Y:S01]  /*0750*/  BSSY.RECONVERGENT B1, `(.L_x_4616) ;  /* 0x0000011000017945 */ /* 0x000fe20003800200 */
[----:B------:R-:W-:Y:S01]  /*0760*/  ISETP.GE.U32.AND P1, PT, R44, 0x40, PT ;  /* 0x000000402c00780c */ /* 0x000fe20003f26070 */
[----:B------:R-:W-:-:S10]  /*0770*/  IMAD.MOV.U32 R13, RZ, RZ, R42 ;  /* 0x000000ffff0d7224 */ /* 0x000fd400078e002a */
        /* <DEDUP_REMOVED lines=8> */
[----:B------:R-:W5:Y:S01]  /*0800*/  LDG.E.64 R6, desc[UR8][R6.64] ;  /* 0x0000000806067981 */ /* 0x000f62000c1e1b00 */
[----:B--2---:R-:W-:-:S06]  /*0810*/  IMAD.WIDE.U32 R2, R42, 0x8, R2 ;  /* 0x000000082a027825 */ /* 0x004fcc00078e0002 */
[----:B------:R-:W5:Y:S01]  /*0820*/  LD.E.64 R2, desc[UR8][R2.64] ;  /* 0x0000000802027980 */ /* 0x000f62000c101b00 */
[----:B---3--:R-:W-:-:S05]  /*0830*/  IMAD.WIDE.U32 R8, R42, 0x8, R8 ;  /* 0x000000082a087825 */ /* 0x008fca00078e0008 */
[----:B------:R0:W5:Y:S01]  /*0840*/  LD.E.64 R28, desc[UR8][R8.64] ;  /* 0x00000008081c7980 */ /* 0x000162000c101b00 */
[----:B------:R-:W-:-:S07]  /*0850*/  LOP3.LUT R13, R42, 0x20, RZ, 0xfc, !PT ;  /* 0x000000202a0d7812 */ /* 0x000fce00078efcff */
.L_x_4617:
[----:B------:R-:W-:Y:S05]  /*0860*/  BSYNC.RECONVERGENT B1 ;  /* 0x0000000000017941 */ /* 0x000fea0003800200 */
.L_x_4616:
[----:B------:R-:W-:Y:S05]  /*0870*/  @!P1 BRA `(.L_x_4612) ;  /* 0x0000000000949947 */ /* 0x000fea0003800000 */
[----:B------:R-:W1:Y:S08]  /*0880*/  LDC.64 R10, c[0x0][0x3d0] ;  /* 0x0000f400ff0a7b82 */ /* 0x000e700000000a00 */
[----:B0-----:R-:W0:Y:S08]  /*0890*/  LDC.64 R8, c[0x0][0x3d8] ;  /* 0x0000f600ff087b82 */ /* 0x001e300000000a00 */
[----:B------:R-:W2:Y:S08]  /*08a0*/  LDC.64 R30, c[0x0][0x438] ;  /* 0x00010e00ff1e7b82 */ /* 0x000eb00000000a00 */
[----:B------:R-:W3:Y:S01]  /*08b0*/  LDC.64 R32, c[0x0][0x440] ;  /* 0x00011000ff207b82 */ /* 0x000ee20000000a00 */
[----:B-1----:R-:W-:-:S06]  /*08c0*/  IMAD.WIDE.U32 R10, R13, 0x8, R10 ;  /* 0x000000080d0a7825 */ /* 0x002fcc00078e000a */
[----:B------:R-:W5:Y:S01]  /*08d0*/  LDG.E.64 R10, desc[UR8][R10.64] ;  /* 0x000000080a0a7981 */ /* 0x000f62000c1e1b00 */
[----:B0-----:R-:W-:-:S06]  /*08e0*/  IMAD.WIDE.U32 R8, R13, 0x8, R8 ;  /* 0x000000080d087825 */ /* 0x001fcc00078e0008 */
[----:B------:R-:W5:Y:S01]  /*08f0*/  LDG.E.64 R8, desc[UR8][R8.64] ;  /* 0x0000000808087981 */ /* 0x000f62000c1e1b00 */
[----:B--2---:R-:W-:-:S06]  /*0900*/  IMAD.WIDE.U32 R30, R13, 0x8, R30 ;  /* 0x000000080d1e7825 */ /* 0x004fcc00078e001e */
[----:B------:R-:W5:Y:S01]  /*0910*/  LD.E.64 R30, desc[UR8][R30.64] ;  /* 0x000000081e1e7980 */ /* 0x000f62000c101b00 */
[----:B---3--:R-:W-:-:S06]  /*0920*/  IMAD.WIDE.U32 R32, R13, 0x8, R32 ;  /* 0x000000080d207825 */ /* 0x008fcc00078e0020 */
[----:B------:R-:W5:Y:S01]  /*0930*/  LD.E.64 R32, desc[UR8][R32.64] ;  /* 0x0000000820207980 */ /* 0x000f62000c101b00 */
[----:B------:R-:W-:Y:S05]  /*0940*/  BRA `(.L_x_4612) ;  /* 0x0000000000607947 */ /* 0x000fea0003800000 */
.L_x_4615:
[C---:B------:R-:W-:Y:S01]  /*0950*/  ISETP.GE.U32.AND P1, PT, R44.reuse, 0x40, PT ;  /* 0x000000402c00780c */ /* 0x040fe20003f26070 */
[----:B------:R-:W0:Y:S01]  /*0960*/  LDC.64 R14, c[0x0][0x3d0] ;  /* 0x0000f400ff0e7b82 */ /* 0x000e220000000a00 */
[----:B------:R-:W-:Y:S01]  /*0970*/  ISETP.GE.U32.AND P0, PT, R44, 0x20, PT ;  /* 0x000000202c00780c */ /* 0x000fe20003f06070 */
[----:B------:R-:W-:-:S06]  /*0980*/  IMAD.MOV.U32 R27, RZ, RZ, R42 ;  /* 0x000000ffff1b7224 */ /* 0x000fcc00078e002a */
        /* <DEDUP_REMOVED lines=20> */
.L_x_4612:
[----:B------:R-:W-:Y:S05]  /*0ad0*/  BSYNC.RECONVERGENT B0 ;  /* 0x0000000000007941 */ /* 0x000fea0003800200 */
.L_x_4609:
[----:B------:R-:W2:Y:S02]  /*0ae0*/  LDCU UR4, c[0x0][0x384] ;  /* 0x00007080ff0477ac */ /* 0x000ea40008000800 */
[----:B--2---:R-:W-:-:S13]  /*0af0*/  ISETP.GE.AND P1, PT, R41, UR4, PT ;  /* 0x0000000429007c0c */ /* 0x004fda000bf26270 */
[----:B------:R-:W-:Y:S05]  /*0b00*/  @P1 EXIT ;  /* 0x000000000000194d */ /* 0x000fea0003800000 */
[----:B-----5:R-:W-:Y:S01]  /*0b10*/  MOV R63, R4 ;  /* 0x00000004003f7202 */ /* 0x020fe20000000f00 */
[----:B------:R-:W-:Y:S01]  /*0b20*/  IMAD.HI.U32 R0, R43, -0x326172a9, RZ ;  /* 0xcd9e8d572b007827 */ /* 0x000fe200078e00ff */
[----:B------:R-:W-:Y:S01]  /*0b30*/  SHF.R.U64 R62, R4, 0x10, R5 ;  /* 0x00000010043e7819 */ /* 0x000fe20000001205 */
[----:B------:R-:W2:Y:S01]  /*0b40*/  LDCU.U8 UR4, c[0x0][0x410] ;  /* 0x00008200ff0477ac */ /* 0x000ea20008000000 */
[----:B------:R-:W-:Y:S01]  /*0b50*/  SHF.R.U64 R60, R6, 0x10, R7 ;  /* 0x00000010063c7819 */ /* 0x000fe20000001207 */
[----:B------:R-:W-:Y:S01]  /*0b60*/  IMAD.HI.U32 R4, R40, -0x2daee0ad, RZ ;  /* 0xd2511f5328047827 */ /* 0x000fe200078e00ff */
[----:B------:R-:W-:Y:S01]  /*0b70*/  LOP3.LUT R0, R39, UR6, R0, 0x96, !PT ;  /* 0x0000000627007c12 */ /* 0x000fe2000f8e9600 */
[----:B------:R-:W-:Y:S01]  /*0b80*/  BSSY B0, `(.L_x_4618) ;  /* 0x00008c4000007945 */ /* 0x000fe20003800000 */
[--C-:B-1----:R-:W-:Y:S01]  /*0b90*/  SHF.R.U32.HI R18, RZ, 0x10, R5.reuse ;  /* 0x00000010ff127819 */ /* 0x102fe20000011605 */
[----:B------:R-:W-:Y:S01]  /*0ba0*/  IMAD.MOV.U32 R61, RZ, RZ, R6 ;  /* 0x000000ffff3d7224 */ /* 0x000fe200078e0006 */
[----:B------:R-:W-:Y:S01]  /*0bb0*/  LOP3.LUT R6, R4, UR7, RZ, 0x3c, !PT ;  /* 0x0000000704067c12 */ /* 0x000fe2000f8e3cff */
[----:B------:R-:W-:Y:S01]  /*0bc0*/  IMAD.MOV.U32 R15, RZ, RZ, R5 ;  /* 0x000000ffff0f7224 */ /* 0x000fe200078e0005 */
[----:B------:R-:W-:Y:S01]  /*0bd0*/  MOV R16, R7 ;  /* 0x0000000700107202 */ /* 0x000fe20000000f00 */
[----:B------:R-:W-:Y:S01]  /*0be0*/  IMAD R12, R43, -0x326172a9, RZ ;  /* 0xcd9e8d572b0c7824 */ /* 0x000fe200078e02ff */
[----:B------:R-:W-:Y:S01]  /*0bf0*/  SHF.R.U32.HI R19, RZ, 0x10, R7 ;  /* 0x00000010ff137819 */ /* 0x000fe20000011607 */
[----:B------:R-:W-:Y:S01]  /*0c00*/  IMAD R14, R40, -0x2daee0ad, RZ ;  /* 0xd2511f53280e7824 */ /* 0x000fe200078e02ff */
[--C-:B------:R-:W-:Y:S01]  /*0c10*/  SHF.R.U64 R4, R10, 0x10, R11.reuse ;  /* 0x000000100a047819 */ /* 0x100fe2000000120b */
[----:B------:R-:W-:Y:S01]  /*0c20*/  IMAD.HI.U32 R5, R6, -0x326172a9, RZ ;  /* 0xcd9e8d5706057827 */ /* 0x000fe200078e00ff */
[----:B------:R-:W-:Y:S01]  /*0c30*/  SHF.R.U32.HI R54, RZ, 0x10, R11 ;  /* 0x00000010ff367819 */ /* 0x000fe2000001160b */
[----:B------:R-:W1:Y:S01]  /*0c40*/  LDCU UR5, c[0x0][0x408] ;  /* 0x00008100ff0577ac */ /* 0x000e620008000800 */
[----:B------:R-:W-:Y:S01]  /*0c50*/  SHF.R.U64 R52, R8, 0x10, R9 ;  /* 0x0000001008347819 */ /* 0x000fe20000001209 */
[----:B------:R-:W-:Y:S01]  /*0c60*/  IMAD.HI.U32 R7, R0, -0x2daee0ad, RZ ;  /* 0xd2511f5300077827 */ /* 0x000fe200078e00ff */
[----:B------:R-:W-:Y:S01]  /*0c70*/  LOP3.LUT R12, R12, UR15, R5, 0x96, !PT ;  /* 0x0000000f0c0c7c12 */ /* 0x000fe2000f8e9605 */
[----:B------:R-:W3:Y:S01]  /*0c80*/  LDCU UR33, c[0x0][0x388] ;  /* 0x00007100ff2177ac */ /* 0x000ee20008000800 */
[----:B------:R-:W-:Y:S01]  /*0c90*/  MOV R5, R8 ;  /* 0x0000000800057202 */ /* 0x000fe20000000f00 */
[----:B------:R-:W-:Y:S01]  /*0ca0*/  IMAD.MOV.U32 R17, RZ, RZ, R11 ;  /* 0x000000ffff117224 */ /* 0x000fe200078e000b */
[----:B------:R-:W-:Y:S01]  /*0cb0*/  LOP3.LUT R7, R14, UR16, R7, 0x96, !PT ;  /* 0x000000100e077c12 */ /* 0x000fe2000f8e9607 */
[----:B------:R-:W-:Y:S01]  /*0cc0*/  IMAD R11, R6, -0x326172a9, RZ ;  /* 0xcd9e8d57060b7824 */ /* 0x000fe200078e02ff */
[----:B------:R-:W-:Y:S01]  /*0cd0*/  PRMT R54, R54, 0x5410, R4 ;  /* 0x0000541036367816 */ /* 0x000fe20000000004 */
[----:B------:R-:W-:Y:S01]  /*0ce0*/  IMAD R13, R0, -0x2daee0ad, RZ ;  /* 0xd2511f53000d7824 */ /* 0x000fe200078e02ff */
[----:B------:R-:W-:Y:S01]  /*0cf0*/  SHF.R.U32.HI R0, RZ, 0x10, R9 ;  /* 0x00000010ff007819 */ /* 0x000fe20000011609 */
[----:B------:R-:W-:Y:S01]  /*0d00*/  IMAD.HI.U32 R6, R7, -0x326172a9, RZ ;  /* 0xcd9e8d5707067827 */ /* 0x000fe200078e00ff */
[----:B------:R-:W-:Y:S01]  /*0d10*/  SHF.R.U64 R51, R2, 0x10, R3 ;  /* 0x0000001002337819 */ /* 0x000fe20000001203 */
[----:B------:R-:W4:Y:S01]  /*0d20*/  LDCU UR14, c[0x0][0x448] ;  /* 0x00008900ff0e77ac */ /* 0x000f220008000800 */
[----:B------:R-:W-:Y:S01]  /*0d30*/  PRMT R52, R0, 0x5410, R52 ;  /* 0x0000541000347816 */ /* 0x000fe20000000034 */
[----:B0-----:R-:W-:Y:S01]  /*0d40*/  IMAD.HI.U32 R8, R12, -0x2daee0ad, RZ ;  /* 0xd2511f530c087827 */ /* 0x001fe200078e00ff */
[----:B------:R-:W-:Y:S01]  /*0d50*/  LOP3.LUT R6, R11, UR17, R6, 0x96, !PT ;  /* 0x000000110b067c12 */ /* 0x000fe2000f8e9606 */
[----:B------:R-:W0:Y:S01]  /*0d60*/  LDCU.64 UR10, c[0x0][0x398] ;  /* 0x00007300ff0a77ac */ /* 0x000e220008000a00 */
[----:B------:R-:W-:Y:S01]  /*0d70*/  PRMT R51, R51, 0x5410, R51 ;  /* 0x0000541033337816 */ /* 0x000fe20000000033 */
[----:B------:R-:W-:Y:S01]  /*0d80*/  IMAD.MOV.U32 R55, RZ, RZ, R10 ;  /* 0x000000ffff377224 */ /* 0x000fe200078e000a */
[----:B------:R-:W-:Y:S01]  /*0d90*/  LOP3.LUT R8, R13, UR18, R8, 0x96, !PT ;  /* 0x000000120d087c12 */ /* 0x000fe2000f8e9608 */
[----:B------:R-:W-:Y:S01]  /*0da0*/  IMAD.MOV.U32 R53, RZ, RZ, R9 ;  /* 0x000000ffff357224 */ /* 0x000fe200078e0009 */
[----:B------:R-:W-:Y:S01]  /*0db0*/  SHF.R.U32.HI R50, RZ, 0x10, R3 ;  /* 0x00000010ff327819 */ /* 0x000fe20000011603 */
[----:B------:R-:W-:Y:S01]  /*0dc0*/  IMAD R10, R7, -0x326172a9, RZ ;  /* 0xcd9e8d57070a7824 */ /* 0x000fe200078e02ff */
[----:B------:R-:W-:Y:S01]  /*0dd0*/  SHF.R.U64 R48, R30, 0x10, R31 ;  /* 0x000000101e307819 */ /* 0x000fe2000000121f */
[----:B------:R-:W-:Y:S01]  /*0de0*/  IMAD R12, R12, -0x2daee0ad, RZ ;  /* 0xd2511f530c0c7824 */ /* 0x000fe200078e02ff */
[----:B------:R-:W-:Y:S01]  /*0df0*/  PRMT R53, R53, 0x5410, R5 ;  /* 0x0000541035357816 */ /* 0x000fe20000000005 */
[----:B------:R-:W-:Y:S01]  /*0e00*/  IMAD.HI.U32 R9, R6, -0x2daee0ad, RZ ;  /* 0xd2511f5306097827 */ /* 0x000fe200078e00ff */
[----:B------:R-:W-:Y:S01]  /*0e10*/  PRMT R50, R50, 0x5410, R50 ;  /* 0x0000541032327816 */ /* 0x000fe20000000032 */
[----:B------:R-:W0:Y:S01]  /*0e20*/  LDCU.64 UR12, c[0x0][0x3a0] ;  /* 0x00007400ff0c77ac */ /* 0x000e220008000a00 */
[----:B------:R-:W-:Y:S01]  /*0e30*/  SHF.R.U64 R45, R32, 0x10, R33 ;  /* 0x00000010202d7819 */ /* 0x000fe20000001221 */
[----:B------:R-:W-:Y:S01]  /*0e40*/  IMAD.HI.U32 R7, R8, -0x326172a9, RZ ;  /* 0xcd9e8d5708077827 */ /* 0x000fe200078e00ff */
[----:B------:R-:W-:Y:S01]  /*0e50*/  LOP3.LUT R9, R12, UR20, R9, 0x96, !PT ;  /* 0x000000140c097c12 */ /* 0x000fe2000f8e9609 */
[----:B--2---:R-:W-:Y:S01]  /*0e60*/  UISETP.NE.AND UP1, UPT, UR4, URZ, UPT ;  /* 0x000000ff0400728c */ /* 0x004fe2000bf25270 */
[----:B------:R-:W-:Y:S01]  /*0e70*/  SHF.R.U32.HI R46, RZ, 0x10, R31 ;  /* 0x00000010ff2e7819 */ /* 0x000fe2000001161f */
[----:B------:R-:W-:Y:S01]  /*0e80*/  IMAD R11, R8, -0x326172a9, RZ ;  /* 0xcd9e8d57080b7824 */ /* 0x000fe200078e02ff */
[----:B------:R-:W-:Y:S01]  /*0e90*/  LOP3.LUT R7, R10, UR19, R7, 0x96, !PT ;  /* 0x000000130a077c12 */ /* 0x000fe2000f8e9607 */
[----:B------:R-:W-:Y:S01]  /*0ea0*/  IMAD R13, R6, -0x2daee0ad, RZ ;  /* 0xd2511f53060d7824 */ /* 0x000fe200078e02ff */
[----:B------:R-:W-:Y:S01]  /*0eb0*/  SHF.R.U32.HI R47, RZ, 0x10, R33 ;  /* 0x00000010ff2f7819 */ /* 0x000fe20000011621 */
[----:B------:R-:W-:Y:S01]  /*0ec0*/  IMAD.HI.U32 R6, R9, -0x326172a9, RZ ;  /* 0xcd9e8d5709067827 */ /* 0x000fe200078e00ff */
[----:B------:R-:W-:-:S02]  /*0ed0*/  PRMT R63, R15, 0x5410, R63 ;  /* 0x000054100f3f7816 */ /* 0x000fc4000000003f */
[----:B------:R-:W-:Y:S01]  /*0ee0*/  PRMT R62, R18, 0x5410, R62 ;  /* 0x00005410123e7816 */ /* 0x000fe2000000003e */
        /* <DEDUP_REMOVED lines=19> */
[----:B------:R-:W-:Y:S01]  /*1020*/  LOP3.LUT R36, R36, 0x3, RZ, 0xc0, !PT ;  /* 0x0000000324247812 */ /* 0x000fe200078ec0ff */
[----:B------:R-:W-:Y:S01]  /*1030*/  IMAD.HI.U32 R6, R4, -0x2daee0ad, RZ ;  /* 0xd2511f5304067827 */ /* 0x000fe200078e00ff */
[----:B------:R-:W-:Y:S02]  /*1040*/  LOP3.LUT R5, R8, UR25, R5, 0x96, !PT ;  /* 0x0000001908057c12 */ /* 0x000fe4000f8e9605 */
[----:B------:R-:W-:Y:S01]  /*1050*/  SHF.R.U64 R8, R28, 0x10, R29 ;  /* 0x000000101c087819 */ /* 0x000fe2000000121d */
[----:B------:R-:W-:Y:S01]  /*1060*/  IMAD R7, R7, -0x326172a9, RZ ;  /* 0xcd9e8d5707077824 */ /* 0x000fe200078e02ff */
[----:B------:R-:W-:Y:S01]  /*1070*/  LOP3.LUT R6, R9, UR26, R6, 0x96, !PT ;  /* 0x0000001a09067c12 */ /* 0x000fe2000f8e9606 */
[----:B------:R-:W-:Y:S01]  /*1080*/  IMAD R9, R4, -0x2daee0ad, RZ ;  /* 0xd2511f5304097824 */ /* 0x000fe200078e02ff */
[----:B------:R-:W-:Y:S01]  /*1090*/  PRMT R51, R8, 0x7610, R51 ;  /* 0x0000761008337816 */ /* 0x000fe20000000033 */
[----:B------:R-:W-:-:S04]  /*10a0*/  IMAD.HI.U32 R4, R5, -0x2daee0ad, RZ ;  /* 0xd2511f5305047827 */ /* 0x000fc800078e00ff */
[C---:B------:R-:W-:Y:S01]  /*10b0*/  IMAD.HI.U32 R0, R6.reuse, -0x326172a9, RZ ;  /* 0xcd9e8d5706007827 */ /* 0x040fe200078e00ff */
[----:B------:R-:W-:Y:S02]  /*10c0*/  LOP3.LUT R4, R9, UR28, R4, 0x96, !PT ;  /* 0x0000001c09047c12 */ /* 0x000fe4000f8e9604 */
[----:B------:R-:W-:Y:S01]  /*10d0*/  SHF.R.U32.HI R9, RZ, 0x10, R29 ;  /* 0x00000010ff097819 */ /* 0x000fe2000001161d */
        /* <DEDUP_REMOVED lines=17> */
.L_x_4753:
[----:B------:R-:W-:Y:S01]  /*11f0*/  IMAD R20, R41, UR33, RZ ;  /* 0x0000002129147c24 */ /* 0x000fe2000f8e02ff */
[----:B------:R-:W-:Y:S04]  /*1200*/  BSSY.RECONVERGENT B1, `(.L_x_4619) ;  /* 0x00003e1000017945 */ /* 0x000fe80003800200 */
[----:B------:R-:W-:-:S04]  /*1210*/  SHF.R.S32.HI R21, RZ, 0x1f, R20 ;  /* 0x0000001fff157819 */ /* 0x000fc80000011414 */
[----:B------:R-:W-:-:S04]  /*1220*/  LEA.HI R21, R21, R20, RZ, 0x2 ;  /* 0x0000001415157211 */ /* 0x000fc800078f10ff */
[----:B------:R-:W-:-:S04]  /*1230*/  LEA.HI.SX32 R49, R21, R42, 0x1e ;  /* 0x0000002a15317211 */ /* 0x000fc800078ff2ff */
[----:B------:R-:W-:Y:S01]  /*1240*/  MOV R20, R49 ;  /* 0x0000003100147202 */ /* 0x000fe20000000f00 */
[----:B-1----:R-:W-:Y:S06]  /*1250*/  @!P0 BRA `(.L_x_4620) ;  /* 0x0000003c006c8947 */ /* 0x002fec0003800000 */
        /* <DEDUP_REMOVED lines=32> */
.L_x_4624:
        /* <DEDUP_REMOVED lines=13> */
.L_x_4626:
[----:B------:R-:W-:Y:S05]  /*1530*/  BSYNC.RECONVERGENT B3 ;  /* 0x0000000000037941 */ /* 0x000fea0003800200 */
.L_x_4625:
        /* <DEDUP_REMOVED lines=42> */
.L_x_4623:
[----:B------:R-:W-:Y:S05]  /*17e0*/  BSYNC.RECONVERGENT B2 ;  /* 0x0000000000027941 */ /* 0x000fea0003800200 */
.L_x_4622:
[----:B------:R-:W0:Y:S01]  /*17f0*/  LDC R22, c[0x0][0x404] ;  /* 0x00010100ff167b82 */ /* 0x000e220000000800 */
[----:B------:R-:W-:Y:S01]  /*1800*/  ISETP.NE.AND P3, PT, R21, 0x1, PT ;  /* 0x000000011500780c */ /* 0x000fe20003f65270 */
[----:B------:R-:W-:Y:S01]  /*1810*/  BSSY.RECONVERGENT B2, `(.L_x_4627) ;  /* 0x0000049000027945 */ /* 0x000fe20003800200 */
[----:B------:R-:W-:Y:S01]  /*1820*/  I2FP.F32.U32 R24, R23 ;  /* 0x0000001700187245 */ /* 0x000fe20000201000 */
[----:B------:R-:W-:-:S04]  /*1830*/  IMAD.MOV.U32 R23, RZ, RZ, 0x2f800000 ;  /* 0x2f800000ff177424 */ /* 0x000fc800078e00ff */
[----:B------:R-:W-:Y:S01]  /*1840*/  FFMA.FTZ R25, R24, R23, 1.1641532182693481445e-10 ;  /* 0x2f00000018197423 */ /* 0x000fe20000010017 */
[----:B------:R-:W-:-:S04]  /*1850*/  IMAD.MOV.U32 R24, RZ, RZ, R0 ;  /* 0x000000ffff187224 */ /* 0x000fc800078e0000 */
[----:B0-----:R-:W-:Y:S01]  /*1860*/  FSETP.LE.FTZ.AND P2, PT, R25, R22, PT ;  /* 0x000000161900720b */ /* 0x001fe20003f53000 */
[----:B------:R-:W-:Y:S01]  /*1870*/  HFMA2 R25, -RZ, RZ, 0, 1.1920928955078125e-07 ;  /* 0x00000002ff197431 */ /* 0x000fe200000001ff */
[----:B------:R-:W-:Y:S11]  /*1880*/  @!P3 BRA `(.L_x_4628) ;  /* 0x000000040004b947 */ /* 0x000ff60003800000 */
        /* <DEDUP_REMOVED lines=8> */
.L_x_4629:
        /* <DEDUP_REMOVED lines=13> */
.L_x_4631:
[----:B------:R-:W-:Y:S05]  /*19e0*/  BSYNC.RECONVERGENT B3 ;  /* 0x0000000000037941 */ /* 0x000fea0003800200 */
.L_x_4630:
        /* <DEDUP_REMOVED lines=43> */
.L_x_4628:
[----:B------:R-:W-:Y:S05]  /*1ca0*/  BSYNC.RECONVERGENT B2 ;  /* 0x0000000000027941 */ /* 0x000fea0003800200 */
.L_x_4627:
[----:B------:R-:W-:Y:S01]  /*1cb0*/  ISETP.NE.AND P4, PT, R25, 0x1, PT ;  /* 0x000000011900780c */ /* 0x000fe20003f85270 */
[----:B------:R-:W-:Y:S01]  /*1cc0*/  BSSY.RECONVERGENT B2, `(.L_x_4632) ;  /* 0x0000048000027945 */ /* 0x000fe20003800200 */
[----:B------:R-:W-:-:S05]  /*1cd0*/  I2FP.F32.U32 R24, R24 ;  /* 0x0000001800187245 */ /* 0x000fca0000201000 */
[----:B------:R-:W-:Y:S01]  /*1ce0*/  FFMA.FTZ R21, R24, R23, 1.1641532182693481445e-10 ;  /* 0x2f00000018157423 */ /* 0x000fe20000010017 */
[----:B------:R-:W-:-:S04]  /*1cf0*/  IMAD.MOV.U32 R24, RZ, RZ, 0x2 ;  /* 0x00000002ff187424 */ /* 0x000fc800078e00ff */
[----:B------:R-:W-:Y:S02]  /*1d00*/  FSETP.LE.FTZ.AND P3, PT, R21, R22, PT ;  /* 0x000000161500720b */ /* 0x000fe40003f73000 */
[----:B------:R-:W-:Y:S01]  /*1d10*/  MOV R21, R0 ;  /* 0x0000000000157202 */ /* 0x000fe20000000f00 */
[----:B------:R-:W-:Y:S10]  /*1d20*/  @!P4 BRA `(.L_x_4633) ;  /* 0x000000040004c947 */ /* 0x000ff40003800000 */
        /* <DEDUP_REMOVED lines=8> */
.L_x_4634:
        /* <DEDUP_REMOVED lines=13> */
.L_x_4636:
[----:B------:R-:W-:Y:S05]  /*1e80*/  BSYNC.RECONVERGENT B3 ;  /* 0x0000000000037941 */ /* 0x000fea0003800200 */
.L_x_4635:
        /* <DEDUP_REMOVED lines=43> */
.L_x_4633:
[----:B------:R-:W-:Y:S05]  /*2140*/  BSYNC.RECONVERGENT B2 ;  /* 0x0000000000027941 */ /* 0x000fea0003800200 */
.L_x_4632:
[----:B------:R-:W-:Y:S01]  /*2150*/  ISETP.NE.AND P5, PT, R24, 0x1, PT ;  /* 0x000000011800780c */ /* 0x000fe20003fa5270 */
[----:B------:R-:W-:Y:S01]  /*2160*/  BSSY.RECONVERGENT B2, `(.L_x_4637) ;  /* 0x0000048000027945 */ /* 0x000fe20003800200 */
[----:B------:R-:W-:Y:S01]  /*2170*/  I2FP.F32.U32 R26, R21 ;  /* 0x00000015001a7245 */ /* 0x000fe20000201000 */
[----:B------:R-:W-:-:S04]  /*2180*/  IMAD.MOV.U32 R36, RZ, RZ, 0x2 ;  /* 0x00000002ff247424 */ /* 0x000fc800078e00ff */
[----:B------:R-:W-:-:S05]  /*2190*/  FFMA.FTZ R21, R26, R23, 1.1641532182693481445e-10 ;  /* 0x2f0000001a157423 */ /* 0x000fca0000010017 */
[----:B------:R-:W-:Y:S01]  /*21a0*/  FSETP.LE.FTZ.AND P4, PT, R21, R22, PT ;  /* 0x000000161500720b */ /* 0x000fe20003f93000 */
[----:B------:R-:W-:Y:S01]  /*21b0*/  IMAD.MOV.U32 R21, RZ, RZ, R0 ;  /* 0x000000ffff157224 */ /* 0x000fe200078e0000 */
[----:B------:R-:W-:Y:S11]  /*21c0*/  @!P5 BRA `(.L_x_4638) ;  /* 0x000000040004d947 */ /* 0x000ff60003800000 */
        /* <DEDUP_REMOVED lines=8> */
.L_x_4639:
        /* <DEDUP_REMOVED lines=13> */
.L_x_4641:
[----:B------:R-:W-:Y:S05]  /*2320*/  BSYNC.RECONVERGENT B3 ;  /* 0x0000000000037941 */ /* 0x000fea0003800200 */
.L_x_4640:
        /* <DEDUP_REMOVED lines=43> */
.L_x_4638:
[----:B------:R-:W-:Y:S05]  /*25e0*/  BSYNC.RECONVERGENT B2 ;  /* 0x0000000000027941 */ /* 0x000fea0003800200 */
.L_x_4637:
[----:B------:R-:W-:Y:S01]  /*25f0*/  I2FP.F32.U32 R24, R21 ;  /* 0x0000001500187245 */ /* 0x000fe20000201000 */
[----:B-----5:R-:W-:Y:S01]  /*2600*/  FMUL.FTZ R14, R14, UR5 ;  /* 0x000000050e0e7c20 */ /* 0x020fe20008410000 */
[----:B------:R-:W-:Y:S01]  /*2610*/  FMUL.FTZ R12, R12, UR5 ;  /* 0x000000050c0c7c20 */ /* 0x000fe20008410000 */
[----:B------:R-:W-:Y:S01]  /*2620*/  FMUL.FTZ R13, R13, UR5 ;  /* 0x000000050d0d7c20 */ /* 0x000fe20008410000 */
[----:B------:R-:W-:Y:S01]  /*2630*/  FMUL.FTZ R15, R15, UR5 ;  /* 0x000000050f0f7c20 */ /* 0x000fe20008410000 */
[----:B------:R-:W-:Y:S01]  /*2640*/  FFMA.FTZ R21, R24, R23, 1.1641532182693481445e-10 ;  /* 0x2f00000018157423 */ /* 0x000fe20000010017 */
[----:B------:R-:W-:Y:S02]  /*2650*/  FSEL R14, R14, RZ, P4 ;  /* 0x000000ff0e0e7208 */ /* 0x000fe40002000000 */
[----:B------:R-:W-:Y:S02]  /*2660*/  FSEL R12, R12, RZ, P2 ;  /* 0x000000ff0c0c7208 */ /* 0x000fe40001000000 */
[----:B------:R-:W-:Y:S01]  /*2670*/  FSETP.GTU.FTZ.AND P6, PT, R21, R22, PT ;  /* 0x000000161500720b */ /* 0x000fe20003fdc000 */
[----:B------:R-:W-:Y:S01]  /*2680*/  @P1 FADD.FTZ R14, R10, R14 ;  /* 0x0000000e0a0e1221 */ /* 0x000fe20000010000 */
[----:B------:R-:W-:Y:S01]  /*2690*/  FSEL R13, R13, RZ, P3 ;  /* 0x000000ff0d0d7208 */ /* 0x000fe20001800000 */
[----:B------:R-:W-:Y:S01]  /*26a0*/  @P1 FADD.FTZ R12, R8, R12 ;  /* 0x0000000c080c1221 */ /* 0x000fe20000010000 */
[----:B------:R-:W-:-:S02]  /*26b0*/  FSEL R15, R15, RZ, !P6 ;  /* 0x000000ff0f0f7208 */ /* 0x000fc40007000000 */
[----:B------:R-:W-:Y:S01]  /*26c0*/  PLOP3.LUT P5, PT, P6, PT, PT, 0x8, 0x80 ;  /* 0x000000000080781c */ /* 0x000fe200037ae170 */
[----:B------:R-:W-:Y:S02]  /*26d0*/  @P1 FADD.FTZ R13, R9, R13 ;  /* 0x0000000d090d1221 */ /* 0x000fe40000010000 */
[----:B------:R-:W-:Y:S01]  /*26e0*/  @P1 FADD.FTZ R15, R11, R15 ;  /* 0x0000000f0b0f1221 */ /* 0x000fe20000010000 */
[----:B------:R-:W-:Y:S09]  /*26f0*/  BRA `(.L_x_4642) ;  /* 0x0000002400dc7947 */ /* 0x000ff20003800000 */
.L_x_4621:
        /* <DEDUP_REMOVED lines=16> */
.L_x_4645:
        /* <DEDUP_REMOVED lines=13> */
.L_x_4647:
[----:B------:R-:W-:Y:S05]  /*28d0*/  BSYNC.RECONVERGENT B3 ;  /* 0x0000000000037941 */ /* 0x000fea0003800200 */
.L_x_4646:
        /* <DEDUP_REMOVED lines=42> */
.L_x_4644:
[----:B------:R-:W-:Y:S05]  /*2b80*/  BSYNC.RECONVERGENT B2 ;  /* 0x0000000000027941 */ /* 0x000fea0003800200 */
.L_x_4643:
[----:B------:R-:W0:Y:S01]  /*2b90*/  LDC R24, c[0x0][0x404] ;  /* 0x00010100ff187b82 */ /* 0x000e220000000800 */
[----:B------:R-:W-:Y:S01]  /*2ba0*/  ISETP.NE.AND P3, PT, R25, 0x1, PT ;  /* 0x000000011900780c */ /* 0x000fe20003f65270 */
[----:B------:R-:W-:Y:S01]  /*2bb0*/  BSSY.RECONVERGENT B2, `(.L_x_4648) ;  /* 0x000004b000027945 */ /* 0x000fe20003800200 */
[----:B------:R-:W-:Y:S01]  /*2bc0*/  I2FP.F32.U32 R22, R21 ;  /* 0x0000001500167245 */ /* 0x000fe20000201000 */
[----:B------:R-:W-:Y:S02]  /*2bd0*/  IMAD.MOV.U32 R21, RZ, RZ, 0x2f800000 ;  /* 0x2f800000ff157424 */ /* 0x000fe400078e00ff */
[----:B------:R-:W-:Y:S02]  /*2be0*/  IMAD.MOV.U32 R26, RZ, RZ, 0x2 ;  /* 0x00000002ff1a7424 */ /* 0x000fe400078e00ff */
[----:B------:R-:W1:Y:S01]  /*2bf0*/  LDC R23, c[0x0][0x408] ;  /* 0x00010200ff177b82 */ /* 0x000e620000000800 */
[----:B------:R-:W-:Y:S01]  /*2c00*/  FFMA.FTZ R27, R22, R21, 1.1641532182693481445e-10 ;  /* 0x2f000000161b7423 */ /* 0x000fe20000010015 */
[----:B------:R-:W-:-:S04]  /*2c10*/  MOV R22, R0 ;  /* 0x0000000000167202 */ /* 0x000fc80000000f00 */
[----:B0-----:R-:W-:Y:S01]  /*2c20*/  FSETP.LE.FTZ.AND P2, PT, R27, R24, PT ;  /* 0x000000181b00720b */ /* 0x001fe20003f53000 */
[----:B-1---5:R-:W-:Y:S01]  /*2c30*/  FMUL.FTZ R12, R12, R23 ;  /* 0x000000170c0c7220 */ /* 0x022fe20000410000 */
[----:B------:R-:W-:Y:S11]  /*2c40*/  @!P3 BRA `(.L_x_4649) ;  /* 0x000000040004b947 */ /* 0x000ff60003800000 */
        /* <DEDUP_REMOVED lines=8> */
.L_x_4650:
        /* <DEDUP_REMOVED lines=13> */
.L_x_4652:
[----:B------:R-:W-:Y:S05]  /*2da0*/  BSYNC.RECONVERGENT B3 ;  /* 0x0000000000037941 */ /* 0x000fea0003800200 */
.L_x_4651:
        /* <DEDUP_REMOVED lines=43> */
.L_x_4649:
[----:B------:R-:W-:Y:S05]  /*3060*/  BSYNC.RECONVERGENT B2 ;  /* 0x0000000000027941 */ /* 0x000fea0003800200 */
.L_x_4648:
[----:B------:R-:W-:Y:S01]  /*3070*/  ISETP.NE.AND P3, PT, R26, 0x1, PT ;  /* 0x000000011a00780c */ /* 0x000fe20003f65270 */
[----:B------:R-:W-:Y:S01]  /*3080*/  BSSY.RECONVERGENT B2, `(.L_x_4653) ;  /* 0x0000047000027945 */ /* 0x000fe20003800200 */
[----:B------:R-:W-:Y:S01]  /*3090*/  I2FP.F32.U32 R34, R22 ;  /* 0x0000001600227245 */ /* 0x000fe20000201000 */
[----:B------:R-:W-:Y:S02]  /*30a0*/  IMAD.MOV.U32 R27, RZ, RZ, 0x2 ;  /* 0x00000002ff1b7424 */ /* 0x000fe400078e00ff */
[----:B------:R-:W-:Y:S02]  /*30b0*/  IMAD.MOV.U32 R22, RZ, RZ, R0 ;  /* 0x000000ffff167224 */ /* 0x000fe400078e0000 */
[----:B------:R-:W-:-:S06]  /*30c0*/  FFMA.FTZ R25, R34, R21, 1.1641532182693481445e-10 ;  /* 0x2f00000022197423 */ /* 0x000fcc0000010015 */
        /* <DEDUP_REMOVED lines=9> */
.L_x_4655:
        /* <DEDUP_REMOVED lines=13> */
.L_x_4657:
[----:B------:R-:W-:Y:S05]  /*3230*/  BSYNC.RECONVERGENT B3 ;  /* 0x0000000000037941 */ /* 0x000fea0003800200 */
.L_x_4656:
        /* <DEDUP_REMOVED lines=43> */
.L_x_4654:
[----:B------:R-:W-:Y:S05]  /*34f0*/  BSYNC.RECONVERGENT B2 ;  /* 0x0000000000027941 */ /* 0x000fea0003800200 */
.L_x_4653:
[----:B------:R-:W-:Y:S01]  /*3500*/  ISETP.NE.AND P4, PT, R27, 0x1, PT ;  /* 0x000000011b00780c */ /* 0x000fe20003f85270 */
[----:B------:R-:W-:Y:S01]  /*3510*/  BSSY.RECONVERGENT B2, `(.L_x_4658) ;  /* 0x0000049000027945 */ /* 0x000fe20003800200 */
[----:B------:R-:W-:Y:S01]  /*3520*/  I2FP.F32.U32 R22, R22 ;  /* 0x0000001600167245 */ /* 0x000fe20000201000 */
[----:B------:R-:W-:Y:S02]  /*3530*/  HFMA2 R34, -RZ, RZ, 0, 1.1920928955078125e-07 ;  /* 0x00000002ff227431 */ /* 0x000fe400000001ff */
[----:B------:R-:W-:Y:S02]  /*3540*/  FMUL.FTZ R13, R13, R23 ;  /* 0x000000170d0d7220 */ /* 0x000fe40000410000 */
[----:B------:R-:W-:Y:S01]  /*3550*/  FFMA.FTZ R57, R22, R21, 1.1641532182693481445e-10 ;  /* 0x2f00000016397423 */ /* 0x000fe20000010015 */
[----:B------:R-:W-:-:S04]  /*3560*/  IMAD.MOV.U32 R22, RZ, RZ, R0 ;  /* 0x000000ffff167224 */ /* 0x000fc800078e0000 */
[----:B------:R-:W-:Y:S01]  /*3570*/  FSETP.LE.FTZ.AND P3, PT, R57, R24, PT ;  /* 0x000000183900720b */ /* 0x000fe20003f73000 */
[----:B------:R-:W-:-:S12]  /*3580*/  @!P4 BRA `(.L_x_4659) ;  /* 0x000000040004c947 */ /* 0x000fd80003800000 */
        /* <DEDUP_REMOVED lines=8> */
.L_x_4660:
        /* <DEDUP_REMOVED lines=13> */
.L_x_4662:
[----:B------:R-:W-:Y:S05]  /*36e0*/  BSYNC.RECONVERGENT B3 ;  /* 0x0000000000037941 */ /* 0x000fea0003800200 */
.L_x_4661:
        /* <DEDUP_REMOVED lines=43> */
.L_x_4659:
[----:B------:R-:W-:Y:S05]  /*39a0*/  BSYNC.RECONVERGENT B2 ;  /* 0x0000000000027941 */ /* 0x000fea0003800200 */
.L_x_4658:
[----:B------:R-:W-:Y:S01]  /*39b0*/  ISETP.NE.AND P4, PT, R34, 0x1, PT ;  /* 0x000000012200780c */ /* 0x000fe20003f85270 */
[----:B------:R-:W-:Y:S01]  /*39c0*/  BSSY.RECONVERGENT B2, `(.L_x_4663) ;  /* 0x0000047000027945 */ /* 0x000fe20003800200 */
[----:B------:R-:W-:Y:S01]  /*39d0*/  I2FP.F32.U32 R22, R22 ;  /* 0x0000001600167245 */ /* 0x000fe20000201000 */
[----:B------:R-:W-:Y:S01]  /*39e0*/  IMAD.MOV.U32 R26, RZ, RZ, 0x2 ;  /* 0x00000002ff1a7424 */ /* 0x000fe200078e00ff */
[----:B------:R-:W-:-:S03]  /*39f0*/  MOV R27, R0 ;  /* 0x00000000001b7202 */ /* 0x000fc60000000f00 */
[----:B------:R-:W-:-:S06]  /*3a00*/  FFMA.FTZ R22, R22, R21, 1.1641532182693481445e-10 ;  /* 0x2f00000016167423 */ /* 0x000fcc0000010015 */
        /* <DEDUP_REMOVED lines=9> */
.L_x_4665:
        /* <DEDUP_REMOVED lines=13> */
.L_x_4667:
[----:B------:R-:W-:Y:S05]  /*3b70*/  BSYNC.RECONVERGENT B3 ;  /* 0x0000000000037941 */ /* 0x000fea0003800200 */
.L_x_4666:
        /* <DEDUP_REMOVED lines=43> */
.L_x_4664:
[----:B------:R-:W-:Y:S05]  /*3e30*/  BSYNC.RECONVERGENT B2 ;  /* 0x0000000000027941 */ /* 0x000fea0003800200 */
.L_x_4663:
[----:B------:R-:W-:Y:S01]  /*3e40*/  ISETP.NE.AND P5, PT, R26, 0x1, PT ;  /* 0x000000011a00780c */ /* 0x000fe20003fa5270 */
[----:B------:R-:W-:Y:S01]  /*3e50*/  BSSY.RECONVERGENT B2, `(.L_x_4668) ;  /* 0x0000049000027945 */ /* 0x000fe20003800200 */
[----:B------:R-:W-:Y:S01]  /*3e60*/  I2FP.F32.U32 R34, R27 ;  /* 0x0000001b00227245 */ /* 0x000fe20000201000 */
[----:B------:R-:W-:Y:S01]  /*3e70*/  FMUL.FTZ R14, R14, R23 ;  /* 0x000000170e0e7220 */ /* 0x000fe20000410000 */
[----:B------:R-:W-:-:S03]  /*3e80*/  IMAD.MOV.U32 R36, RZ, RZ, 0x2 ;  /* 0x00000002ff247424 */ /* 0x000fc600078e00ff */
        /* <DEDUP_REMOVED lines=12> */
.L_x_4670:
        /* <DEDUP_REMOVED lines=13> */
.L_x_4672:
[----:B------:R-:W-:Y:S05]  /*4020*/  BSYNC.RECONVERGENT B3 ;  /* 0x0000000000037941 */ /* 0x000fea0003800200 */
.L_x_4671:
        /* <DEDUP_REMOVED lines=43> */
.L_x_4669:
[----:B------:R-:W-:Y:S05]  /*42e0*/  BSYNC.RECONVERGENT B2 ;  /* 0x0000000000027941 */ /* 0x000fea0003800200 */
.L_x_4668:
[----:B------:R-:W-:Y:S01]  /*42f0*/  ISETP.NE.AND P5, PT, R36, 0x1, PT ;  /* 0x000000012400780c */ /* 0x000fe20003fa5270 */
[----:B------:R-:W-:Y:S01]  /*4300*/  BSSY.RECONVERGENT B2, `(.L_x_4673) ;  /* 0x0000047000027945 */ /* 0x000fe20003800200 */
[----:B------:R-:W-:Y:S01]  /*4310*/  I2FP.F32.U32 R34, R27 ;  /* 0x0000001b00227245 */ /* 0x000fe20000201000 */
[----:B------:R-:W-:Y:S02]  /*4320*/  HFMA2 R26, -RZ, RZ, 0, 1.1920928955078125e-07 ;  /* 0x00000002ff1a7431 */ /* 0x000fe400000001ff */
[----:B------:R-:W-:Y:S02]  /*4330*/  IMAD.MOV.U32 R27, RZ, RZ, R0 ;  /* 0x000000ffff1b7224 */ /* 0x000fe400078e0000 */
[----:B------:R-:W-:-:S06]  /*4340*/  FFMA.FTZ R34, R34, R21, 1.1641532182693481445e-10 ;  /* 0x2f00000022227423 */ /* 0x000fcc0000010015 */
        /* <DEDUP_REMOVED lines=9> */
.L_x_4675:
        /* <DEDUP_REMOVED lines=13> */
.L_x_4677:
[----:B------:R-:W-:Y:S05]  /*44b0*/  BSYNC.RECONVERGENT B3 ;  /* 0x0000000000037941 */ /* 0x000fea0003800200 */
.L_x_4676:
        /* <DEDUP_REMOVED lines=43> */
.L_x_4674:
[----:B------:R-:W-:Y:S05]  /*4770*/  BSYNC.RECONVERGENT B2 ;  /* 0x0000000000027941 */ /* 0x000fea0003800200 */
.L_x_4673:
[----:B------:R-:W-:Y:S01]  /*4780*/  ISETP.NE.AND P6, PT, R26, 0x1, PT ;  /* 0x000000011a00780c */ /* 0x000fe20003fc5270 */
[----:B------:R-:W-:Y:S01]  /*4790*/  BSSY.RECONVERGENT B2, `(.L_x_4678) ;  /* 0x000004b000027945 */ /* 0x000fe20003800200 */
[----:B------:R-:W-:Y:S02]  /*47a0*/  I2FP.F32.U32 R36, R27 ;  /* 0x0000001b00247245 */ /* 0x000fe40000201000 */
[----:B------:R-:W-:-:S03]  /*47b0*/  MOV R56, R0 ;  /* 0x0000000000387202 */ /* 0x000fc60000000f00 */
[----:B------:R-:W-:Y:S01]  /*47c0*/  FFMA.FTZ R27, R36, R21, 1.1641532182693481445e-10 ;  /* 0x2f000000241b7423 */ /* 0x000fe20000010015 */
[----:B------:R-:W-:-:S04]  /*47d0*/  IMAD.MOV.U32 R36, RZ, RZ, 0x2 ;  /* 0x00000002ff247424 */ /* 0x000fc800078e00ff */
[----:B------:R-:W-:Y:S01]  /*47e0*/  FSETP.LE.FTZ.AND P5, PT, R27, R24, PT ;  /* 0x000000181b00720b */ /* 0x000fe20003fb3000 */
[----:B------:R-:W-:Y:S01]  /*47f0*/  FMUL.FTZ R27, R15, R23 ;  /* 0x000000170f1b7220 */ /* 0x000fe20000410000 */
        /* <DEDUP_REMOVED lines=9> */
.L_x_4680:
        /* <DEDUP_REMOVED lines=8> */
[----:B------:R-:W-:Y:S02]  /*4910*/  @!P6 VIADD R43, R43, 0x1 ;  /* 0x000000012b2be836 */ /* 0x000fe40000000000 */
[----:B------:R-:W-:Y:S02]  /*4920*/  @!P6 VIADD R15, R35, 0x1 ;  /* 0x00000001230fe836 */ /* 0x000fe40000000000 */
[----:B------:R-:W-:Y:S01]  /*4930*/  @!P6 IMAD.MOV.U32 R39, RZ, RZ, RZ ;  /* 0x000000ffff27e224 */ /* 0x000fe200078e00ff */
[----:B------:R-:W-:-:S13]  /*4940*/  ISETP.NE.AND P0, PT, R43, RZ, !P6 ;  /* 0x000000ff2b00720c */ /* 0x000fda0007705270 */
[----:B------:R-:W-:Y:S02]  /*4950*/  @P0 IADD3 R15, PT, PT, R35, RZ, RZ ;  /* 0x000000ff230f0210 */ /* 0x000fe40007ffe0ff */
[----:B------:R-:W-:-:S03]  /*4960*/  ISETP.NE.AND P0, PT, R0, RZ, PT ;  /* 0x000000ff0000720c */ /* 0x000fc60003f05270 */
[----:B------:R-:W-:-:S10]  /*4970*/  @!P6 IMAD.MOV.U32 R35, RZ, RZ, R15 ;  /* 0x000000ffff23e224 */ /* 0x000fd400078e000f */
.L_x_4682:
[----:B------:R-:W-:Y:S05]  /*4980*/  BSYNC.RECONVERGENT B3 ;  /* 0x0000000000037941 */ /* 0x000fea0003800200 */
.L_x_4681:
        /* <DEDUP_REMOVED lines=41> */
[----:B------:R-:W-:Y:S02]  /*4c20*/  HFMA2 R36, -RZ, RZ, 0, 0 ;  /* 0x00000000ff247431 */ /* 0x000fe400000001ff */
[----:B------:R-:W-:-:S07]  /*4c30*/  IMAD.MOV.U32 R20, RZ, RZ, R58 ;  /* 0x000000ffff147224 */ /* 0x000fce00078e003a */
.L_x_4679:
[----:B------:R-:W-:Y:S05]  /*4c40*/  BSYNC.RECONVERGENT B2 ;  /* 0x0000000000027941 */ /* 0x000fea0003800200 */
.L_x_4678:
[-C--:B------:R-:W-:Y:S01]  /*4c50*/  FMUL.FTZ R15, R4, R23.reuse ;  /* 0x00000017040f7220 */ /* 0x080fe20000410000 */
[----:B------:R-:W-:Y:S01]  /*4c60*/  FSETP.GTU.FTZ.AND P6, PT, R25, R24, PT ;  /* 0x000000181900720b */ /* 0x000fe20003fdc000 */
[-C--:B------:R-:W-:Y:S01]  /*4c70*/  FMUL.FTZ R26, R5, R23.reuse ;  /* 0x00000017051a7220 */ /* 0x080fe20000410000 */
[----:B------:R-:W-:Y:S01]  /*4c80*/  I2FP.F32.U32 R56, R56 ;  /* 0x0000003800387245 */ /* 0x000fe20000201000 */
[-C--:B------:R-:W-:Y:S01]  /*4c90*/  FMUL.FTZ R57, R6, R23.reuse ;  /* 0x0000001706397220 */ /* 0x080fe20000410000 */
[----:B------:R-:W-:Y:S01]  /*4ca0*/  FSEL R15, R15, RZ, !P6 ;  /* 0x000000ff0f0f7208 */ /* 0x000fe20007000000 */
[----:B------:R-:W-:Y:S01]  /*4cb0*/  FMUL.FTZ R23, R7, R23 ;  /* 0x0000001707177220 */ /* 0x000fe20000410000 */
[----:B------:R-:W-:Y:S01]  /*4cc0*/  SEL R25, RZ, 0x1, P6 ;  /* 0x00000001ff197807 */ /* 0x000fe20003000000 */
[----:B------:R-:W-:Y:S01]  /*4cd0*/  FFMA.FTZ R56, R56, R21, 1.1641532182693481445e-10 ;  /* 0x2f00000038387423 */ /* 0x000fe20000010015 */
[----:B------:R-:W-:Y:S02]  /*4ce0*/  FSETP.GTU.FTZ.AND P6, PT, R22, R24, PT ;  /* 0x000000181600720b */ /* 0x000fe40003fdc000 */
[----:B------:R-:W-:-:S02]  /*4cf0*/  FSEL R12, R12, RZ, P2 ;  /* 0x000000ff0c0c7208 */ /* 0x000fc40001000000 */
[----:B------:R-:W-:Y:S02]  /*4d00*/  FSEL R26, R26, RZ, !P6 ;  /* 0x000000ff1a1a7208 */ /* 0x000fe40007000000 */
[----:B------:R-:W-:Y:S01]  /*4d10*/  SEL R22, RZ, 0x1, P6 ;  /* 0x00000001ff167807 */ /* 0x000fe20003000000 */
[----:B------:R-:W-:Y:S01]  /*4d20*/  FADD.FTZ R12, R12, R15 ;  /* 0x0000000f0c0c7221 */ /* 0x000fe20000010000 */
[----:B------:R-:W-:Y:S02]  /*4d30*/  FSETP.GTU.FTZ.AND P6, PT, R34, R24, PT ;  /* 0x000000182200720b */ /* 0x000fe40003fdc000 */
[----:B------:R-:W-:Y:S01]  /*4d40*/  FSEL R14, R14, RZ, P4 ;  /* 0x000000ff0e0e7208 */ /* 0x000fe20002000000 */
[----:B------:R-:W-:Y:S01]  /*4d50*/  @P1 FADD.FTZ R12, R8, R12 ;  /* 0x0000000c080c1221 */ /* 0x000fe20000010000 */
[----:B------:R-:W-:Y:S02]  /*4d60*/  FSEL R34, R57, RZ, !P6 ;  /* 0x000000ff39227208 */ /* 0x000fe40007000000 */
[----:B------:R-:W-:-:S02]  /*4d70*/  SEL R21, RZ, 0x1, P6 ;  /* 0x00000001ff157807 */ /* 0x000fc40003000000 */
[----:B------:R-:W-:Y:S01]  /*4d80*/  FSETP.GTU.FTZ.AND P6, PT, R56, R24, PT ;  /* 0x000000183800720b */ /* 0x000fe20003fdc000 */
[----:B------:R-:W-:Y:S01]  /*4d90*/  FADD.FTZ R14, R14, R34 ;  /* 0x000000220e0e7221 */ /* 0x000fe20000010000 */
[----:B------:R-:W-:Y:S02]  /*4da0*/  FSEL R13, R13, RZ, P3 ;  /* 0x000000ff0d0d7208 */ /* 0x000fe40001800000 */
[----:B------:R-:W-:Y:S01]  /*4db0*/  FSEL R27, R27, RZ, P5 ;  /* 0x000000ff1b1b7208 */ /* 0x000fe20002800000 */
[----:B------:R-:W-:Y:S01]  /*4dc0*/  @P1 FADD.FTZ R14, R10, R14 ;  /* 0x0000000e0a0e1221 */ /* 0x000fe20000010000 */
[----:B------:R-:W-:Y:S01]  /*4dd0*/  FSEL R23, R23, RZ, !P6 ;  /* 0x000000ff17177208 */ /* 0x000fe20007000000 */
[----:B------:R-:W-:Y:S01]  /*4de0*/  FADD.FTZ R13, R13, R26 ;  /* 0x0000001a0d0d7221 */ /* 0x000fe20000010000 */
[----:B------:R-:W-:Y:S02]  /*4df0*/  PRMT R47, R21, 0x7610, R47 ;  /* 0x00007610152f7816 */ /* 0x000fe4000000002f */
[----:B------:R-:W-:Y:S01]  /*4e00*/  SEL R21, RZ, 0x1, P6 ;  /* 0x00000001ff157807 */ /* 0x000fe20003000000 */
[----:B------:R-:W-:Y:S01]  /*4e10*/  FADD.FTZ R15, R23, R27 ;  /* 0x0000001b170f7221 */ /* 0x000fe20000010000 */
[----:B------:R-:W-:Y:S01]  /*4e20*/  PRMT R45, R25, 0x7610, R45 ;  /* 0x00007610192d7816 */ /* 0x000fe2000000002d */
[----:B------:R-:W-:Y:S01]  /*4e30*/  @P1 FADD.FTZ R13, R9, R13 ;  /* 0x0000000d090d1221 */ /* 0x000fe20000010000 */
[----:B------:R-:W-:Y:S01]  /*4e40*/  PRMT R46, R22, 0x7610, R46 ;  /* 0x00007610162e7816 */ /* 0x000fe2000000002e */
[----:B------:R-:W-:Y:S01]  /*4e50*/  @P1 FADD.FTZ R15, R11, R15 ;  /* 0x0000000f0b0f1221 */ /* 0x000fe20000010000 */
[----:B------:R-:W-:-:S07]  /*4e60*/  PRMT R48, R21, 0x7610, R48 ;  /* 0x0000761015307816 */ /* 0x000fce0000000030 */
.L_x_4642:
[----:B------:R-:W0:Y:S01]  /*4e70*/  LDC.64 R26, c[0x0][0x3a8] ;  /* 0x0000ea00ff1a7b82 */ /* 0x000e220000000a00 */
[----:B------:R-:W-:Y:S02]  /*4e80*/  SEL R21, RZ, 0x1000000, !P5 ;  /* 0x01000000ff157807 */ /* 0x000fe40006800000 */
[----:B------:R-:W-:Y:S02]  /*4e90*/  SEL R22, RZ, 0x10000, !P4 ;  /* 0x00010000ff167807 */ /* 0x000fe40006000000 */
[----:B------:R-:W-:-:S03]  /*4ea0*/  SEL R23, RZ, 0x100, !P3 ;  /* 0x00000100ff177807 */ /* 0x000fc60005800000 */
[----:B------:R-:W1:Y:S01]  /*4eb0*/  LDC.64 R24, c[0x0][0x3b0] ;  /* 0x0000ec00ff187b82 */ /* 0x000e620000000a00 */
[----:B------:R-:W-:Y:S02]  /*4ec0*/  IADD3 R21, PT, PT, R23, R21, R22 ;  /* 0x0000001517157210 */ /* 0x000fe40007ffe016 */
[----:B------:R-:W-:-:S05]  /*4ed0*/  SEL R22, RZ, 0x1, !P2 ;  /* 0x00000001ff167807 */ /* 0x000fca0005000000 */
[----:B------:R-:W-:Y:S02]  /*4ee0*/  IMAD.IADD R21, R21, 0x1, R22 ;  /* 0x0000000115157824 */ /* 0x000fe400078e0216 */
[----:B0-----:R-:W-:-:S05]  /*4ef0*/  IMAD.WIDE.U32 R26, R49, 0x10, R26 ;  /* 0x00000010311a7825 */ /* 0x001fca00078e001a */
[----:B------:R0:W-:Y:S01]  /*4f00*/  STG.E.128 desc[UR8][R26.64], R12 ;  /* 0x0000000c1a007986 */ /* 0x0001e2000c101d08 */
[----:B-1----:R-:W-:-:S05]  /*4f10*/  IMAD.WIDE.U32 R24, R49, 0x4, R24 ;  /* 0x0000000431187825 */ /* 0x002fca00078e0018 */
[----:B------:R0:W-:Y:S01]  /*4f20*/  STG.E desc[UR8][R24.64], R21 ;  /* 0x0000001518007986 */ /* 0x0001e2000c101908 */
[----:B------:R-:W-:Y:S05]  /*4f30*/  @!P0 BRA `(.L_x_4683) ;  /* 0x00000000002c8947 */ /* 0x000fea0003800000 */
[----:B0-----:R-:W0:Y:S01]  /*4f40*/  LDC.64 R24, c[0x0][0x3b8] ;  /* 0x0000ee00ff187b82 */ /* 0x001e220000000a00 */
[----:B------:R-:W-:Y:S01]  /*4f50*/  IMAD.U32 R23, R47, 0x10000, RZ ;  /* 0x000100002f177824 */ /* 0x000fe200078e00ff */
[----:B------:R-:W-:Y:S02]  /*4f60*/  LOP3.LUT R22, R48, 0xffff, RZ, 0xc0, !PT ;  /* 0x0000ffff30167812 */ /* 0x000fe400078ec0ff */
[----:B------:R-:W-:Y:S02]  /*4f70*/  LOP3.LUT R21, R46, 0xff, RZ, 0xc0, !PT ;  /* 0x000000ff2e157812 */ /* 0x000fe400078ec0ff */
[----:B------:R-:W-:-:S04]  /*4f80*/  LOP3.LUT R23, R23, 0xff0000, RZ, 0xc0, !PT ;  /* 0x00ff000017177812 */ /* 0x000fc800078ec0ff */
[----:B------:R-:W-:Y:S02]  /*4f90*/  LEA R22, R22, R23, 0x18 ;  /* 0x0000001716167211 */ /* 0x000fe400078ec0ff */
[----:B------:R-:W-:-:S03]  /*4fa0*/  LOP3.LUT R23, R45, 0xff, RZ, 0xc0, !PT ;  /* 0x000000ff2d177812 */ /* 0x000fc600078ec0ff */
[----:B------:R-:W-:-:S04]  /*4fb0*/  IMAD R21, R21, 0x100, R22 ;  /* 0x0000010015157824 */ /* 0x000fc800078e0216 */
[----:B------:R-:W-:Y:S02]  /*4fc0*/  IMAD.IADD R21, R21, 0x1, R23 ;  /* 0x0000000115157824 */ /* 0x000fe400078e0217 */
[----:B0-----:R-:W-:-:S05]  /*4fd0*/  IMAD.WIDE.U32 R24, R49, 0x4, R24 ;  /* 0x0000000431187825 */ /* 0x001fca00078e0018 */
[----:B------:R1:W-:Y:S02]  /*4fe0*/  STG.E desc[UR8][R24.64], R21 ;  /* 0x0000001518007986 */ /* 0x0003e4000c101908 */
.L_x_4683:
[----:B------:R-:W-:Y:S01]  /*4ff0*/  MOV R34, R20 ;  /* 0x0000001400227202 */ /* 0x000fe20000000f00 */
[----:B------:R-:W-:-:S07]  /*5000*/  VIADD R20, R49, 0x20 ;  /* 0x0000002031147836 */ /* 0x000fce0000000000 */
.L_x_4620:
[----:B------:R-:W-:Y:S05]  /*5010*/  BSYNC.RECONVERGENT B1 ;  /* 0x0000000000017941 */ /* 0x000fea0003800200 */
.L_x_4619:
[----:B------:R-:W-:Y:S01]  /*5020*/  ISETP.GE.U32.AND P0, PT, R44, 0x40, PT ;  /* 0x000000402c00780c */ /* 0x000fe20003f06070 */
[----:B------:R-:W-:Y:S03]  /*5030*/  BSSY.RECONVERGENT B1, `(.L_x_4684) ;  /* 0x00003dd000017945 */ /* 0x000fe60003800200 */
[----:B01----:R-:W-:-:S09]  /*5040*/  P2R R21, PR, RZ, 0x1 ;  /* 0x00000001ff157803 */ /* 0x003fd20000000000 */
[----:B------:R-:W-:Y:S05]  /*5050*/  @!P0 BRA `(.L_x_4685) ;  /* 0x0000003c00688947 */ /* 0x000fea0003800000 */
        /* <DEDUP_REMOVED lines=14> */
[----:B------:R-:W-:Y:S01]  /*5140*/  ISETP.NE.AND P2, PT, R36, 0x1, PT ;  /* 0x000000012400780c */ /* 0x000fe20003f45270 */
[----:B------:R-:W-:Y:S01]  /*5150*/  BSSY.RECONVERGENT B2, `(.L_x_4687) ;  /* 0x0000048000027945 */ /* 0x000fe20003800200 */
[----:B0-----:R-:W-:Y:S01]  /*5160*/  IMAD.MOV.U32 R23, RZ, RZ, 0x2 ;  /* 0x00000002ff177424 */ /* 0x001fe200078e00ff */
        /* <DEDUP_REMOVED lines=13> */
.L_x_4689:
        /* <DEDUP_REMOVED lines=13> */
.L_x_4691:
[----:B------:R-:W-:Y:S05]  /*5310*/  BSYNC.RECONVERGENT B3 ;  /* 0x0000000000037941 */ /* 0x000fea0003800200 */
.L_x_4690:
        /* <DEDUP_REMOVED lines=43> */
.L_x_4688:
[----:B------:R-:W-:Y:S05]  /*55d0*/  BSYNC.RECONVERGENT B2 ;  /* 0x0000000000027941 */ /* 0x000fea0003800200 */
.L_x_4687:
[----:B------:R-:W0:Y:S01]  /*55e0*/  LDC R25, c[0x0][0x404] ;  /* 0x00010100ff197b82 */ /* 0x000e220000000800 */
[----:B------:R-:W-:Y:S01]  /*55f0*/  ISETP.NE.AND P3, PT, R23, 0x1, PT ;  /* 0x000000011700780c */ /* 0x000fe20003f65270 */
[----:B------:R-:W-:Y:S01]  /*5600*/  BSSY.RECONVERGENT B2, `(.L_x_4692) ;  /* 0x000004b000027945 */ /* 0x000fe20003800200 */
[----:B------:R-:W-:Y:S01]  /*5610*/  I2FP.F32.U32 R27, R22 ;  /* 0x00000016001b7245 */ /* 0x000fe20000201000 */
[----:B------:R-:W-:Y:S01]  /*5620*/  IMAD.MOV.U32 R22, RZ, RZ, 0x2f800000 ;  /* 0x2f800000ff167424 */ /* 0x000fe200078e00ff */
[----:B------:R-:W-:-:S03]  /*5630*/  MOV R34, 0x2 ;  /* 0x0000000200227802 */ /* 0x000fc60000000f00 */
[----:B------:R-:W1:Y:S01]  /*5640*/  LDC R24, c[0x0][0x408] ;  /* 0x00010200ff187b82 */ /* 0x000e620000000800 */
[----:B------:R-:W-:-:S05]  /*5650*/  FFMA.FTZ R26, R27, R22, 1.1641532182693481445e-10 ;  /* 0x2f0000001b1a7423 */ /* 0x000fca0000010016 */
[----:B0-----:R-:W-:Y:S01]  /*5660*/  FSETP.LE.FTZ.AND P2, PT, R26, R25, PT ;  /* 0x000000191a00720b */ /* 0x001fe20003f53000 */
[----:B------:R-:W-:Y:S02]  /*5670*/  IMAD.MOV.U32 R26, RZ, RZ, R0 ;  /* 0x000000ffff1a7224 */ /* 0x000fe400078e0000 */
[----:B-1---5:R-:W-:Y:S01]  /*5680*/  FMUL.FTZ R16, R16, R24 ;  /* 0x0000001810107220 */ /* 0x022fe20000410000 */
[----:B------:R-:W-:Y:S09]  /*5690*/  @!P3 BRA `(.L_x_4693) ;  /* 0x000000040004b947 */ /* 0x000ff20003800000 */
        /* <DEDUP_REMOVED lines=8> */
.L_x_4694:
        /* <DEDUP_REMOVED lines=13> */
.L_x_4696:
[----:B------:R-:W-:Y:S05]  /*57f0*/  BSYNC.RECONVERGENT B3 ;  /* 0x0000000000037941 */ /* 0x000fea0003800200 */
.L_x_4695:
        /* <DEDUP_REMOVED lines=43> */
.L_x_4693:
[----:B------:R-:W-:Y:S05]  /*5ab0*/  BSYNC.RECONVERGENT B2 ;  /* 0x0000000000027941 */ /* 0x000fea0003800200 */
.L_x_4692:
        /* <DEDUP_REMOVED lines=15> */
.L_x_4699:
        /* <DEDUP_REMOVED lines=13> */
.L_x_4701:
[----:B------:R-:W-:Y:S05]  /*5c80*/  BSYNC.RECONVERGENT B3 ;  /* 0x0000000000037941 */ /* 0x000fea0003800200 */
.L_x_4700:
        /* <DEDUP_REMOVED lines=43> */
.L_x_4698:
[----:B------:R-:W-:Y:S05]  /*5f40*/  BSYNC.RECONVERGENT B2 ;  /* 0x0000000000027941 */ /* 0x000fea0003800200 */
.L_x_4697:
        /* <DEDUP_REMOVED lines=17> */
.L_x_4704:
        /* <DEDUP_REMOVED lines=13> */
.L_x_4706:
[----:B------:R-:W-:Y:S05]  /*6130*/  BSYNC.RECONVERGENT B3 ;  /* 0x0000000000037941 */ /* 0x000fea0003800200 */
.L_x_4705:
        /* <DEDUP_REMOVED lines=43> */
.L_x_4703:
[----:B------:R-:W-:Y:S05]  /*63f0*/  BSYNC.RECONVERGENT B2 ;  /* 0x0000000000027941 */ /* 0x000fea0003800200 */
.L_x_4702:
        /* <DEDUP_REMOVED lines=15> */
.L_x_4709:
        /* <DEDUP_REMOVED lines=13> */
.L_x_4711:
[----:B------:R-:W-:Y:S05]  /*65c0*/  BSYNC.RECONVERGENT B3 ;  /* 0x0000000000037941 */ /* 0x000fea0003800200 */
.L_x_4710:
        /* <DEDUP_REMOVED lines=43> */
.L_x_4708:
[----:B------:R-:W-:Y:S05]  /*6880*/  BSYNC.RECONVERGENT B2 ;  /* 0x0000000000027941 */ /* 0x000fea0003800200 */
.L_x_4707:
[----:B------:R-:W-:Y:S01]  /*6890*/  ISETP.NE.AND P5, PT, R34, 0x1, PT ;  /* 0x000000012200780c */ /* 0x000fe20003fa5270 */
[----:B------:R-:W-:Y:S01]  /*68a0*/  BSSY.RECONVERGENT B2, `(.L_x_4712) ;  /* 0x0000049000027945 */ /* 0x000fe20003800200 */
[----:B------:R-:W-:Y:S01]  /*68b0*/  I2FP.F32.U32 R27, R27 ;  /* 0x0000001b001b7245 */ /* 0x000fe20000201000 */
[----:B------:R-:W-:-:S04]  /*68c0*/  HFMA2 R56, -RZ, RZ, 0, 1.1920928955078125e-07 ;  /* 0x00000002ff387431 */ /* 0x000fc800000001ff */
[----:B------:R-:W-:Y:S01]  /*68d0*/  FFMA.FTZ R36, R27, R22, 1.1641532182693481445e-10 ;  /* 0x2f0000001b247423 */ /* 0x000fe20000010016 */
[----:B------:R-:W-:Y:S01]  /*68e0*/  FMUL.FTZ R27, R18, R24 ;  /* 0x00000018121b7220 */ /* 0x000fe20000410000 */
[----:B------:R-:W-:-:S03]  /*68f0*/  IMAD.MOV.U32 R18, RZ, RZ, R0 ;  /* 0x000000ffff127224 */ /* 0x000fc600078e0000 */
        /* <DEDUP_REMOVED lines=10> */
.L_x_4714:
        /* <DEDUP_REMOVED lines=13> */
.L_x_4716:
[----:B------:R-:W-:Y:S05]  /*6a70*/  BSYNC.RECONVERGENT B3 ;  /* 0x0000000000037941 */ /* 0x000fea0003800200 */
.L_x_4715:
        /* <DEDUP_REMOVED lines=43> */
.L_x_4713:
[----:B------:R-:W-:Y:S05]  /*6d30*/  BSYNC.RECONVERGENT B2 ;  /* 0x0000000000027941 */ /* 0x000fea0003800200 */
.L_x_4712:
        /* <DEDUP_REMOVED lines=15> */
.L_x_4719:
        /* <DEDUP_REMOVED lines=13> */
.L_x_4721:
[----:B------:R-:W-:Y:S05]  /*6f00*/  BSYNC.RECONVERGENT B3 ;  /* 0x0000000000037941 */ /* 0x000fea0003800200 */
.L_x_4720:
        /* <DEDUP_REMOVED lines=43> */
.L_x_4718:
[----:B------:R-:W-:Y:S05]  /*71c0*/  BSYNC.RECONVERGENT B2 ;  /* 0x0000000000027941 */ /* 0x000fea0003800200 */
.L_x_4717:
[----:B------:R-:W-:Y:S01]  /*71d0*/  ISETP.NE.AND P6, PT, R34, 0x1, PT ;  /* 0x000000012200780c */ /* 0x000fe20003fc5270 */
[----:B------:R-:W-:Y:S01]  /*71e0*/  BSSY.RECONVERGENT B2, `(.L_x_4722) ;  /* 0x000004b000027945 */ /* 0x000fe20003800200 */
[----:B------:R-:W-:Y:S01]  /*71f0*/  I2FP.F32.U32 R57, R36 ;  /* 0x0000002400397245 */ /* 0x000fe20000201000 */
[----:B------:R-:W-:Y:S02]  /*7200*/  HFMA2 R36, -RZ, RZ, 0, 1.1920928955078125e-07 ;  /* 0x00000002ff247431 */ /* 0x000fe400000001ff */
[----:B------:R-:W-:Y:S01]  /*7210*/  FMUL.FTZ R56, R19, R24 ;  /* 0x0000001813387220 */ /* 0x000fe20000410000 */
[----:B------:R-:W-:Y:S02]  /*7220*/  IMAD.MOV.U32 R19, RZ, RZ, R0 ;  /* 0x000000ffff137224 */ /* 0x000fe400078e0000 */
[----:B------:R-:W-:-:S05]  /*7230*/  FFMA.FTZ R57, R57, R22, 1.1641532182693481445e-10 ;  /* 0x2f00000039397423 */ /* 0x000fca0000010016 */
        /* <DEDUP_REMOVED lines=10> */
.L_x_4724:
        /* <DEDUP_REMOVED lines=15> */
.L_x_4726:
[----:B------:R-:W-:Y:S05]  /*73d0*/  BSYNC.RECONVERGENT B3 ;  /* 0x0000000000037941 */ /* 0x000fea0003800200 */
.L_x_4725:
        /* <DEDUP_REMOVED lines=43> */
.L_x_4723:
[----:B------:R-:W-:Y:S05]  /*7690*/  BSYNC.RECONVERGENT B2 ;  /* 0x0000000000027941 */ /* 0x000fea0003800200 */
.L_x_4722:
[-C--:B------:R-:W-:Y:S01]  /*76a0*/  FMUL.FTZ R57, R4, R24.reuse ;  /* 0x0000001804397220 */ /* 0x080fe20000410000 */
[----:B------:R-:W-:Y:S01]  /*76b0*/  FSETP.GTU.FTZ.AND P6, PT, R26, R25, PT ;  /* 0x000000191a00720b */ /* 0x000fe20003fdc000 */
[----:B------:R-:W-:Y:S01]  /*76c0*/  FMUL.FTZ R34, R5, R24 ;  /* 0x0000001805227220 */ /* 0x000fe20000410000 */
[----:B------:R-:W-:Y:S02]  /*76d0*/  I2FP.F32.U32 R19, R19 ;  /* 0x0000001300137245 */ /* 0x000fe40000201000 */
[----:B------:R-:W-:Y:S02]  /*76e0*/  FSEL R57, R57, RZ, !P6 ;  /* 0x000000ff39397208 */ /* 0x000fe40007000000 */
[----:B------:R-:W-:Y:S01]  /*76f0*/  SEL R26, RZ, 0x1, P6 ;  /* 0x00000001ff1a7807 */ /* 0x000fe20003000000 */
[----:B------:R-:W-:Y:S01]  /*7700*/  FFMA.FTZ R22, R19, R22, 1.1641532182693481445e-10 ;  /* 0x2f00000013167423 */ /* 0x000fe20000010016 */
[----:B------:R-:W-:Y:S01]  /*7710*/  FSETP.GTU.FTZ.AND P6, PT, R23, R25, PT ;  /* 0x000000191700720b */ /* 0x000fe20003fdc000 */
[-C--:B------:R-:W-:Y:S01]  /*7720*/  FMUL.FTZ R19, R7, R24.reuse ;  /* 0x0000001807137220 */ /* 0x080fe20000410000 */
[----:B------:R-:W-:Y:S01]  /*7730*/  FMUL.FTZ R24, R6, R24 ;  /* 0x0000001806187220 */ /* 0x000fe20000410000 */
[----:B------:R-:W-:-:S02]  /*7740*/  FSEL R27, R27, RZ, P4 ;  /* 0x000000ff1b1b7208 */ /* 0x000fc40002000000 */
[----:B------:R-:W-:Y:S02]  /*7750*/  FSEL R34, R34, RZ, !P6 ;  /* 0x000000ff22227208 */ /* 0x000fe40007000000 */
[----:B------:R-:W-:Y:S02]  /*7760*/  SEL R23, RZ, 0x1, P6 ;  /* 0x00000001ff177807 */ /* 0x000fe40003000000 */
[-C--:B------:R-:W-:Y:S02]  /*7770*/  FSETP.GTU.FTZ.AND P6, PT, R22, R25.reuse, PT ;  /* 0x000000191600720b */ /* 0x080fe40003fdc000 */
[----:B------:R-:W-:Y:S02]  /*7780*/  FSEL R17, R17, RZ, P3 ;  /* 0x000000ff11117208 */ /* 0x000fe40001800000 */
[----:B------:R-:W-:Y:S02]  /*7790*/  FSEL R19, R19, RZ, !P6 ;  /* 0x000000ff13137208 */ /* 0x000fe40007000000 */
[----:B------:R-:W-:Y:S01]  /*77a0*/  SEL R22, RZ, 0x1, P6 ;  /* 0x00000001ff167807 */ /* 0x000fe20003000000 */
[----:B------:R-:W-:Y:S01]  /*77b0*/  FADD.FTZ R17, R17, R34 ;  /* 0x0000002211117221 */ /* 0x000fe20000010000 */
[----:B------:R-:W-:-:S02]  /*77c0*/  FSETP.GTU.FTZ.AND P6, PT, R18, R25, PT ;  /* 0x000000191200720b */ /* 0x000fc40003fdc000 */
[----:B------:R-:W-:Y:S01]  /*77d0*/  FSEL R16, R16, RZ, P2 ;  /* 0x000000ff10107208 */ /* 0x000fe20001000000 */
[----:B------:R-:W-:Y:S01]  /*77e0*/  @P1 FADD.FTZ R17, R9, R17 ;  /* 0x0000001109111221 */ /* 0x000fe20000010000 */
[----:B------:R-:W-:Y:S02]  /*77f0*/  FSEL R18, R24, RZ, !P6 ;  /* 0x000000ff18127208 */ /* 0x000fe40007000000 */
[----:B------:R-:W-:Y:S01]  /*7800*/  FSEL R56, R56, RZ, P5 ;  /* 0x000000ff38387208 */ /* 0x000fe20002800000 */
[----:B------:R-:W-:Y:S01]  /*7810*/  FADD.FTZ R16, R16, R57 ;  /* 0x0000003910107221 */ /* 0x000fe20000010000 */
[----:B------:R-:W-:Y:S01]  /*7820*/  SEL R24, RZ, 0x1, P6 ;  /* 0x00000001ff187807 */ /* 0x000fe20003000000 */
[----:B------:R-:W-:Y:S01]  /*7830*/  FADD.FTZ R18, R27, R18 ;  /* 0x000000121b127221 */ /* 0x000fe20000010000 */
[----:B------:R-:W-:Y:S01]  /*7840*/  PRMT R45, R26, 0x7610, R45 ;  /* 0x000076101a2d7816 */ /* 0x000fe2000000002d */
[----:B------:R-:W-:Y:S01]  /*7850*/  FADD.FTZ R19, R19, R56 ;  /* 0x0000003813137221 */ /* 0x000fe20000010000 */
[----:B------:R-:W-:Y:S01]  /*7860*/  @P1 FADD.FTZ R16, R8, R16 ;  /* 0x0000001008101221 */ /* 0x000fe20000010000 */
[----:B------:R-:W-:Y:S01]  /*7870*/  @P1 FADD.FTZ R18, R10, R18 ;  /* 0x000000120a121221 */ /* 0x000fe20000010000 */
[----:B------:R-:W-:Y:S01]  /*7880*/  PRMT R46, R23, 0x7610, R46 ;  /* 0x00007610172e7816 */ /* 0x000fe2000000002e */
[----:B------:R-:W-:Y:S01]  /*7890*/  @P1 FADD.FTZ R19, R11, R19 ;  /* 0x000000130b131221 */ /* 0x000fe20000010000 */
[----:B------:R-:W-:-:S02]  /*78a0*/  PRMT R47, R24, 0x7610, R47 ;  /* 0x00007610182f7816 */ /* 0x000fc4000000002f */
[----:B------:R-:W-:Y:S01]  /*78b0*/  PRMT R48, R22, 0x7610, R48 ;  /* 0x0000761016307816 */ /* 0x000fe20000000030 */
[----:B------:R-:W-:Y:S06]  /*78c0*/  BRA `(.L_x_4727) ;  /* 0x0000001000e87947 */ /* 0x000fec0003800000 */
.L_x_4686:
        /* <DEDUP_REMOVED lines=16> */
.L_x_4730:
        /* <DEDUP_REMOVED lines=13> */
.L_x_4732:
[----:B------:R-:W-:Y:S05]  /*7aa0*/  BSYNC.RECONVERGENT B3 ;  /* 0x0000000000037941 */ /* 0x000fea0003800200 */
.L_x_4731:
        /* <DEDUP_REMOVED lines=43> */
.L_x_4729:
[----:B------:R-:W-:Y:S05]  /*7d60*/  BSYNC.RECONVERGENT B2 ;  /* 0x0000000000027941 */ /* 0x000fea0003800200 */
.L_x_4728:
[----:B------:R-:W0:Y:S01]  /*7d70*/  LDC R23, c[0x0][0x404] ;  /* 0x00010100ff177b82 */ /* 0x000e220000000800 */
[----:B------:R-:W-:Y:S01]  /*7d80*/  ISETP.NE.AND P3, PT, R24, 0x1, PT ;  /* 0x000000011800780c */ /* 0x000fe20003f65270 */
[----:B------:R-:W-:Y:S01]  /*7d90*/  BSSY.RECONVERGENT B2, `(.L_x_4733) ;  /* 0x0000049000027945 */ /* 0x000fe20003800200 */
[----:B------:R-:W-:Y:S01]  /*7da0*/  I2FP.F32.U32 R25, R22 ;  /* 0x0000001600197245 */ /* 0x000fe20000201000 */
[----:B------:R-:W-:-:S04]  /*7db0*/  IMAD.MOV.U32 R22, RZ, RZ, 0x2f800000 ;  /* 0x2f800000ff167424 */ /* 0x000fc800078e00ff */
[----:B------:R-:W-:Y:S01]  /*7dc0*/  FFMA.FTZ R26, R25, R22, 1.1641532182693481445e-10 ;  /* 0x2f000000191a7423 */ /* 0x000fe20000010016 */
[----:B------:R-:W-:-:S04]  /*7dd0*/  IMAD.MOV.U32 R25, RZ, RZ, R0 ;  /* 0x000000ffff197224 */ /* 0x000fc800078e0000 */
[----:B0-----:R-:W-:Y:S02]  /*7de0*/  FSETP.LE.FTZ.AND P2, PT, R26, R23, PT ;  /* 0x000000171a00720b */ /* 0x001fe40003f53000 */
[----:B------:R-:W-:Y:S01]  /*7df0*/  MOV R26, 0x2 ;  /* 0x00000002001a7802 */ /* 0x000fe20000000f00 */
[----:B------:R-:W-:Y:S10]  /*7e00*/  @!P3 BRA `(.L_x_4734) ;  /* 0x000000040004b947 */ /* 0x000ff40003800000 */
        /* <DEDUP_REMOVED lines=8> */
.L_x_4735:
        /* <DEDUP_REMOVED lines=13> */
.L_x_4737:
[----:B------:R-:W-:Y:S05]  /*7f60*/  BSYNC.RECONVERGENT B3 ;  /* 0x0000000000037941 */ /* 0x000fea0003800200 */
.L_x_4736:
        /* <DEDUP_REMOVED lines=43> */
.L_x_4734:
[----:B------:R-:W-:Y:S05]  /*8220*/  BSYNC.RECONVERGENT B2 ;  /* 0x0000000000027941 */ /* 0x000fea0003800200 */
.L_x_4733:
        /* <DEDUP_REMOVED lines=16> */
.L_x_4740:
        /* <DEDUP_REMOVED lines=13> */
.L_x_4742:
[----:B------:R-:W-:Y:S05]  /*8400*/  BSYNC.RECONVERGENT B3 ;  /* 0x0000000000037941 */ /* 0x000fea0003800200 */
.L_x_4741:
        /* <DEDUP_REMOVED lines=43> */
.L_x_4739:
[----:B------:R-:W-:Y:S05]  /*86c0*/  BSYNC.RECONVERGENT B2 ;  /* 0x0000000000027941 */ /* 0x000fea0003800200 */
.L_x_4738:
[----:B------:R-:W-:Y:S01]  /*86d0*/  ISETP.NE.AND P5, PT, R25, 0x1, PT ;  /* 0x000000011900780c */ /* 0x000fe20003fa5270 */
[----:B------:R-:W-:Y:S01]  /*86e0*/  BSSY.RECONVERGENT B2, `(.L_x_4743) ;  /* 0x0000048000027945 */ /* 0x000fe20003800200 */
[----:B------:R-:W-:Y:S01]  /*86f0*/  I2FP.F32.U32 R27, R24 ;  /* 0x00000018001b7245 */ /* 0x000fe20000201000 */
[----:B------:R-:W-:-:S04]  /*8700*/  HFMA2 R36, -RZ, RZ, 0, 1.1920928955078125e-07 ;  /* 0x00000002ff247431 */ /* 0x000fc800000001ff */
        /* <DEDUP_REMOVED lines=12> */
.L_x_4745:
        /* <DEDUP_REMOVED lines=13> */
.L_x_4747:
[----:B------:R-:W-:Y:S05]  /*88a0*/  BSYNC.RECONVERGENT B3 ;  /* 0x0000000000037941 */ /* 0x000fea0003800200 */
.L_x_4746:
        /* <DEDUP_REMOVED lines=43> */
.L_x_4744:
[----:B------:R-:W-:Y:S05]  /*8b60*/  BSYNC.RECONVERGENT B2 ;  /* 0x0000000000027941 */ /* 0x000fea0003800200 */
.L_x_4743:
        /* <DEDUP_REMOVED lines=15> */
[----:B------:R-:W-:-:S10]  /*8c60*/  @P1 FADD.FTZ R19, R11, R19 ;  /* 0x000000130b131221 */ /* 0x000fd40000010000 */
.L_x_4727:
[----:B------:R-:W0:Y:S01]  /*8c70*/  LDC.64 R56, c[0x0][0x3a8] ;  /* 0x0000ea00ff387b82 */ /* 0x000e220000000a00 */
[----:B------:R-:W-:Y:S02]  /*8c80*/  SEL R22, RZ, 0x1000000, !P5 ;  /* 0x01000000ff167807 */ /* 0x000fe40006800000 */
[----:B------:R-:W-:Y:S02]  /*8c90*/  SEL R23, RZ, 0x10000, !P4 ;  /* 0x00010000ff177807 */ /* 0x000fe40006000000 */
[----:B------:R-:W-:Y:S02]  /*8ca0*/  SEL R24, RZ, 0x100, !P3 ;  /* 0x00000100ff187807 */ /* 0x000fe40005800000 */
[----:B------:R-:W-:Y:S01]  /*8cb0*/  MOV R34, R21 ;  /* 0x0000001500227202 */ /* 0x000fe20000000f00 */
        /* <DEDUP_REMOVED lines=9> */
[----:B------:R-:W1:Y:S01]  /*8d50*/  LDC.64 R24, c[0x0][0x3b8] ;  /* 0x0000ee00ff187b82 */ /* 0x000e620000000a00 */
[----:B------:R-:W-:Y:S01]  /*8d60*/  IMAD.U32 R23, R47, 0x10000, RZ ;  /* 0x000100002f177824 */ /* 0x000fe200078e00ff */
[----:B0-----:R-:W-:Y:S02]  /*8d70*/  LOP3.LUT R22, R48, 0xffff, RZ, 0xc0, !PT ;  /* 0x0000ffff30167812 */ /* 0x001fe400078ec0ff */
[----:B------:R-:W-:Y:S02]  /*8d80*/  LOP3.LUT R21, R46, 0xff, RZ, 0xc0, !PT ;  /* 0x000000ff2e157812 */ /* 0x000fe400078ec0ff */
[----:B------:R-:W-:-:S04]  /*8d90*/  LOP3.LUT R23, R23, 0xff0000, RZ, 0xc0, !PT ;  /* 0x00ff000017177812 */ /* 0x000fc800078ec0ff */
[----:B------:R-:W-:Y:S02]  /*8da0*/  LEA R23, R22, R23, 0x18 ;  /* 0x0000001716177211 */ /* 0x000fe400078ec0ff */
[----:B------:R-:W-:-:S03]  /*8db0*/  LOP3.LUT R22, R45, 0xff, RZ, 0xc0, !PT ;  /* 0x000000ff2d167812 */ /* 0x000fc600078ec0ff */
[----:B------:R-:W-:-:S05]  /*8dc0*/  IMAD R21, R21, 0x100, R23 ;  /* 0x0000010015157824 */ /* 0x000fca00078e0217 */
[----:B------:R-:W-:Y:S01]  /*8dd0*/  IADD3 R21, PT, PT, R21, R22, RZ ;  /* 0x0000001615157210 */ /* 0x000fe20007ffe0ff */
[----:B-1----:R-:W-:-:S05]  /*8de0*/  IMAD.WIDE.U32 R24, R20, 0x4, R24 ;  /* 0x0000000414187825 */ /* 0x002fca00078e0018 */
[----:B------:R1:W-:Y:S02]  /*8df0*/  STG.E desc[UR8][R24.64], R21 ;  /* 0x0000001518007986 */ /* 0x0003e4000c101908 */
.L_x_4685:
[----:B------:R-:W-:Y:S05]  /*8e00*/  BSYNC.RECONVERGENT B1 ;  /* 0x0000000000017941 */ /* 0x000fea0003800200 */
.L_x_4684:
[----:B------:R-:W-:Y:S01]  /*8e10*/  FADD.FTZ R20, RZ, R12 ;  /* 0x0000000cff147221 */ /* 0x000fe20000010000 */
[C---:B------:R-:W-:Y:S01]  /*8e20*/  ISETP.GE.U32.AND P0, PT, R44.reuse, 0x20, PT ;  /* 0x000000202c00780c */ /* 0x040fe20003f06070 */
[----:B------:R-:W-:Y:S01]  /*8e30*/  UMOV UR4, 0xffffffff ;  /* 0xffffffff00047882 */ /* 0x000fe20000000000 */
[----:B------:R-:W-:Y:S01]  /*8e40*/  ISETP.GT.U32.AND P1, PT, R44, 0x3f, PT ;  /* 0x0000003f2c00780c */ /* 0x000fe20003f24070 */
[----:B-1----:R-:W-:Y:S01]  /*8e50*/  FADD.FTZ R21, R13, R20 ;  /* 0x000000140d157221 */ /* 0x002fe20000010000 */
        /* <DEDUP_REMOVED lines=9> */
[----:B------:R-:W1:Y:S02]  /*8ef0*/  SHFL.BFLY PT, R20, R24, 0x1, 0x1f ;  /* 0x0c201f0018147f89 */ /* 0x000e6400000e0000 */
[----:B-1----:R-:W-:-:S05]  /*8f00*/  FADD.FTZ R24, R24, R20 ;  /* 0x0000001418187221 */ /* 0x002fca0000010000 */
[----:B------:R-:W1:Y:S02]  /*8f10*/  SHFL.BFLY PT, R23, R24, 0x2, 0x1f ;  /* 0x0c401f0018177f89 */ /* 0x000e6400000e0000 */
[----:B-1----:R-:W-:-:S05]  /*8f20*/  FADD.FTZ R24, R24, R23 ;  /* 0x0000001718187221 */ /* 0x002fca0000010000 */
[----:B------:R-:W1:Y:S02]  /*8f30*/  SHFL.BFLY PT, R23, R24, 0x4, 0x1f ;  /* 0x0c801f0018177f89 */ /* 0x000e6400000e0000 */
[----:B-1----:R-:W-:-:S05]  /*8f40*/  FADD.FTZ R24, R24, R23 ;  /* 0x0000001718187221 */ /* 0x002fca0000010000 */
[----:B------:R-:W1:Y:S02]  /*8f50*/  SHFL.BFLY PT, R23, R24, 0x8, 0x1f ;  /* 0x0d001f0018177f89 */ /* 0x000e6400000e0000 */
[----:B-1----:R-:W-:Y:S02]  /*8f60*/  FADD.FTZ R24, R24, R23 ;  /* 0x0000001718187221 */ /* 0x002fe40000010000 */
[----:B------:R-:W1:Y:S03]  /*8f70*/  LDC R23, c[0x0][0x400] ;  /* 0x00010000ff177b82 */ /* 0x000e660000000800 */
[----:B0-----:R-:W0:Y:S02]  /*8f80*/  SHFL.BFLY PT, R27, R24, 0x10, 0x1f ;  /* 0x0e001f00181b7f89 */ /* 0x001e2400000e0000 */
        /* <DEDUP_REMOVED lines=11> */
[----:B------:R-:W-:-:S04]  /*9040*/  FADD.FTZ R21, R18, -R57 ;  /* 0x8000003912157221 */ /* 0x000fc80000010000 */
[----:B------:R-:W-:Y:S01]  /*9050*/  FSEL R24, R22, RZ, P0 ;  /* 0x000000ff16187208 */ /* 0x000fe20000000000 */
[----:B------:R-:W-:-:S04]  /*9060*/  FADD.FTZ R22, R17, -R57 ;  /* 0x8000003911167221 */ /* 0x000fc80000010000 */
        /* <DEDUP_REMOVED lines=14> */
.L_x_4765:
[----:B------:R-:W-:Y:S01]  /*9150*/  FMUL.FTZ R20, R57, R57 ;  /* 0x0000003939147220 */ /* 0x000fe20000410000 */
[----:B01----:R-:W-:Y:S01]  /*9160*/  FADD.FTZ R24, R24, R27 ;  /* 0x0000001b18187221 */ /* 0x003fe20000010000 */
[----:B------:R-:W-:Y:S01]  /*9170*/  PLOP3.LUT P1, PT, PT, PT, UP1, 0x40, 0x4 ;  /* 0x000000000004781c */ /* 0x000fe20003f2e818 */
[----:B------:R-:W0:Y:S01]  /*9180*/  @!P2 LDC.64 R58, c[0x0][0x3c0] ;  /* 0x0000f000ff3aab82 */ /* 0x000e220000000a00 */
[----:B------:R-:W-:Y:S01]  /*9190*/  BSSY.RECONVERGENT B1, `(.L_x_4749) ;  /* 0x0000034000017945 */ /* 0x000fe20003800200 */
[----:B------:R-:W-:Y:S01]  /*91a0*/  FFMA.FTZ R24, R24, R23, UR14 ;  /* 0x0000000e18187e23 */ /* 0x000fe20008010017 */
[----:B------:R-:W-:Y:S02]  /*91b0*/  FSEL R20, R20, RZ, !P1 ;  /* 0x000000ff14147208 */ /* 0x000fe40004800000 */
[----:B------:R-:W-:-:S03]  /*91c0*/  PLOP3.LUT P1, PT, PT, PT, UP1, 0x40, 0x4 ;  /* 0x000000000004781c */ /* 0x000fc60003f2e818 */
[----:B------:R-:W1:Y:S01]  /*91d0*/  @!P2 LDC.64 R26, c[0x0][0x3c8] ;  /* 0x0000f200ff1aab82 */ /* 0x000e620000000a00 */
[----:B------:R-:W-:-:S04]  /*91e0*/  FADD.FTZ R20, R24, R20 ;  /* 0x0000001418147221 */ /* 0x000fc80000010000 */
[----:B------:R-:W2:Y:S01]  /*91f0*/  MUFU.RSQ R56, R20 ;  /* 0x0000001400387308 */ /* 0x000ea20000001400 */
[----:B0-----:R-:W-:-:S05]  /*9200*/  @!P2 IMAD.WIDE R58, R41, 0x4, R58 ;  /* 0x00000004293aa825 */ /* 0x001fca00078e023a */
[----:B------:R0:W-:Y:S01]  /*9210*/  @!P2 STG.E desc[UR8][R58.64], R57 ;  /* 0x000000393a00a986 */ /* 0x0001e2000c101908 */
[----:B-1----:R-:W-:-:S05]  /*9220*/  @!P2 IMAD.WIDE R26, R41, 0x4, R26 ;  /* 0x00000004291aa825 */ /* 0x002fca00078e021a */
[----:B--2---:R1:W-:Y:S01]  /*9230*/  @!P2 STG.E desc[UR8][R26.64], R56 ;  /* 0x000000381a00a986 */ /* 0x0043e2000c101908 */
[----:B0-----:R-:W-:Y:S01]  /*9240*/  FSEL R57, R57, RZ, P1 ;  /* 0x000000ff39397208 */ /* 0x001fe20000800000 */
[----:B------:R-:W-:Y:S06]  /*9250*/  @!P0 BRA `(.L_x_4750) ;  /* 0x00000000009c8947 */ /* 0x000fec0003800000 */
[--C-:B------:R-:W-:Y:S01]  /*9260*/  FADD.FTZ R24, R12, -R57.reuse ;  /* 0x800000390c187221 */ /* 0x100fe20000010000 */
[----:B------:R-:W-:Y:S02]  /*9270*/  HADD2.F32 R21, -RZ, R63.H1_H1 ;  /* 0x3000003fff157230 */ /* 0x000fe40000004100 */
[----:B------:R-:W-:Y:S01]  /*9280*/  FADD.FTZ R25, R13, -R57 ;  /* 0x800000390d197221 */ /* 0x000fe20000010000 */
[----:B------:R-:W-:Y:S02]  /*9290*/  HADD2.F32 R20, -RZ, R2.H0_H0 ;  /* 0x20000002ff147230 */ /* 0x000fe40000004100 */
[C---:B------:R-:W-:Y:S01]  /*92a0*/  FMUL.FTZ R24, R56.reuse, R24 ;  /* 0x0000001838187220 */ /* 0x040fe20000410000 */
[----:B------:R-:W-:Y:S02]  /*92b0*/  HADD2.F32 R23, -RZ, R61.H1_H1 ;  /* 0x3000003dff177230 */ /* 0x000fe40000004100 */
[----:B------:R-:W-:Y:S01]  /*92c0*/  FMUL.FTZ R25, R56, R25 ;  /* 0x0000001938197220 */ /* 0x000fe20000410000 */
[----:B-1----:R-:W-:-:S02]  /*92d0*/  HADD2.F32 R26, -RZ, R28.H0_H0 ;  /* 0x2000001cff1a7230 */ /* 0x002fc40000004100 */
[C---:B------:R-:W-:Y:S01]  /*92e0*/  FFMA.FTZ R20, R24.reuse, R21, R20 ;  /* 0x0000001518147223 */ /* 0x040fe20000010014 */
[----:B------:R-:W-:Y:S02]  /*92f0*/  HADD2.F32 R21, -RZ, R62.H1_H1 ;  /* 0x3000003eff157230 */ /* 0x000fe40000004100 */
[--C-:B------:R-:W-:Y:S02]  /*9300*/  HADD2.F32 R22, -RZ, R51.reuse.H1_H1 ;  /* 0x30000033ff167230 */ /* 0x100fe40000004100 */
[----:B------:R-:W-:Y:S01]  /*9310*/  FFMA.FTZ R24, R24, R23, R26 ;  /* 0x0000001718187223 */ /* 0x000fe2000001001a */
[----:B------:R-:W-:Y:S02]  /*9320*/  HADD2.F32 R23, -RZ, R51.H0_H0 ;  /* 0x20000033ff177230 */ /* 0x000fe40000004100 */
[----:B------:R-:W-:Y:S01]  /*9330*/  FADD.FTZ R26, R14, -R57 ;  /* 0x800000390e1a7221 */ /* 0x000fe20000010000 */
[----:B------:R-:W-:Y:S02]  /*9340*/  HADD2.F32 R58, -RZ, R3.H0_H0 ;  /* 0x20000003ff3a7230 */ /* 0x000fe40000004100 */
[----:B------:R-:W-:Y:S01]  /*9350*/  FFMA.FTZ R21, R25, R21, R22 ;  /* 0x0000001519157223 */ /* 0x000fe20000010016 */
[----:B------:R-:W-:-:S02]  /*9360*/  HADD2.F32 R22, -RZ, R60.H1_H1 ;  /* 0x3000003cff167230 */ /* 0x000fc40000004100 */
[----:B------:R-:W-:Y:S01]  /*9370*/  FMUL.FTZ R26, R56, R26 ;  /* 0x0000001a381a7220 */ /* 0x000fe20000410000 */
[----:B------:R-:W-:Y:S02]  /*9380*/  HADD2.F32 R27, -RZ, R29.H0_H0 ;  /* 0x2000001dff1b7230 */ /* 0x000fe40000004100 */
[----:B------:R-:W-:Y:S02]  /*9390*/  HADD2.F32 R59, -RZ, R50.H0_H0 ;  /* 0x20000032ff3b7230 */ /* 0x000fe40000004100 */
[----:B------:R-:W-:Y:S01]  /*93a0*/  FFMA.FTZ R25, R25, R22, R23 ;  /* 0x0000001619197223 */ /* 0x000fe20000010017 */
[----:B------:R-:W-:Y:S02]  /*93b0*/  HADD2.F32 R22, -RZ, R63.H0_H0 ;  /* 0x2000003fff167230 */ /* 0x000fe40000004100 */
[----:B------:R-:W-:-:S03]  /*93c0*/  HADD2.F32 R23, -RZ, R61.H0_H0 ;  /* 0x2000003dff177230 */ /* 0x000fc60000004100 */
[C---:B------:R-:W-:Y:S01]  /*93d0*/  FFMA.FTZ R22, R26.reuse, R22, R58 ;  /* 0x000000161a167223 */ /* 0x040fe2000001003a */
[----:B------:R-:W-:Y:S02]  /*93e0*/  HADD2.F32 R58, -RZ, R50.H1_H1 ;  /* 0x30000032ff3a7230 */ /* 0x000fe40000004100 */
[----:B------:R-:W-:Y:S01]  /*93f0*/  FFMA.FTZ R26, R26, R23, R27 ;  /* 0x000000171a1a7223 */ /* 0x000fe2000001001b */
[----:B------:R-:W-:Y:S01]  /*9400*/  FADD.FTZ R27, R15, -R57 ;  /* 0x800000390f1b7221 */ /* 0x000fe20000010000 */
[----:B------:R-:W-:-:S03]  /*9410*/  HADD2.F32 R23, -RZ, R62.H0_H0 ;  /* 0x2000003eff177230 */ /* 0x000fc60000004100 */
[----:B------:R-:W-:-:S04]  /*9420*/  FMUL.FTZ R27, R56, R27 ;  /* 0x0000001b381b7220 */ /* 0x000fc80000410000 */
[----:B------:R-:W-:Y:S01]  /*9430*/  FFMA.FTZ R23, R27, R23, R58 ;  /* 0x000000171b177223 */ /* 0x000fe2000001003a */
[----:B------:R-:W-:-:S05]  /*9440*/  HADD2.F32 R58, -RZ, R60.H0_H0 ;  /* 0x2000003cff3a7230 */ /* 0x000fca0000004100 */
[----:B------:R-:W-:Y:S02]  /*9450*/  FFMA.FTZ R27, R27, R58, R59 ;  /* 0x0000003a1b1b7223 */ /* 0x000fe4000001003b */
[----:B------:R-:W0:Y:S02]  /*9460*/  LDC.64 R58, c[0x0][0x428] ;  /* 0x00010a00ff3a7b82 */ /* 0x000e240000000a00 */
[----:B0-----:R-:W-:-:S05]  /*9470*/  IMAD.WIDE.U32 R58, R49, 0x10, R58 ;  /* 0x00000010313a7825 */ /* 0x001fca00078e003a */
[----:B------:R0:W-:Y:S02]  /*9480*/  STG.E.128 desc[UR8][R58.64], R20 ;  /* 0x000000143a007986 */ /* 0x0001e4000c101d08 */
[----:B0-----:R-:W0:Y:S02]  /*9490*/  LDC.64 R20, c[0x0][0x430] ;  /* 0x00010c00ff147b82 */ /* 0x001e240000000a00 */
[----:B0-----:R-:W-:-:S04]  /*94a0*/  IMAD.WIDE.U32 R20, R49, 0x10, R20 ;  /* 0x0000001031147825 */ /* 0x001fc800078e0014 */
[----:B------:R-:W-:Y:S01]  /*94b0*/  VIADD R49, R49, 0x20 ;  /* 0x0000002031317836 */ /* 0x000fe20000000000 */
[----:B------:R0:W-:Y:S06]  /*94c0*/  STG.E.128 desc[UR8][R20.64], R24 ;  /* 0x0000001814007986 */ /* 0x0001ec000c101d08 */
.L_x_4750:
[----:B------:R-:W-:Y:S05]  /*94d0*/  BSYNC.RECONVERGENT B1 ;  /* 0x0000000000017941 */ /* 0x000fea0003800200 */
.L_x_4749:
[----:B------:R-:W-:Y:S01]  /*94e0*/  ISETP.GE.U32.AND P1, PT, R44, 0x40, PT ;  /* 0x000000402c00780c */ /* 0x000fe20003f26070 */
[----:B------:R-:W-:-:S12]  /*94f0*/  BSSY.RECONVERGENT B1, `(.L_x_4751) ;  /* 0x0000028000017945 */ /* 0x000fd80003800200 */
[----:B------:R-:W-:Y:S05]  /*9500*/  @!P1 BRA `(.L_x_4752) ;  /* 0x0000000000989947 */ /* 0x000fea0003800000 */
[----:B0-----:R-:W0:Y:S01]  /*9510*/  LDC.64 R24, c[0x0][0x428] ;  /* 0x00010a00ff187b82 */ /* 0x001e220000000a00 */
[--C-:B------:R-:W-:Y:S01]  /*9520*/  FADD.FTZ R21, R16, -R57.reuse ;  /* 0x8000003910157221 */ /* 0x100fe20000010000 */
[--C-:B-1----:R-:W-:Y:S01]  /*9530*/  FADD.FTZ R27, R17, -R57.reuse ;  /* 0x80000039111b7221 */ /* 0x102fe20000010000 */
[--C-:B------:R-:W-:Y:S01]  /*9540*/  FADD.FTZ R26, R18, -R57.reuse ;  /* 0x80000039121a7221 */ /* 0x100fe20000010000 */
[----:B------:R-:W-:Y:S01]  /*9550*/  FADD.FTZ R20, R19, -R57 ;  /* 0x8000003913147221 */ /* 0x000fe20000010000 */
[C---:B------:R-:W-:Y:S01]  /*9560*/  FMUL.FTZ R57, R56.reuse, R21 ;  /* 0x0000001538397220 */ /* 0x040fe20000410000 */
[C---:B------:R-:W-:Y:S01]  /*9570*/  FMUL.FTZ R27, R56.reuse, R27 ;  /* 0x0000001b381b7220 */ /* 0x040fe20000410000 */
[C---:B------:R-:W-:Y:S01]  /*9580*/  FMUL.FTZ R26, R56.reuse, R26 ;  /* 0x0000001a381a7220 */ /* 0x040fe20000410000 */
[----:B------:R-:W-:Y:S01]  /*9590*/  FMUL.FTZ R56, R56, R20 ;  /* 0x0000001438387220 */ /* 0x000fe20000410000 */
[----:B------:R-:W-:Y:S02]  /*95a0*/  HADD2.F32 R20, -RZ, R55.H1_H1 ;  /* 0x30000037ff147230 */ /* 0x000fe40000004100 */
[----:B------:R-:W-:-:S02]  /*95b0*/  HADD2.F32 R23, -RZ, R30.H0_H0 ;  /* 0x2000001eff177230 */ /* 0x000fc40000004100 */
[----:B------:R-:W-:Y:S02]  /*95c0*/  HADD2.F32 R21, -RZ, R54.H1_H1 ;  /* 0x30000036ff157230 */ /* 0x000fe40000004100 */
[----:B------:R-:W-:Y:S02]  /*95d0*/  HADD2.F32 R22, -RZ, R48.H1_H1 ;  /* 0x30000030ff167230 */ /* 0x000fe40000004100 */
[----:B------:R-:W-:Y:S01]  /*95e0*/  FFMA.FTZ R20, R57, R20, R23 ;  /* 0x0000001439147223 */ /* 0x000fe20000010017 */
[----:B------:R-:W-:Y:S02]  /*95f0*/  HADD2.F32 R59, -RZ, R31.H0_H0 ;  /* 0x2000001fff3b7230 */ /* 0x000fe40000004100 */
[----:B------:R-:W-:Y:S02]  /*9600*/  HADD2.F32 R23, -RZ, R54.H0_H0 ;  /* 0x20000036ff177230 */ /* 0x000fe40000004100 */
[----:B------:R-:W-:Y:S01]  /*9610*/  FFMA.FTZ R21, R27, R21, R22 ;  /* 0x000000151b157223 */ /* 0x000fe20000010016 */
[----:B------:R-:W-:-:S02]  /*9620*/  HADD2.F32 R22, -RZ, R55.H0_H0 ;  /* 0x20000037ff167230 */ /* 0x000fc40000004100 */
[----:B------:R-:W-:Y:S02]  /*9630*/  HADD2.F32 R58, -RZ, R46.H1_H1 ;  /* 0x3000002eff3a7230 */ /* 0x000fe40000004100 */
[----:B0-----:R-:W-:-:S04]  /*9640*/  IMAD.WIDE.U32 R24, R49, 0x10, R24 ;  /* 0x0000001031187825 */ /* 0x001fc800078e0018 */
[----:B------:R-:W-:Y:S01]  /*9650*/  FFMA.FTZ R22, R26, R22, R59 ;  /* 0x000000161a167223 */ /* 0x000fe2000001003b */
[----:B------:R-:W-:Y:S02]  /*9660*/  FFMA.FTZ R23, R56, R23, R58 ;  /* 0x0000001738177223 */ /* 0x000fe4000001003a */
[----:B------:R-:W0:Y:S03]  /*9670*/  LDC.64 R58, c[0x0][0x430] ;  /* 0x00010c00ff3a7b82 */ /* 0x000e260000000a00 */
[----:B------:R1:W-:Y:S02]  /*9680*/  STG.E.128 desc[UR8][R24.64], R20 ;  /* 0x0000001418007986 */ /* 0x0003e4000c101d08 */
[----:B-1----:R-:W-:Y:S02]  /*9690*/  HADD2.F32 R21, -RZ, R53.H1_H1 ;  /* 0x30000035ff157230 */ /* 0x002fe40000004100 */
[----:B------:R-:W-:-:S02]  /*96a0*/  HADD2.F32 R20, -RZ, R32.H0_H0 ;  /* 0x20000020ff147230 */ /* 0x000fc40000004100 */
[--C-:B------:R-:W-:Y:S02]  /*96b0*/  HADD2.F32 R22, -RZ, R52.reuse.H1_H1 ;  /* 0x30000034ff167230 */ /* 0x100fe40000004100 */
[----:B------:R-:W-:Y:S02]  /*96c0*/  HADD2.F32 R23, -RZ, R53.H0_H0 ;  /* 0x20000035ff177230 */ /* 0x000fe40000004100 */
[----:B------:R-:W-:Y:S01]  /*96d0*/  FFMA.FTZ R20, R57, R21, R20 ;  /* 0x0000001539147223 */ /* 0x000fe20000010014 */
[----:B------:R-:W-:Y:S02]  /*96e0*/  HADD2.F32 R21, -RZ, R45.H1_H1 ;  /* 0x3000002dff157230 */ /* 0x000fe40000004100 */
[----:B------:R-:W-:Y:S02]  /*96f0*/  HADD2.F32 R24, -RZ, R52.H0_H0 ;  /* 0x20000034ff187230 */ /* 0x000fe40000004100 */
[----:B0-----:R-:W-:-:S04]  /*9700*/  IMAD.WIDE.U32 R58, R49, 0x10, R58 ;  /* 0x00000010313a7825 */ /* 0x001fc800078e003a */
[----:B------:R-:W-:Y:S01]  /*9710*/  FFMA.FTZ R21, R27, R22, R21 ;  /* 0x000000161b157223 */ /* 0x000fe20000010015 */
[----:B------:R-:W-:-:S05]  /*9720*/  HADD2.F32 R22, -RZ, R33.H0_H0 ;  /* 0x20000021ff167230 */ /* 0x000fca0000004100 */
[----:B------:R-:W-:Y:S01]  /*9730*/  FFMA.FTZ R22, R26, R23, R22 ;  /* 0x000000171a167223 */ /* 0x000fe20000010016 */
[----:B------:R-:W-:-:S05]  /*9740*/  HADD2.F32 R23, -RZ, R47.H1_H1 ;  /* 0x3000002fff177230 */ /* 0x000fca0000004100 */
[----:B------:R-:W-:-:S05]  /*9750*/  FFMA.FTZ R23, R56, R24, R23 ;  /* 0x0000001838177223 */ /* 0x000fca0000010017 */
[----:B------:R2:W-:Y:S02]  /*9760*/  STG.E.128 desc[UR8][R58.64], R20 ;  /* 0x000000143a007986 */ /* 0x0005e4000c101d08 */
.L_x_4752:
[----:B------:R-:W-:Y:S05]  /*9770*/  BSYNC.RECONVERGENT B1 ;  /* 0x0000000000017941 */ /* 0x000fea0003800200 */
.L_x_4751:
[----:B0-2---:R-:W0:Y:S02]  /*9780*/  LDC.64 R20, c[0x0][0x380] ;  /* 0x0000e000ff147b82 */ /* 0x005e240000000a00 */
[----:B0-----:R-:W-:-:S04]  /*9790*/  LEA R41, R20, R41, 0x2 ;  /* 0x0000002914297211 */ /* 0x001fc800078e10ff */
[----:B------:R-:W-:-:S13]  /*97a0*/  ISETP.GE.AND P1, PT, R41, R21, PT ;  /* 0x000000152900720c */ /* 0x000fda0003f26270 */
[----:B------:R-:W-:Y:S05]  /*97b0*/  @!P1 BRA `(.L_x_4753) ;  /* 0xffffff78008c9947 */ /* 0x000fea000383ffff */
[----:B------:R-:W-:Y:S05]  /*97c0*/  BSYNC B0 ;  /* 0x0000000000007941 */ /* 0x000fea0003800000 */
.L_x_4618:
[----:B------:R-:W-:Y:S05]  /*97d0*/  EXIT ;  /* 0x000000000000794d */ /* 0x000fea0003800000 */
.L_x_4748:
[----:B0-----:R-:W-:Y:S01]  /*97e0*/  HFMA2 R22, -RZ, RZ, 0, 5.9604644775390625e-08 ;  /* 0x00000001ff167431 */ /* 0x001fe200000001ff */
[----:B------:R-:W-:Y:S01]  /*97f0*/  BSSY B1, `(.L_x_4754) ;  /* 0x0000007000017945 */ /* 0x000fe20003800000 */
[----:B------:R-:W-:Y:S01]  /*9800*/  IMAD.MOV.U32 R25, RZ, RZ, R24 ;  /* 0x000000ffff197224 */ /* 0x000fe200078e0018 */
[----:B------:R-:W-:Y:S01]  /*9810*/  MOV R20, 0xffffffff ;  /* 0xffffffff00147802 */ /* 0x000fe20000000f00 */
[----:B------:R-:W-:-:S07]  /*9820*/  IMAD.MOV.U32 R21, RZ, RZ, 0x1f ;  /* 0x0000001fff157424 */ /* 0x000fce00078e00ff */
[----:B------:R-:W-:Y:S05]  /*9830*/  WARPSYNC.COLLECTIVE R20, `(.L_x_4755) ;  /* 0x0000000014087348 */ /* 0x000fea0003c00000 */
[----:B------:R0:W1:Y:S02]  /*9840*/  SHFL.BFLY P3, R20, R25, R22, R21 ;  /* 0x0c00001619147389 */ /* 0x0000640000060015 */
[----:B01----:R-:W-:Y:S05]  /*9850*/  ENDCOLLECTIVE ;  /* 0x000000000000791b */ /* 0x003fea0003800000 */
.L_x_4755:
[----:B------:R-:W-:Y:S05]  /*9860*/  BSYNC B1 ;  /* 0x0000000000017941 */ /* 0x000fea0003800000 */
.L_x_4754:
[----:B------:R-:W-:Y:S01]  /*9870*/  FADD.FTZ R24, R24, R20 ;  /* 0x0000001418187221 */ /* 0x000fe20000010000 */
[----:B------:R-:W-:Y:S01]  /*9880*/  HFMA2 R22, -RZ, RZ, 0, 1.1920928955078125e-07 ;  /* 0x00000002ff167431 */ /* 0x000fe200000001ff */
[----:B------:R-:W-:Y:S01]  /*9890*/  MOV R20, 0xffffffff ;  /* 0xffffffff00147802 */ /* 0x000fe20000000f00 */
[----:B------:R-:W-:Y:S02]  /*98a0*/  IMAD.MOV.U32 R21, RZ, RZ, 0x1f ;  /* 0x0000001fff157424 */ /* 0x000fe400078e00ff */
[----:B------:R-:W-:-:S07]  /*98b0*/  IMAD.MOV.U32 R25, RZ, RZ, R24 ;  /* 0x000000ffff197224 */ /* 0x000fce00078e0018 */
[----:B------:R-:W-:Y:S05]  /*98c0*/  WARPSYNC.COLLECTIVE R20, `(.L_x_4756) ;  /* 0x0000000014087348 */ /* 0x000fea0003c00000 */
[----:B------:R0:W1:Y:S02]  /*98d0*/  SHFL.BFLY P3, R20, R25, R22, R21 ;  /* 0x0c00001619147389 */ /* 0x0000640000060015 */
[----:B01----:R-:W-:Y:S05]  /*98e0*/  ENDCOLLECTIVE ;  /* 0x000000000000791b */ /* 0x003fea0003800000 */
.L_x_4756:
[----:B------:R-:W-:Y:S02]  /*98f0*/  IMAD.MOV.U32 R22, RZ, RZ, 0x4 ;  /* 0x00000004ff167424 */ /* 0x000fe400078e00ff */
[----:B------:R-:W-:Y:S01]  /*9900*/  IMAD.MOV.U32 R23, RZ, RZ, R20 ;  /* 0x000000ffff177224 */ /* 0x000fe200078e0014 */
[----:B------:R-:W-:-:S03]  /*9910*/  MOV R20, 0xffffffff ;  /* 0xffffffff00147802 */ /* 0x000fc60000000f00 */
[----:B------:R-:W-:-:S05]  /*9920*/  FADD.FTZ R24, R24, R23 ;  /* 0x0000001718187221 */ /* 0x000fca0000010000 */
[----:B------:R-:W-:-:S07]  /*9930*/  MOV R25, R24 ;  /* 0x0000001800197202 */ /* 0x000fce0000000f00 */
[----:B------:R-:W-:Y:S05]  /*9940*/  WARPSYNC.COLLECTIVE R20, `(.L_x_4757) ;  /* 0x0000000014087348 */ /* 0x000fea0003c00000 */
[----:B------:R0:W1:Y:S02]  /*9950*/  SHFL.BFLY P3, R20, R25, R22, R21 ;  /* 0x0c00001619147389 */ /* 0x0000640000060015 */
[----:B01----:R-:W-:Y:S05]  /*9960*/  ENDCOLLECTIVE ;  /* 0x000000000000791b */ /* 0x003fea0003800000 */
.L_x_4757:
        /* <DEDUP_REMOVED lines=8> */
.L_x_4758:
[----:B------:R-:W-:Y:S02]  /*99f0*/  IMAD.MOV.U32 R22, RZ, RZ, 0x10 ;  /* 0x00000010ff167424 */ /* 0x000fe400078e00ff */
[----:B------:R-:W-:Y:S01]  /*9a00*/  IMAD.MOV.U32 R23, RZ, RZ, R20 ;  /* 0x000000ffff177224 */ /* 0x000fe200078e0014 */
[----:B------:R-:W-:-:S03]  /*9a10*/  MOV R20, 0xffffffff ;  /* 0xffffffff00147802 */ /* 0x000fc60000000f00 */
[----:B------:R-:W-:Y:S02]  /*9a20*/  FADD.FTZ R24, R24, R23 ;  /* 0x0000001718187221 */ /* 0x000fe40000010000 */
[----:B------:R-:W0:Y:S03]  /*9a30*/  LDC R23, c[0x0][0x400] ;  /* 0x00010000ff177b82 */ /* 0x000e260000000800 */
[----:B------:R-:W-:-:S07]  /*9a40*/  MOV R25, R24 ;  /* 0x0000001800197202 */ /* 0x000fce0000000f00 */
[----:B0-----:R-:W-:Y:S05]  /*9a50*/  WARPSYNC.COLLECTIVE R20, `(.L_x_4759) ;  /* 0x0000000014087348 */ /* 0x001fea0003c00000 */
[----:B------:R1:W2:Y:S02]  /*9a60*/  SHFL.BFLY P3, R20, R25, R22, R21 ;  /* 0x0c00001619147389 */ /* 0x0002a40000060015 */
[----:B012---:R-:W-:Y:S05]  /*9a70*/  ENDCOLLECTIVE ;  /* 0x000000000000791b */ /* 0x007fea0003800000 */
.L_x_4759:
[----:B------:R-:W-:Y:S02]  /*9a80*/  IMAD.MOV.U32 R22, RZ, RZ, 0x1 ;  /* 0x00000001ff167424 */ /* 0x000fe400078e00ff */
[----:B------:R-:W-:-:S04]  /*9a90*/  IMAD.MOV.U32 R27, RZ, RZ, R20 ;  /* 0x000000ffff1b7224 */ /* 0x000fc800078e0014 */
        /* <DEDUP_REMOVED lines=19> */
[----:B------:R-:W-:Y:S02]  /*9bd0*/  HFMA2 R21, -RZ, RZ, 0, 1.847743988037109375e-06 ;  /* 0x0000001fff157431 */ /* 0x000fe400000001ff */
[----:B------:R-:W-:Y:S02]  /*9be0*/  IMAD.MOV.U32 R20, RZ, RZ, -0x1 ;  /* 0xffffffffff147424 */ /* 0x000fe400078e00ff */
[----:B------:R-:W-:-:S07]  /*9bf0*/  MOV R25, R24 ;  /* 0x0000001800197202 */ /* 0x000fce0000000f00 */
[----:B------:R-:W-:Y:S05]  /*9c00*/  WARPSYNC.COLLECTIVE R20, `(.L_x_4760) ;  /* 0x0000000014087348 */ /* 0x000fea0003c00000 */
[----:B------:R0:W1:Y:S02]  /*9c10*/  SHFL.BFLY P3, R20, R25, R22, R21 ;  /* 0x0c00001619147389 */ /* 0x0000640000060015 */
[----:B01----:R-:W-:Y:S05]  /*9c20*/  ENDCOLLECTIVE ;  /* 0x000000000000791b */ /* 0x003fea0003800000 */
.L_x_4760:
[----:B------:R-:W-:Y:S01]  /*9c30*/  HFMA2 R22, -RZ, RZ, 0, 1.1920928955078125e-07 ;  /* 0x00000002ff167431 */ /* 0x000fe200000001ff */
[----:B------:R-:W-:Y:S01]  /*9c40*/  MOV R27, R20 ;  /* 0x00000014001b7202 */ /* 0x000fe20000000f00 */
[----:B------:R-:W-:-:S04]  /*9c50*/  IMAD.MOV.U32 R20, RZ, RZ, -0x1 ;  /* 0xffffffffff147424 */ /* 0x000fc800078e00ff */
[----:B------:R-:W-:-:S04]  /*9c60*/  FADD.FTZ R24, R24, R27 ;  /* 0x0000001b18187221 */ /* 0x000fc80000010000 */
[----:B------:R-:W-:-:S07]  /*9c70*/  IMAD.MOV.U32 R25, RZ, RZ, R24 ;  /* 0x000000ffff197224 */ /* 0x000fce00078e0018 */
[----:B------:R-:W-:Y:S05]  /*9c80*/  WARPSYNC.COLLECTIVE R20, `(.L_x_4761) ;  /* 0x0000000014087348 */ /* 0x000fea0003c00000 */
[----:B------:R0:W1:Y:S02]  /*9c90*/  SHFL.BFLY P3, R20, R25, R22, R21 ;  /* 0x0c00001619147389 */ /* 0x0000640000060015 */
[----:B01----:R-:W-:Y:S05]  /*9ca0*/  ENDCOLLECTIVE ;  /* 0x000000000000791b */ /* 0x003fea0003800000 */
.L_x_4761:
[----:B------:R-:W-:Y:S01]  /*9cb0*/  HFMA2 R22, -RZ, RZ, 0, 2.384185791015625e-07 ;  /* 0x00000004ff167431 */ /* 0x000fe200000001ff */
[----:B------:R-:W-:Y:S01]  /*9cc0*/  MOV R27, R20 ;  /* 0x00000014001b7202 */ /* 0x000fe20000000f00 */
[----:B------:R-:W-:-:S04]  /*9cd0*/  IMAD.MOV.U32 R20, RZ, RZ, -0x1 ;  /* 0xffffffffff147424 */ /* 0x000fc800078e00ff */
[----:B------:R-:W-:-:S04]  /*9ce0*/  FADD.FTZ R24, R24, R27 ;  /* 0x0000001b18187221 */ /* 0x000fc80000010000 */
[----:B------:R-:W-:-:S07]  /*9cf0*/  IMAD.MOV.U32 R25, RZ, RZ, R24 ;  /* 0x000000ffff197224 */ /* 0x000fce00078e0018 */
[----:B------:R-:W-:Y:S05]  /*9d00*/  WARPSYNC.COLLECTIVE R20, `(.L_x_4762) ;  /* 0x0000000014087348 */ /* 0x000fea0003c00000 */
[----:B------:R0:W1:Y:S02]  /*9d10*/  SHFL.BFLY P3, R20, R25, R22, R21 ;  /* 0x0c00001619147389 */ /* 0x0000640000060015 */
[----:B01----:R-:W-:Y:S05]  /*9d20*/  ENDCOLLECTIVE ;  /* 0x000000000000791b */ /* 0x003fea0003800000 */
.L_x_4762:
[----:B------:R-:W-:Y:S01]  /*9d30*/  HFMA2 R22, -RZ, RZ, 0, 4.76837158203125e-07 ;  /* 0x00000008ff167431 */ /* 0x000fe200000001ff */
[----:B------:R-:W-:Y:S01]  /*9d40*/  MOV R27, R20 ;  /* 0x00000014001b7202 */ /* 0x000fe20000000f00 */
[----:B------:R-:W-:-:S04]  /*9d50*/  IMAD.MOV.U32 R20, RZ, RZ, -0x1 ;  /* 0xffffffffff147424 */ /* 0x000fc800078e00ff */
[----:B------:R-:W-:-:S04]  /*9d60*/  FADD.FTZ R24, R24, R27 ;  /* 0x0000001b18187221 */ /* 0x000fc80000010000 */
[----:B------:R-:W-:-:S07]  /*9d70*/  IMAD.MOV.U32 R25, RZ, RZ, R24 ;  /* 0x000000ffff197224 */ /* 0x000fce00078e0018 */
[----:B------:R-:W-:Y:S05]  /*9d80*/  WARPSYNC.COLLECTIVE R20, `(.L_x_4763) ;  /* 0x0000000014087348 */ /* 0x000fea0003c00000 */
[----:B------:R0:W1:Y:S02]  /*9d90*/  SHFL.BFLY P3, R20, R25, R22, R21 ;  /* 0x0c00001619147389 */ /* 0x0000640000060015 */
[----:B01----:R-:W-:Y:S05]  /*9da0*/  ENDCOLLECTIVE ;  /* 0x000000000000791b */ /* 0x003fea0003800000 */
.L_x_4763:
[----:B------:R-:W-:Y:S01]  /*9db0*/  HFMA2 R22, -RZ, RZ, 0, 9.5367431640625e-07 ;  /* 0x00000010ff167431 */ /* 0x000fe200000001ff */
[----:B------:R-:W-:Y:S01]  /*9dc0*/  MOV R27, R20 ;  /* 0x00000014001b7202 */ /* 0x000fe20000000f00 */
[----:B------:R-:W-:-:S04]  /*9dd0*/  IMAD.MOV.U32 R20, RZ, RZ, -0x1 ;  /* 0xffffffffff147424 */ /* 0x000fc800078e00ff */
[----:B------:R-:W-:-:S04]  /*9de0*/  FADD.FTZ R24, R24, R27 ;  /* 0x0000001b18187221 */ /* 0x000fc80000010000 */
[----:B------:R-:W-:-:S07]  /*9df0*/  IMAD.MOV.U32 R25, RZ, RZ, R24 ;  /* 0x000000ffff197224 */ /* 0x000fce00078e0018 */
[----:B------:R-:W-:Y:S05]  /*9e00*/  WARPSYNC.COLLECTIVE R20, `(.L_x_4764) ;  /* 0x0000000014087348 */ /* 0x000fea0003c00000 */
[----:B------:R0:W1:Y:S02]  /*9e10*/  SHFL.BFLY P3, R20, R25, R22, R21 ;  /* 0x0c00001619147389 */ /* 0x0000640000060015 */
[----:B01----:R-:W-:Y:S05]  /*9e20*/  ENDCOLLECTIVE ;  /* 0x000000000000791b */ /* 0x003fea0003800000 */
.L_x_4764:
[----:B------:R-:W-:Y:S01]  /*9e30*/  MOV R27, R20 ;  /* 0x00000014001b7202 */ /* 0x000fe20000000f00 */
[----:B------:R-:W-:Y:S06]  /*9e40*/  BRA `(.L_x_4765) ;  /* 0xfffffff000c07947 */ /* 0x000fec000383ffff */
.L_x_4766:
        /* <DEDUP_REMOVED lines=11> */
.L_x_5983:


//--------------------- .text._ZN10layer_norm31ln_parallel_residual_fwd_kernelINS_13Kernel_traitsI6__halfffffjLj256ELj1ELj4ELj1ELj16ENS_18Kernel_traits_baseILj256ES2_ffffjLj128EEEEELb1ELb0ELb1EEEvNS_9FwdParamsE --------------------------
	.section	.text._ZN10layer_norm31ln_parallel_residual_fwd_kernelINS_13Kernel_traitsI6__halfffffjLj256ELj1ELj4ELj1ELj16ENS_18Kernel_traits_baseILj256ES2_ffffjLj128EEEEELb1ELb0ELb1EEEvNS_9FwdParamsE,"ax",@progbits
	.align	128
        .global         _ZN10layer_norm31ln_parallel_residual_fwd_kernelINS_13Kernel_traitsI6__halfffffjLj256ELj1ELj4ELj1ELj16ENS_18Kernel_traits_baseILj256ES2_ffffjLj128EEEEELb1ELb0ELb1EEEvNS_9FwdParamsE
        .type           _ZN10layer_norm31ln_parallel_residual_fwd_kernelINS_13Kernel_traitsI6__halfffffjLj256ELj1ELj4ELj1ELj16ENS_18Kernel_traits_baseILj256ES2_ffffjLj128EEEEELb1ELb0ELb1EEEvNS_9FwdParamsE,@function
        .size           _ZN10layer_norm31ln_parallel_residual_fwd_kernelINS_13Kernel_traitsI6__halfffffjLj256ELj1ELj4ELj1ELj16ENS_18Kernel_traits_baseILj256ES2_ffffjLj128EEEEELb1ELb0ELb1EEEvNS_9FwdParamsE,(.L_x_5984 - _ZN10layer_norm31ln_parallel_residual_fwd_kernelINS_13Kernel_traitsI6__halfffffjLj256ELj1ELj4ELj1ELj16ENS_18Kernel_traits_baseILj256ES2_ffffjLj128EEEEELb1ELb0ELb1EEEvNS_9FwdParamsE)
        .other          _ZN10layer_norm31ln_parallel_residual_fwd_kernelINS_13Kernel_traitsI6__halfffffjLj256ELj1ELj4ELj1ELj16ENS_18Kernel_traits_baseILj256ES2_ffffjLj128EEEEELb1ELb0ELb1EEEvNS_9FwdParamsE,@"STO_CUDA_ENTRY STV_DEFAULT"
_ZN10layer_norm31ln_parallel_residual_fwd_kernelINS_13Kernel_traitsI6__halfffffjLj256ELj1ELj4ELj1ELj16ENS_18Kernel_traits_baseILj256ES2_ffffjLj128EEEEELb1ELb0ELb1EEEvNS_9FwdParamsE:
.text._ZN10layer_norm31ln_parallel_residual_fwd_kernelINS_13Kernel_traitsI6__halfffffjLj256ELj1ELj4ELj1ELj16ENS_18Kernel_traits_baseILj256ES2_ffffjLj128EEEEELb1ELb0ELb1EEEvNS_9FwdParamsE:
[----:B------:R-:W-:Y:S01]  /*0000*/  LDC R1, c[0x0][0x37c] ;  /* 0x0000df00ff017b82 */ /* 0x000fe20000000800 */
[----:B------:R-:W0:Y:S07]  /*0010*/  LDCU.U8 UR4, c[0x0][0x464] ;  /* 0x00008c80ff0477ac */ /* 0x000e2e0008000000 */
[----:B------:R-:W1:Y:S01]  /*0020*/  LDC R56, c[0x0][0x458] ;  /* 0x00011600ff387b82 */ /* 0x000e620000000800 */
[----:B------:R-:W2:Y:S01]  /*0030*/  LDCU.64 UR6, c[0x0][0x450] ;  /* 0x00008a00ff0677ac */ /* 0x000ea20008000a00 */
[----:B------:R-:W3:Y:S06]  /*0040*/  LDCU.64 UR8, c[0x0][0x358] ;  /* 0x00006b00ff0877ac */ /* 0x000eec0008000a00 */
[----:B------:R-:W1:Y:S01]  /*0050*/  LDC R57, c[0x0][0x45c] ;  /* 0x00011700ff397b82 */ /* 0x000e620000000800 */
[----:B------:R-:W4:Y:S01]  /*0060*/  LDCU.64 UR10, c[0x0][0x438] ;  /* 0x00008700ff0a77ac */ /* 0x000f220008000a00 */
[----:B0-----:R-:W-:Y:S01]  /*0070*/  ISETP.NE.AND P0, PT, RZ, UR4, PT ;  /* 0x00000004ff007c0c */ /* 0x001fe2000bf05270 */
[----:B--2---:R-:W-:-:S02]  /*0080*/  IMAD.U32 R2, RZ, RZ, UR6 ;  /* 0x00000006ff027e24 */ /* 0x004fc4000f8e00ff */
[----:B------:R-:W-:-:S10]  /*0090*/  IMAD.U32 R3, RZ, RZ, UR7 ;  /* 0x00000007ff037e24 */ /* 0x000fd4000f8e00ff */
[----:B---3--:R-:W2:Y:S01]  /*00a0*/  @P0 LDG.E.64 R2, desc[UR8][R2.64] ;  /* 0x0000000802020981 */ /* 0x008ea2000c1e1b00 */
[----:B------:R-:W0:Y:S03]  /*00b0*/  @P0 LDC R7, c[0x0][0x460] ;  /* 0x00011800ff070b82 */ /* 0x000e260000000800 */
[----:B-1----:R-:W0:Y:S01]  /*00c0*/  @P0 LDG.E.64 R4, desc[UR8][R56.64] ;  /* 0x0000000838040981 */ /* 0x002e22000c1e1b00 */
[----:B----4-:R-:W-:Y:S01]  /*00d0*/  UISETP.NE.U32.AND UP0, UPT, UR10, URZ, UPT ;  /* 0x000000ff0a00728c */ /* 0x010fe2000bf05070 */
[----:B------:R-:W1:Y:S03]  /*00e0*/  S2R R61, SR_TID.X ;  /* 0x00000000003d7919 */ /* 0x000e660000002100 */
[----:B------:R-:W3:Y:S01]  /*00f0*/  S2UR UR5, SR_CTAID.X ;  /* 0x00000000000579c3 */ /* 0x000ee20000002500 */
[----:B------:R-:W-:-:S02]  /*0100*/  UISETP.NE.AND.EX UP0, UPT, UR11, URZ, UPT, UP0 ;  /* 0x000000ff0b00728c */ /* 0x000fc4000bf05300 */
[----:B---3--:R-:W-:Y:S01]  /*0110*/  USHF.L.U32 UR4, UR5, 0x2, URZ ;  /* 0x0000000205047899 */ /* 0x008fe200080006ff */
[----:B-1----:R-:W-:Y:S02]  /*0120*/  SHF.R.U32.HI R64, RZ, 0x5, R61 ;  /* 0x00000005ff407819 */ /* 0x002fe4000001163d */
[----:B------:R-:W-:-:S03]  /*0130*/  LOP3.LUT R65, R61, 0x1f, RZ, 0xc0, !PT ;  /* 0x0000001f3d417812 */ /* 0x000fc600078ec0ff */
[----:B------:R-:W-:Y:S02]  /*0140*/  LOP3.LUT R64, R64, UR4, RZ, 0xfc, !PT ;  /* 0x0000000440407c12 */ /* 0x000fe4000f8efcff */
[----:B--2---:R-:W-:Y:S02]  /*0150*/  @P0 R2UR UR6, R2 ;  /* 0x00000000020602ca */ /* 0x004fe400000e0000 */
[----:B------:R-:W-:Y:S02]  /*0160*/  @P0 R2UR UR7, R3 ;  /* 0x00000000030702ca */ /* 0x000fe400000e0000 */
[----:B0-----:R-:W-:-:S04]  /*0170*/  @P0 IADD3 R56, P1, PT, R4, R7, RZ ;  /* 0x0000000704380210 */ /* 0x001fc80007f3e0ff */
[----:B------:R-:W-:-:S04]  /*0180*/  @P0 IADD3.X R57, PT, PT, RZ, R5, RZ, P1, !PT ;  /* 0x00000005ff390210 */ /* 0x000fc80000ffe4ff */
[--C-:B------:R-:W-:Y:S01]  /*0190*/  SHF.R.U64 R63, R56, 0x2, R57.reuse ;  /* 0x00000002383f7819 */ /* 0x100fe20000001239 */
[----:B------:R-:W-:Y:S01]  /*01a0*/  UIADD3 UR12, UPT, UPT, UR6, -0x61c88647, URZ ;  /* 0x9e3779b9060c7890 */ /* 0x000fe2000fffe0ff */
[----:B------:R-:W-:Y:S01]  /*01b0*/  SHF.R.U32.HI R62, RZ, 0x2, R57 ;  /* 0x00000002ff3e7819 */ /* 0x000fe20000011639 */
[----:B------:R-:W-:Y:S02]  /*01c0*/  UIADD3 UR13, UPT, UPT, UR7, -0x4498517b, URZ ;  /* 0xbb67ae85070d7890 */ /* 0x000fe4000fffe0ff */
[----:B------:R-:W-:Y:S02]  /*01d0*/  UIADD3 UR14, UPT, UPT, UR6, 0x3c6ef372, URZ ;  /* 0x3c6ef372060e7890 */ /* 0x000fe4000fffe0ff */
[----:B------:R-:W-:Y:S02]  /*01e0*/  UIADD3 UR15, UPT, UPT, UR7, 0x76cf5d0a, URZ ;  /* 0x76cf5d0a070f7890 */ /* 0x000fe4000fffe0ff */
[----:B------:R-:W-:Y:S02]  /*01f0*/  UIADD3 UR16, UPT, UPT, UR6, -0x255992d5, URZ ;  /* 0xdaa66d2b06107890 */ /* 0x000fe4000fffe0ff */
[----:B------:R-:W-:-:S02]  /*0200*/  UIADD3 UR17, UPT, UPT, UR7, 0x32370b8f, URZ ;  /* 0x32370b8f07117890 */ /* 0x000fc4000fffe0ff */
[----:B------:R-:W-:Y:S02]  /*0210*/  UIADD3 UR18, UPT, UPT, UR6, 0x78dde6e4, URZ ;  /* 0x78dde6e406127890 */ /* 0x000fe4000fffe0ff */
[----:B------:R-:W-:Y:S02]  /*0220*/  UIADD3 UR19, UPT, UPT, UR7, -0x126145ec, URZ ;  /* 0xed9eba1407137890 */ /* 0x000fe4000fffe0ff */
[----:B------:R-:W-:Y:S02]  /*0230*/  UIADD3 UR20, UPT, UPT, UR6, 0x1715609d, URZ ;  /* 0x1715609d06147890 */ /* 0x000fe4000fffe0ff */
[----:B------:R-:W-:Y:S02]  /*0240*/  UIADD3 UR21, UPT, UPT, UR7, -0x56f99767, URZ ;  /* 0xa906689907157890 */ /* 0x000fe4000fffe0ff */
[----:B------:R-:W-:Y:S02]  /*0250*/  UIADD3 UR22, UPT, UPT, UR6, -0x4ab325aa, URZ ;  /* 0xb54cda5606167890 */ /* 0x000fe4000fffe0ff */
[----:B------:R-:W-:-:S02]  /*0260*/  UIADD3 UR23, UPT, UPT, UR7, 0x646e171e, URZ ;  /* 0x646e171e07177890 */ /* 0x000fc4000fffe0ff */
[----:B------:R-:W-:Y:S02]  /*0270*/  UIADD3 UR24, UPT, UPT, UR6, 0x5384540f, URZ ;  /* 0x5384540f06187890 */ /* 0x000fe4000fffe0ff */
[----:B------:R-:W-:Y:S02]  /*0280*/  UIADD3 UR25, UPT, UPT, UR7, 0x1fd5c5a3, URZ ;  /* 0x1fd5c5a307197890 */ /* 0x000fe4000fffe0ff */
[----:B------:R-:W-:Y:S02]  /*0290*/  UIADD3 UR26, UPT, UPT, UR6, -0xe443238, URZ ;  /* 0xf1bbcdc8061a7890 */ /* 0x000fe4000fffe0ff */
[----:B------:R-:W-:Y:S02]  /*02a0*/  UIADD3 UR27, UPT, UPT, UR7, -0x24c28bd8, URZ ;  /* 0xdb3d7428071b7890 */ /* 0x000fe4000fffe0ff */
[----:B------:R-:W-:Y:S02]  /*02b0*/  UIADD3 UR28, UPT, UPT, UR6, -0x700cb87f, URZ ;  /* 0x8ff34781061c7890 */ /* 0x000fe4000fffe0ff */
[----:B------:R-:W-:Y:S01]  /*02c0*/  UIADD3 UR29, UPT, UPT, UR7, -0x695add53, URZ ;  /* 0x96a522ad071d7890 */ /* 0x000fe2000fffe0ff */
[----:B------:R-:W-:Y:S11]  /*02d0*/  BRA.U UP0, `(.L_x_4767) ;  /* 0x0000000100607547 */ /* 0x000ff6000b800000 */
        /* <DEDUP_REMOVED lines=12> */
[----:B------:R-:W5:Y:S04]  /*03a0*/  LDG.E.64 R12, desc[UR8][R6.64] ;  /* 0x00000008060c7981 */ /* 0x000f68000c1e1b00 */
[----:B------:R3:W5:Y:S01]  /*03b0*/  LDG.E.64 R8, desc[UR8][R6.64+0x100] ;  /* 0x0001000806087981 */ /* 0x000762000c1e1b00 */
[----:B-1----:R-:W-:-:S05]  /*03c0*/  @P0 IMAD.WIDE.U32 R18, R65, 0x8, R18 ;  /* 0x0000000841120825 */ /* 0x002fca00078e0012 */
[----:B------:R1:W5:Y:S04]  /*03d0*/  @P0 LDG.E.64 R2, desc[UR8][R18.64] ;  /* 0x0000000812020981 */ /* 0x000368000c1e1b00 */
[----:B------:R1:W5:Y:S01]  /*03e0*/  @P0 LDG.E.64 R4, desc[UR8][R18.64+0x100] ;  /* 0x0001000812040981 */ /* 0x000362000c1e1b00 */
[----:B0-----:R-:W-:Y:S01]  /*03f0*/  CS2R R14, SRZ ;  /* 0x00000000000e7805 */ /* 0x001fe2000001ff00 */
[----:B---3--:R-:W-:Y:S01]  /*0400*/  @!P0 IMAD.MOV.U32 R6, RZ, RZ, R16 ;  /* 0x000000ffff068224 */ /* 0x008fe200078e0010 */
[----:B------:R-:W-:Y:S01]  /*0410*/  @P0 MOV R6, R16 ;  /* 0x0000001000060202 */ /* 0x000fe20000000f00 */
[--C-:B------:R-:W-:Y:S02]  /*0420*/  @!P0 IMAD.MOV.U32 R7, RZ, RZ, R17.reuse ;  /* 0x000000ffff078224 */ /* 0x100fe400078e0011 */
[----:B------:R-:W-:Y:S01]  /*0430*/  @P0 IMAD.MOV.U32 R7, RZ, RZ, R17 ;  /* 0x000000ffff070224 */ /* 0x000fe200078e0011 */
[----:B------:R-:W-:Y:S01]  /*0440*/  CS2R R16, SRZ ;  /* 0x0000000000107805 */ /* 0x000fe2000001ff00 */
[----:B-1----:R-:W-:Y:S06]  /*0450*/  BRA `(.L_x_4768) ;  /* 0x0000000000847947 */ /* 0x002fec0003800000 */
.L_x_4767:
        /* <DEDUP_REMOVED lines=9> */
[----:B------:R-:W5:Y:S03]  /*04f0*/  LDG.E.64 R12, desc[UR8][R6.64] ;  /* 0x00000008060c7981 */ /* 0x000f66000c1e1b00 */
[----:B------:R-:W0:Y:S01]  /*0500*/  @P0 LDC.64 R8, c[0x0][0x440] ;  /* 0x00011000ff080b82 */ /* 0x000e220000000a00 */
[----:B------:R-:W2:Y:S01]  /*0510*/  LDG.E.64 R22, desc[UR8][R14.64] ;  /* 0x000000080e167981 */ /* 0x000ea2000c1e1b00 */
[----:B---3--:R-:W-:-:S03]  /*0520*/  IMAD.WIDE.U32 R16, R65, 0x8, R4 ;  /* 0x0000000841107825 */ /* 0x008fc600078e0004 */
[----:B------:R-:W3:Y:S04]  /*0530*/  LDG.E.64 R24, desc[UR8][R14.64+0x100] ;  /* 0x000100080e187981 */ /* 0x000ee8000c1e1b00 */
[----:B------:R-:W5:Y:S04]  /*0540*/  LDG.E.64 R10, desc[UR8][R16.64] ;  /* 0x00000008100a7981 */ /* 0x000f68000c1e1b00 */
[----:B------:R2:W5:Y:S01]  /*0550*/  LDG.E.64 R6, desc[UR8][R16.64+0x100] ;  /* 0x0001000810067981 */ /* 0x000562000c1e1b00 */
[----:B0-----:R-:W-:-:S05]  /*0560*/  @P0 IMAD.WIDE.U32 R18, R65, 0x8, R8 ;  /* 0x0000000841120825 */ /* 0x001fca00078e0008 */
[----:B------:R0:W5:Y:S04]  /*0570*/  @P0 LDG.E.64 R2, desc[UR8][R18.64] ;  /* 0x0000000812020981 */ /* 0x000168000c1e1b00 */
[----:B------:R0:W5:Y:S01]  /*0580*/  @P0 LDG.E.64 R4, desc[UR8][R18.64+0x100] ;  /* 0x0001000812040981 */ /* 0x000162000c1e1b00 */
[--C-:B----4-:R-:W-:Y:S01]  /*0590*/  @P0 IMAD.MOV.U32 R8, RZ, RZ, R20.reuse ;  /* 0x000000ffff080224 */ /* 0x110fe200078e0014 */
[----:B------:R-:W-:Y:S01]  /*05a0*/  @P0 MOV R9, R21 ;  /* 0x0000001500090202 */ /* 0x000fe20000000f00 */
[----:B------:R-:W-:Y:S02]  /*05b0*/  @!P0 IMAD.MOV.U32 R8, RZ, RZ, R20 ;  /* 0x000000ffff088224 */ /* 0x000fe400078e0014 */
[----:B------:R-:W-:Y:S01]  /*05c0*/  @!P0 IMAD.MOV.U32 R9, RZ, RZ, R21 ;  /* 0x000000ffff098224 */ /* 0x000fe200078e0015 */
[----:B--2---:R-:W-:Y:S01]  /*05d0*/  @P0 MOV R17, R22 ;  /* 0x0000001600110202 */ /* 0x004fe20000000f00 */
[----:B------:R-:W-:-:S02]  /*05e0*/  @P0 IMAD.MOV.U32 R16, RZ, RZ, R23 ;  /* 0x000000ffff100224 */ /* 0x000fc400078e0017 */
[----:B------:R-:W-:Y:S01]  /*05f0*/  @!P0 IMAD.MOV.U32 R17, RZ, RZ, R22 ;  /* 0x000000ffff118224 */ /* 0x000fe200078e0016 */
[----:B---3--:R-:W-:Y:S01]  /*0600*/  @P0 MOV R14, R25 ;  /* 0x00000019000e0202 */ /* 0x008fe20000000f00 */
[----:B------:R-:W-:Y:S01]  /*0610*/  @P0 IMAD.MOV.U32 R15, RZ, RZ, R24 ;  /* 0x000000ffff0f0224 */ /* 0x000fe200078e0018 */
[----:B------:R-:W-:Y:S01]  /*0620*/  @!P0 MOV R15, R24 ;  /* 0x00000018000f8202 */ /* 0x000fe20000000f00 */
[----:B------:R-:W-:Y:S02]  /*0630*/  @!P0 IMAD.MOV.U32 R16, RZ, RZ, R23 ;  /* 0x000000ffff108224 */ /* 0x000fe400078e0017 */
[----:B------:R-:W-:Y:S01]  /*0640*/  @!P0 IMAD.MOV.U32 R14, RZ, RZ, R25 ;  /* 0x000000ffff0e8224 */ /* 0x000fe200078e0019 */
[----:B------:R-:W-:Y:S02]  /*0650*/  @!P0 CS2R R2, SRZ ;  /* 0x0000000000028805 */ /* 0x000fe4000001ff00 */
[----:B0-----:R-:W-:-:S07]  /*0660*/  @!P0 CS2R R4, SRZ ;  /* 0x0000000000048805 */ /* 0x001fce000001ff00 */
.L_x_4768:
[----:B------:R-:W0:Y:S02]  /*0670*/  LDCU UR4, c[0x0][0x384] ;  /* 0x00007080ff0477ac */ /* 0x000e240008000800 */
[----:B0-----:R-:W-:-:S13]  /*0680*/  ISETP.GE.AND P0, PT, R64, UR4, PT ;  /* 0x0000000440007c0c */ /* 0x001fda000bf06270 */
[----:B------:R-:W-:Y:S05]  /*0690*/  @P0 EXIT ;  /* 0x000000000000094d */ /* 0x000fea0003800000 */
[----:B------:R-:W0:Y:S01]  /*06a0*/  LDC R0, c[0x0][0x360] ;  /* 0x0000d800ff007b82 */ /* 0x000e220000000800 */
[----:B------:R-:W-:Y:S01]  /*06b0*/  IMAD R23, R63, -0x2daee0ad, RZ ;  /* 0xd2511f533f177824 */ /* 0x000fe200078e02ff */
[----:B-----5:R-:W-:Y:S01]  /*06c0*/  SHF.R.U32.HI R32, RZ, 0x10, R11 ;  /* 0x00000010ff207819 */ /* 0x020fe2000001160b */
[--C-:B------:R-:W-:Y:S01]  /*06d0*/  IMAD.MOV.U32 R34, RZ, RZ, R9.reuse ;  /* 0x000000ffff227224 */ /* 0x100fe200078e0009 */
[----:B------:R-:W-:Y:S01]  /*06e0*/  MOV R33, R8 ;  /* 0x0000000800217202 */ /* 0x000fe20000000f00 */
[----:B------:R-:W-:Y:S01]  /*06f0*/  IMAD.MOV.U32 R37, RZ, RZ, R6 ;  /* 0x000000ffff257224 */ /* 0x000fe200078e0006 */
[--C-:B------:R-:W-:Y:S01]  /*0700*/  SHF.R.U64 R35, R8, 0x10, R9.reuse ;  /* 0x0000001008237819 */ /* 0x100fe20000001209 */
[----:B------:R-:W-:Y:S01]  /*0710*/  BSSY B0, `(.L_x_4769) ;  /* 0x0000879000007945 */ /* 0x000fe20003800000 */
[----:B------:R-:W-:Y:S01]  /*0720*/  SHF.R.U32.HI R36, RZ, 0x10, R9 ;  /* 0x00000010ff247819 */ /* 0x000fe20000011609 */
[----:B------:R-:W-:Y:S01]  /*0730*/  HADD2.F32 R8, -RZ, R14.H0_H0 ;  /* 0x2000000eff087230 */ /* 0x000fe20000004100 */
[----:B------:R-:W-:Y:S01]  /*0740*/  MOV R38, R7 ;  /* 0x0000000700267202 */ /* 0x000fe20000000f00 */
[----:B------:R-:W-:Y:S01]  /*0750*/  IMAD.MOV.U32 R55, RZ, RZ, RZ ;  /* 0x000000ffff377224 */ /* 0x000fe200078e00ff */
        /* <DEDUP_REMOVED lines=13> */
[----:B0-----:R-:W-:Y:S01]  /*0830*/  IMAD R61, R0, UR5, R61 ;  /* 0x00000005003d7c24 */ /* 0x001fe2000f8e023d */
[----:B------:R-:W0:Y:S01]  /*0840*/  LDCU.64 UR4, c[0x0][0x398] ;  /* 0x00007300ff0477ac */ /* 0x000e220008000a00 */
[----:B------:R-:W-:Y:S01]  /*0850*/  IMAD.HI.U32 R0, R63, -0x2daee0ad, RZ ;  /* 0xd2511f533f007827 */ /* 0x000fe200078e00ff */
[----:B------:R-:W-:-:S02]  /*0860*/  SHF.R.U32.HI R43, RZ, 0x10, R16 ;  /* 0x00000010ff2b7819 */ /* 0x000fc40000011610 */
[--C-:B------:R-:W-:Y:S01]  /*0870*/  SHF.R.U64 R45, R15, 0x10, R14.reuse ;  /* 0x000000100f2d7819 */ /* 0x100fe2000000120e */
[C---:B------:R-:W-:Y:S01]  /*0880*/  IMAD.HI.U32 R19, R61.reuse, -0x326172a9, RZ ;  /* 0xcd9e8d573d137827 */ /* 0x040fe200078e00ff */
[----:B------:R-:W-:Y:S01]  /*0890*/  LOP3.LUT R0, R0, UR7, RZ, 0x3c, !PT ;  /* 0x0000000700007c12 */ /* 0x000fe2000f8e3cff */
[----:B------:R-:W1:Y:S01]  /*08a0*/  LDCU UR31, c[0x0][0x404] ;  /* 0x00008080ff1f77ac */ /* 0x000e620008000800 */
[----:B------:R-:W-:Y:S01]  /*08b0*/  SHF.R.U32.HI R49, RZ, 0x10, R14 ;  /* 0x00000010ff317819 */ /* 0x000fe2000001160e */
[----:B------:R-:W-:Y:S01]  /*08c0*/  IMAD R21, R61, -0x326172a9, RZ ;  /* 0xcd9e8d573d157824 */ /* 0x000fe200078e02ff */
[----:B------:R-:W-:Y:S01]  /*08d0*/  LOP3.LUT R19, R62, UR6, R19, 0x96, !PT ;  /* 0x000000063e137c12 */ /* 0x000fe2000f8e9613 */
[----:B------:R-:W-:Y:S01]  /*08e0*/  IMAD.HI.U32 R18, R0, -0x326172a9, RZ ;  /* 0xcd9e8d5700127827 */ /* 0x000fe200078e00ff */
[----:B------:R-:W-:Y:S01]  /*08f0*/  LOP3.LUT R56, R56, 0x3, RZ, 0xc0, !PT ;  /* 0x0000000338387812 */ /* 0x000fe200078ec0ff */
[----:B------:R-:W2:Y:S02]  /*0900*/  LDCU UR32, c[0x0][0x408] ;  /* 0x00008100ff2077ac */ /* 0x000ea40008000800 */
[----:B------:R-:W-:Y:S01]  /*0910*/  IMAD.HI.U32 R20, R19, -0x2daee0ad, RZ ;  /* 0xd2511f5313147827 */ /* 0x000fe200078e00ff */
[----:B------:R-:W-:Y:S01]  /*0920*/  LOP3.LUT R18, R21, UR12, R18, 0x96, !PT ;  /* 0x0000000c15127c12 */ /* 0x000fe2000f8e9612 */
[----:B------:R-:W3:Y:S02]  /*0930*/  LDCU.U8 UR30, c[0x0][0x410] ;  /* 0x00008200ff1e77ac */ /* 0x000ee40008000000 */
[----:B------:R-:W-:Y:S01]  /*0940*/  IMAD R22, R19, -0x2daee0ad, RZ ;  /* 0xd2511f5313167824 */ /* 0x000fe200078e02ff */
[----:B------:R-:W-:Y:S01]  /*0950*/  LOP3.LUT R20, R23, UR13, R20, 0x96, !PT ;  /* 0x0000000d17147c12 */ /* 0x000fe2000f8e9614 */
[----:B------:R-:W-:Y:S01]  /*0960*/  IMAD R19, R0, -0x326172a9, RZ ;  /* 0xcd9e8d5700137824 */ /* 0x000fe200078e02ff */
[----:B0-----:R-:W-:Y:S01]  /*0970*/  UISETP.NE.U32.AND UP0, UPT, UR4, URZ, UPT ;  /* 0x000000ff0400728c */ /* 0x001fe2000bf05070 */
[----:B------:R-:W-:Y:S01]  /*0980*/  IMAD.HI.U32 R21, R18, -0x2daee0ad, RZ ;  /* 0xd2511f5312157827 */ /* 0x000fe200078e00ff */
[----:B------:R-:W0:Y:S03]  /*0990*/  LDCU UR4, c[0x0][0x388] ;  /* 0x00007100ff0477ac */ /* 0x000e260008000800 */
[----:B------:R-:W-:Y:S01]  /*09a0*/  IMAD.HI.U32 R0, R20, -0x326172a9, RZ ;  /* 0xcd9e8d5714007827 */ /* 0x000fe200078e00ff */
[----:B------:R-:W-:Y:S01]  /*09b0*/  LOP3.LUT R21, R22, UR15, R21, 0x96, !PT ;  /* 0x0000000f16157c12 */ /* 0x000fe2000f8e9615 */
[----:B------:R-:W-:-:S02]  /*09c0*/  UISETP.NE.AND.EX UP0, UPT, UR5, URZ, UPT, UP0 ;  /* 0x000000ff0500728c */ /* 0x000fc4000bf05300 */
[----:B------:R-:W-:Y:S01]  /*09d0*/  IMAD R23, R18, -0x2daee0ad, RZ ;  /* 0xd2511f5312177824 */ /* 0x000fe200078e02ff */
[----:B------:R-:W-:Y:S01]  /*09e0*/  LOP3.LUT R0, R19, UR14, R0, 0x96, !PT ;  /* 0x0000000e13007c12 */ /* 0x000fe2000f8e9600 */
[----:B------:R-:W-:Y:S01]  /*09f0*/  IMAD R20, R20, -0x326172a9, RZ ;  /* 0xcd9e8d5714147824 */ /* 0x000fe200078e02ff */
[----:B------:R-:W4:Y:S01]  /*0a00*/  LDCU UR5, c[0x0][0x448] ;  /* 0x00008900ff0577ac */ /* 0x000f220008000800 */
[----:B------:R-:W-:Y:S01]  /*0a10*/  IMAD.HI.U32 R19, R21, -0x326172a9, RZ ;  /* 0xcd9e8d5715137827 */ /* 0x000fe200078e00ff */
[----:B------:R-:W-:Y:S01]  /*0a20*/  PLOP3.LUT P0, PT, PT, PT, UP0, 0x80, 0x8 ;  /* 0x000000000008781c */ /* 0x000fe20003f0f008 */
[----:B------:R-:W0:Y:S02]  /*0a30*/  LDCU.64 UR10, c[0x0][0x3a0] ;  /* 0x00007400ff0a77ac */ /* 0x000e240008000a00 */
        /* <DEDUP_REMOVED lines=14> */
[----:B------:R-:W-:Y:S01]  /*0b20*/  MOV R18, R13 ;  /* 0x0000000d00127202 */ /* 0x000fe20000000f00 */
        /* <DEDUP_REMOVED lines=9> */
[----:B------:R-:W-:Y:S01]  /*0bc0*/  SHF.R.U64 R21, R10, 0x10, R11 ;  /* 0x000000100a157819 */ /* 0x000fe2000000120b */
[----:B------:R-:W-:-:S04]  /*0bd0*/  IMAD.HI.U32 R23, R25, -0x326172a9, RZ ;  /* 0xcd9e8d5719177827 */ /* 0x000fc800078e00ff */
[----:B------:R-:W-:Y:S01]  /*0be0*/  IMAD.HI.U32 R26, R0, -0x2daee0ad, RZ ;  /* 0xd2511f53001a7827 */ /* 0x000fe200078e00ff */
[----:B------:R-:W-:-:S03]  /*0bf0*/  LOP3.LUT R23, R24, UR24, R23, 0x96, !PT ;  /* 0x0000001818177c12 */ /* 0x000fc6000f8e9617 */
[----:B------:R-:W-:Y:S01]  /*0c00*/  IMAD.MOV.U32 R20, RZ, RZ, R10 ;  /* 0x000000ffff147224 */ /* 0x000fe200078e000a */
[----:B------:R-:W-:Y:S01]  /*0c10*/  LOP3.LUT R26, R27, UR25, R26, 0x96, !PT ;  /* 0x000000191b1a7c12 */ /* 0x000fe2000f8e961a */
[----:B------:R-:W-:Y:S02]  /*0c20*/  IMAD.MOV.U32 R22, RZ, RZ, R11 ;  /* 0x000000ffff167224 */ /* 0x000fe400078e000b */
[----:B------:R-:W-:Y:S02]  /*0c30*/  IMAD R10, R25, -0x326172a9, RZ ;  /* 0xcd9e8d57190a7824 */ /* 0x000fe400078e02ff */
[----:B------:R-:W-:Y:S02]  /*0c40*/  IMAD R11, R0, -0x2daee0ad, RZ ;  /* 0xd2511f53000b7824 */ /* 0x000fe400078e02ff */
[----:B------:R-:W-:-:S04]  /*0c50*/  IMAD.HI.U32 R58, R23, -0x2daee0ad, RZ ;  /* 0xd2511f53173a7827 */ /* 0x000fc800078e00ff */
[----:B------:R-:W-:Y:S01]  /*0c60*/  IMAD.HI.U32 R57, R26, -0x326172a9, RZ ;  /* 0xcd9e8d571a397827 */ /* 0x000fe200078e00ff */
[----:B------:R-:W-:-:S03]  /*0c70*/  LOP3.LUT R58, R11, UR27, R58, 0x96, !PT ;  /* 0x0000001b0b3a7c12 */ /* 0x000fc6000f8e963a */
[----:B------:R-:W-:Y:S01]  /*0c80*/  IMAD.MOV.U32 R19, RZ, RZ, R12 ;  /* 0x000000ffff137224 */ /* 0x000fe200078e000c */
[----:B------:R-:W-:Y:S01]  /*0c90*/  LOP3.LUT R57, R10, UR26, R57, 0x96, !PT ;  /* 0x0000001a0a397c12 */ /* 0x000fe2000f8e9639 */
[----:B------:R-:W-:Y:S01]  /*0ca0*/  IMAD R23, R23, -0x2daee0ad, RZ ;  /* 0xd2511f5317177824 */ /* 0x000fe200078e02ff */
[--C-:B------:R-:W-:Y:S01]  /*0cb0*/  SHF.R.U64 R12, R12, 0x10, R13.reuse ;  /* 0x000000100c0c7819 */ /* 0x100fe2000000120d */
[----:B------:R-:W-:Y:S01]  /*0cc0*/  IMAD R26, R26, -0x326172a9, RZ ;  /* 0xcd9e8d571a1a7824 */ /* 0x000fe200078e02ff */
[----:B------:R-:W-:Y:S01]  /*0cd0*/  SHF.R.U32.HI R13, RZ, 0x10, R13 ;  /* 0x00000010ff0d7819 */ /* 0x000fe2000001160d */
[----:B------:R-:W-:-:S04]  /*0ce0*/  IMAD.HI.U32 R59, R58, -0x326172a9, RZ ;  /* 0xcd9e8d573a3b7827 */ /* 0x000fc800078e00ff */
[----:B------:R-:W-:Y:S01]  /*0cf0*/  IMAD.HI.U32 R60, R57, -0x2daee0ad, RZ ;  /* 0xd2511f53393c7827 */ /* 0x000fe200078e00ff */
[----:B------:R-:W-:-:S03]  /*0d00*/  LOP3.LUT R59, R26, UR28, R59, 0x96, !PT ;  /* 0x0000001c1a3b7c12 */ /* 0x000fc6000f8e963b */
[----:B------:R-:W-:Y:S01]  /*0d10*/  HADD2.F32 R0, -RZ, R2.H0_H0 ;  /* 0x20000002ff007230 */ /* 0x000fe20000004100 */
[----:B------:R-:W-:Y:S01]  /*0d20*/  LOP3.LUT R60, R23, UR29, R60, 0x96, !PT ;  /* 0x0000001d173c7c12 */ /* 0x000fe2000f8e963c */
[----:B------:R-:W-:Y:S02]  /*0d30*/  HADD2.F32 R2, -RZ, R3.H0_H0 ;  /* 0x20000003ff027230 */ /* 0x000fe40000004100 */
[----:B------:R-:W-:Y:S02]  /*0d40*/  HADD2.F32 R3, -RZ, R4.H0_H0 ;  /* 0x20000004ff037230 */ /* 0x000fe40000004100 */
[----:B------:R-:W-:Y:S02]  /*0d50*/  HADD2.F32 R11, -RZ, R12.H0_H0 ;  /* 0x2000000cff0b7230 */ /* 0x000fe40000004100 */
[----:B------:R-:W-:Y:S02]  /*0d60*/  HADD2.F32 R4, -RZ, R5.H0_H0 ;  /* 0x20000005ff047230 */ /* 0x000fe40000004100 */
[----:B------:R-:W-:-:S02]  /*0d70*/  HADD2.F32 R12, -RZ, R13.H0_H0 ;  /* 0x2000000dff0c7230 */ /* 0x000fc40000004100 */
[----:B------:R-:W-:Y:S02]  /*0d80*/  HADD2.F32 R5, -RZ, R17.H0_H0 ;  /* 0x20000011ff057230 */ /* 0x000fe40000004100 */
        /* <DEDUP_REMOVED lines=18> */
[----:B------:R-:W-:Y:S02]  /*0eb0*/  IMAD R58, R58, -0x326172a9, RZ ;  /* 0xcd9e8d573a3a7824 */ /* 0x000fe400078e02ff */
[----:B01234-:R-:W-:-:S07]  /*0ec0*/  IMAD R57, R57, -0x2daee0ad, RZ ;  /* 0xd2511f5339397824 */ /* 0x01ffce00078e02ff */
.L_x_4897:
        /* <DEDUP_REMOVED lines=10> */
[----:B------:R-:W5:Y:S01]  /*0f70*/  @P0 LDG.E.128 R24, desc[UR8][R18.64] ;  /* 0x0000000812180981 */ /* 0x000f62000c1e1d00 */
[----:B-1----:R-:W-:-:S04]  /*0f80*/  IMAD.WIDE.U32 R28, R46, 0x10, R30 ;  /* 0x000000102e1c7825 */ /* 0x002fc800078e001e */
[----:B--2---:R-:W-:-:S05]  /*0f90*/  @P5 IMAD.WIDE.U32 R16, R46, 0x10, R16 ;  /* 0x000000102e105825 */ /* 0x004fca00078e0010 */
[----:B------:R-:W5:Y:S04]  /*0fa0*/  @P5 LDG.E.128 R20, desc[UR8][R16.64] ;  /* 0x0000000810145981 */ /* 0x000f68000c1e1d00 */
[----:B------:R0:W5:Y:S02]  /*0fb0*/  LDG.E.128 R16, desc[UR8][R28.64] ;  /* 0x000000081c107981 */ /* 0x000164000c1e1d00 */
[----:B0-----:R-:W0:Y:S01]  /*0fc0*/  LDC.64 R28, c[0x0][0x398] ;  /* 0x0000e600ff1c7b82 */ /* 0x001e220000000a00 */
[----:B------:R-:W-:Y:S01]  /*0fd0*/  IMAD.MOV.U32 R71, RZ, RZ, 0x2f800000 ;  /* 0x2f800000ff477424 */ /* 0x000fe200078e00ff */
[----:B0-----:R-:W-:-:S04]  /*0fe0*/  ISETP.NE.U32.AND P0, PT, R28, RZ, PT ;  /* 0x000000ff1c00720c */ /* 0x001fc80003f05070 */
[----:B------:R-:W-:-:S13]  /*0ff0*/  ISETP.NE.AND.EX P0, PT, R29, RZ, PT, P0 ;  /* 0x000000ff1d00720c */ /* 0x000fda0003f05300 */
[----:B------:R-:W-:Y:S05]  /*1000*/  @P0 BRA `(.L_x_4770) ;  /* 0x0000001000dc0947 */ /* 0x000fea0003800000 */
        /* <DEDUP_REMOVED lines=16> */
.L_x_4773:
        /* <DEDUP_REMOVED lines=13> */
.L_x_4775:
[----:B------:R-:W-:Y:S05]  /*11e0*/  BSYNC.RECONVERGENT B2 ;  /* 0x0000000000027941 */ /* 0x000fea0003800200 */
.L_x_4774:
        /* <DEDUP_REMOVED lines=42> */
.L_x_4772:
[----:B------:R-:W-:Y:S05]  /*1490*/  BSYNC.RECONVERGENT B1 ;  /* 0x0000000000017941 */ /* 0x000fea0003800200 */
.L_x_4771:
[----:B------:R-:W-:Y:S01]  /*14a0*/  ISETP.NE.AND P0, PT, R66, 0x1, PT ;  /* 0x000000014200780c */ /* 0x000fe20003f05270 */
[----:B------:R-:W-:Y:S01]  /*14b0*/  IMAD.U32 R67, RZ, RZ, UR31 ;  /* 0x0000001fff437e24 */ /* 0x000fe2000f8e00ff */
[----:B------:R-:W-:Y:S01]  /*14c0*/  I2FP.F32.U32 R56, R47 ;  /* 0x0000002f00387245 */ /* 0x000fe20000201000 */
[----:B------:R-:W-:Y:S01]  /*14d0*/  BSSY.RECONVERGENT B1, `(.L_x_4776) ;  /* 0x0000046000017945 */ /* 0x000fe20003800200 */
[----:B------:R-:W-:Y:S01]  /*14e0*/  IMAD.MOV.U32 R57, RZ, RZ, 0x2 ;  /* 0x00000002ff397424 */ /* 0x000fe200078e00ff */
[----:B------:R-:W-:Y:S02]  /*14f0*/  MOV R47, R58 ;  /* 0x0000003a002f7202 */ /* 0x000fe40000000f00 */
[----:B------:R-:W-:-:S05]  /*1500*/  FFMA.FTZ R56, R56, R71, 1.1641532182693481445e-10 ;  /* 0x2f00000038387423 */ /* 0x000fca0000010047 */
[----:B------:R-:W-:Y:S01]  /*1510*/  FSETP.LE.FTZ.AND P1, PT, R56, R67, PT ;  /* 0x000000433800720b */ /* 0x000fe20003f33000 */
[----:B------:R-:W-:-:S12]  /*1520*/  @!P0 BRA `(.L_x_4777) ;  /* 0x0000000400008947 */ /* 0x000fd80003800000 */
        /* <DEDUP_REMOVED lines=8> */
.L_x_4778:
        /* <DEDUP_REMOVED lines=13> */
.L_x_4780:
[----:B------:R-:W-:Y:S05]  /*1680*/  BSYNC.RECONVERGENT B2 ;  /* 0x0000000000027941 */ /* 0x000fea0003800200 */
.L_x_4779:
        /* <DEDUP_REMOVED lines=42> */
.L_x_4777:
[----:B------:R-:W-:Y:S05]  /*1930*/  BSYNC.RECONVERGENT B1 ;  /* 0x0000000000017941 */ /* 0x000fea0003800200 */
.L_x_4776:
[----:B------:R-:W-:Y:S01]  /*1940*/  ISETP.NE.AND P2, PT, R57, 0x1, PT ;  /* 0x000000013900780c */ /* 0x000fe20003f45270 */
[----:B------:R-:W-:Y:S01]  /*1950*/  BSSY.RECONVERGENT B1, `(.L_x_4781) ;  /* 0x0000047000017945 */ /* 0x000fe20003800200 */
[----:B------:R-:W-:Y:S01]  /*1960*/  I2FP.F32.U32 R56, R47 ;  /* 0x0000002f00387245 */ /* 0x000fe20000201000 */
[----:B------:R-:W-:Y:S02]  /*1970*/  HFMA2 R66, -RZ, RZ, 0, 1.1920928955078125e-07 ;  /* 0x00000002ff427431 */ /* 0x000fe400000001ff */
[----:B------:R-:W-:Y:S02]  /*1980*/  IMAD.MOV.U32 R47, RZ, RZ, R58 ;  /* 0x000000ffff2f7224 */ /* 0x000fe400078e003a */
[----:B------:R-:W-:-:S05]  /*1990*/  FFMA.FTZ R56, R56, R71, 1.1641532182693481445e-10 ;  /* 0x2f00000038387423 */ /* 0x000fca0000010047 */
        /* <DEDUP_REMOVED lines=10> */
.L_x_4783:
        /* <DEDUP_REMOVED lines=13> */
.L_x_4785:
[----:B------:R-:W-:Y:S05]  /*1b10*/  BSYNC.RECONVERGENT B2 ;  /* 0x0000000000027941 */ /* 0x000fea0003800200 */
.L_x_4784:
        /* <DEDUP_REMOVED lines=42> */
.L_x_4782:
[----:B------:R-:W-:Y:S05]  /*1dc0*/  BSYNC.RECONVERGENT B1 ;  /* 0x0000000000017941 */ /* 0x000fea0003800200 */
.L_x_4781:
[----:B------:R-:W-:Y:S01]  /*1dd0*/  ISETP.NE.AND P3, PT, R66, 0x1, PT ;  /* 0x000000014200780c */ /* 0x000fe20003f65270 */
[----:B------:R-:W-:Y:S01]  /*1de0*/  BSSY.RECONVERGENT B1, `(.L_x_4786) ;  /* 0x0000047000017945 */ /* 0x000fe20003800200 */
[----:B------:R-:W-:Y:S01]  /*1df0*/  I2FP.F32.U32 R56, R47 ;  /* 0x0000002f00387245 */ /* 0x000fe20000201000 */
[----:B------:R-:W-:-:S04]  /*1e00*/  IMAD.MOV.U32 R47, RZ, RZ, R58 ;  /* 0x000000ffff2f7224 */ /* 0x000fc800078e003a */
[----:B------:R-:W-:-:S05]  /*1e10*/  FFMA.FTZ R56, R56, R71, 1.1641532182693481445e-10 ;  /* 0x2f00000038387423 */ /* 0x000fca0000010047 */
[----:B------:R-:W-:Y:S01]  /*1e20*/  FSETP.LE.FTZ.AND P2, PT, R56, R67, PT ;  /* 0x000000433800720b */ /* 0x000fe20003f53000 */
[----:B------:R-:W-:Y:S01]  /*1e30*/  IMAD.MOV.U32 R56, RZ, RZ, 0x2 ;  /* 0x00000002ff387424 */ /* 0x000fe200078e00ff */
        /* <DEDUP_REMOVED lines=9> */
.L_x_4788:
        /* <DEDUP_REMOVED lines=13> */
.L_x_4790:
[----:B------:R-:W-:Y:S05]  /*1fa0*/  BSYNC.RECONVERGENT B2 ;  /* 0x0000000000027941 */ /* 0x000fea0003800200 */
.L_x_4789:
        /* <DEDUP_REMOVED lines=42> */
.L_x_4787:
[----:B------:R-:W-:Y:S05]  /*2250*/  BSYNC.RECONVERGENT B1 ;  /* 0x0000000000017941 */ /* 0x000fea0003800200 */
.L_x_4786:
[----:B------:R-:W-:Y:S01]  /*2260*/  I2FP.F32.U32 R66, R47 ;  /* 0x0000002f00427245 */ /* 0x000fe20000201000 */
[----:B------:R-:W-:-:S04]  /*2270*/  IMAD.U32 R47, RZ, RZ, UR32 ;  /* 0x00000020ff2f7e24 */ /* 0x000fc8000f8e00ff */
[----:B------:R-:W-:Y:S01]  /*2280*/  FFMA.FTZ R66, R66, R71, 1.1641532182693481445e-10 ;  /* 0x2f00000042427423 */ /* 0x000fe20000010047 */
[-C--:B-----5:R-:W-:Y:S01]  /*2290*/  FMUL.FTZ R18, R18, R47.reuse ;  /* 0x0000002f12127220 */ /* 0x0a0fe20000410000 */
[-C--:B------:R-:W-:Y:S01]  /*22a0*/  FMUL.FTZ R16, R16, R47.reuse ;  /* 0x0000002f10107220 */ /* 0x080fe20000410000 */
[-C--:B------:R-:W-:Y:S01]  /*22b0*/  FMUL.FTZ R17, R17, R47.reuse ;  /* 0x0000002f11117220 */ /* 0x080fe20000410000 */
[----:B------:R-:W-:Y:S01]  /*22c0*/  FMUL.FTZ R19, R19, R47 ;  /* 0x0000002f13137220 */ /* 0x000fe20000410000 */
[----:B------:R-:W-:Y:S02]  /*22d0*/  FSETP.GTU.FTZ.AND P4, PT, R66, R67, PT ;  /* 0x000000434200720b */ /* 0x000fe40003f9c000 */
[----:B------:R-:W-:Y:S02]  /*22e0*/  FSEL R18, R18, RZ, P2 ;  /* 0x000000ff12127208 */ /* 0x000fe40001000000 */
[----:B------:R-:W-:Y:S02]  /*22f0*/  FSEL R16, R16, RZ, P1 ;  /* 0x000000ff10107208 */ /* 0x000fe40000800000 */
[----:B------:R-:W-:Y:S01]  /*2300*/  FSEL R17, R17, RZ, P0 ;  /* 0x000000ff11117208 */ /* 0x000fe20000000000 */
[----:B------:R-:W-:Y:S01]  /*2310*/  @P5 FADD.FTZ R18, R22, R18 ;  /* 0x0000001216125221 */ /* 0x000fe20000010000 */
[----:B------:R-:W-:Y:S01]  /*2320*/  FSEL R19, R19, RZ, !P4 ;  /* 0x000000ff13137208 */ /* 0x000fe20006000000 */
[----:B------:R-:W-:Y:S01]  /*2330*/  @P5 FADD.FTZ R16, R20, R16 ;  /* 0x0000001014105221 */ /* 0x000fe20000010000 */
[----:B------:R-:W-:Y:S01]  /*2340*/  PLOP3.LUT P3, PT, P4, PT, PT, 0x8, 0x80 ;  /* 0x000000000080781c */ /* 0x000fe2000276e170 */
[----:B------:R-:W-:-:S02]  /*2350*/  @P5 FADD.FTZ R17, R21, R17 ;  /* 0x0000001115115221 */ /* 0x000fc40000010000 */
[----:B------:R-:W-:Y:S01]  /*2360*/  @P5 FADD.FTZ R19, R23, R19 ;  /* 0x0000001317135221 */ /* 0x000fe20000010000 */
[----:B------:R-:W-:Y:S09]  /*2370*/  BRA `(.L_x_4791) ;  /* 0x0000002400a47947 */ /* 0x000ff20003800000 */
.L_x_4770:
        /* <DEDUP_REMOVED lines=16> */
.L_x_4794:
        /* <DEDUP_REMOVED lines=13> */
.L_x_4796:
[----:B------:R-:W-:Y:S05]  /*2550*/  BSYNC.RECONVERGENT B2 ;  /* 0x0000000000027941 */ /* 0x000fea0003800200 */
.L_x_4795:
        /* <DEDUP_REMOVED lines=42> */
.L_x_4793:
[----:B------:R-:W-:Y:S05]  /*2800*/  BSYNC.RECONVERGENT B1 ;  /* 0x0000000000017941 */ /* 0x000fea0003800200 */
.L_x_4792:
[----:B------:R-:W-:Y:S01]  /*2810*/  ISETP.NE.AND P0, PT, R54, 0x1, PT ;  /* 0x000000013600780c */ /* 0x000fe20003f05270 */
[----:B------:R-:W-:Y:S01]  /*2820*/  IMAD.U32 R67, RZ, RZ, UR31 ;  /* 0x0000001fff437e24 */ /* 0x000fe2000f8e00ff */
[----:B------:R-:W-:Y:S01]  /*2830*/  I2FP.F32.U32 R52, R47 ;  /* 0x0000002f00347245 */ /* 0x000fe20000201000 */
[----:B------:R-:W-:Y:S01]  /*2840*/  IMAD.U32 R47, RZ, RZ, UR32 ;  /* 0x00000020ff2f7e24 */ /* 0x000fe2000f8e00ff */
[----:B------:R-:W-:Y:S01]  /*2850*/  BSSY.RECONVERGENT B1, `(.L_x_4797) ;  /* 0x0000047000017945 */ /* 0x000fe20003800200 */
[----:B------:R-:W-:Y:S02]  /*2860*/  IMAD.MOV.U32 R53, RZ, RZ, R58 ;  /* 0x000000ffff357224 */ /* 0x000fe400078e003a */
[----:B------:R-:W-:Y:S01]  /*2870*/  FFMA.FTZ R52, R52, R71, 1.1641532182693481445e-10 ;  /* 0x2f00000034347423 */ /* 0x000fe20000010047 */
[----:B-----5:R-:W-:-:S04]  /*2880*/  FMUL.FTZ R51, R16, R47 ;  /* 0x0000002f10337220 */ /* 0x020fc80000410000 */
[----:B------:R-:W-:Y:S02]  /*2890*/  FSETP.LE.FTZ.AND P1, PT, R52, R67, PT ;  /* 0x000000433400720b */ /* 0x000fe40003f33000 */
[----:B------:R-:W-:Y:S01]  /*28a0*/  MOV R52, 0x2 ;  /* 0x0000000200347802 */ /* 0x000fe20000000f00 */
[----:B------:R-:W-:Y:S10]  /*28b0*/  @!P0 BRA `(.L_x_4798) ;  /* 0x0000000400008947 */ /* 0x000ff40003800000 */
        /* <DEDUP_REMOVED lines=8> */
.L_x_4799:
        /* <DEDUP_REMOVED lines=13> */
.L_x_4801:
[----:B------:R-:W-:Y:S05]  /*2a10*/  BSYNC.RECONVERGENT B2 ;  /* 0x0000000000027941 */ /* 0x000fea0003800200 */
.L_x_4800:
        /* <DEDUP_REMOVED lines=42> */
.L_x_4798:
[----:B------:R-:W-:Y:S05]  /*2cc0*/  BSYNC.RECONVERGENT B1 ;  /* 0x0000000000017941 */ /* 0x000fea0003800200 */
.L_x_4797:
        /* <DEDUP_REMOVED lines=15> */
.L_x_4804:
        /* <DEDUP_REMOVED lines=13> */
.L_x_4806:
[----:B------:R-:W-:Y:S05]  /*2e90*/  BSYNC.RECONVERGENT B2 ;  /* 0x0000000000027941 */ /* 0x000fea0003800200 */
.L_x_4805:
        /* <DEDUP_REMOVED lines=42> */
.L_x_4803:
[----:B------:R-:W-:Y:S05]  /*3140*/  BSYNC.RECONVERGENT B1 ;  /* 0x0000000000017941 */ /* 0x000fea0003800200 */
.L_x_4802:
[----:B------:R-:W-:Y:S01]  /*3150*/  ISETP.NE.AND P2, PT, R56, 0x1, PT ;  /* 0x000000013800780c */ /* 0x000fe20003f45270 */
[----:B------:R-:W-:Y:S01]  /*3160*/  BSSY.RECONVERGENT B1, `(.L_x_4807) ;  /* 0x0000048000017945 */ /* 0x000fe20003800200 */
[----:B------:R-:W-:Y:S01]  /*3170*/  I2FP.F32.U32 R16, R53 ;  /* 0x0000003500107245 */ /* 0x000fe20000201000 */
[----:B------:R-:W-:Y:S01]  /*3180*/  FMUL.FTZ R54, R17, R47 ;  /* 0x0000002f11367220 */ /* 0x000fe20000410000 */
[----:B------:R-:W-:-:S03]  /*3190*/  MOV R17, R58 ;  /* 0x0000003a00117202 */ /* 0x000fc60000000f00 */
[----:B------:R-:W-:-:S05]  /*31a0*/  FFMA.FTZ R16, R16, R71, 1.1641532182693481445e-10 ;  /* 0x2f00000010107423 */ /* 0x000fca0000010047 */
[----:B------:R-:W-:Y:S01]  /*31b0*/  FSETP.LE.FTZ.AND P0, PT, R16, R67, PT ;  /* 0x000000431000720b */ /* 0x000fe20003f13000 */
[----:B------:R-:W-:Y:S01]  /*31c0*/  IMAD.MOV.U32 R16, RZ, RZ, 0x2 ;  /* 0x00000002ff107424 */ /* 0x000fe200078e00ff */
        /* <DEDUP_REMOVED lines=9> */
.L_x_4809:
        /* <DEDUP_REMOVED lines=13> */
.L_x_4811:
[----:B------:R-:W-:Y:S05]  /*3330*/  BSYNC.RECONVERGENT B2 ;  /* 0x0000000000027941 */ /* 0x000fea0003800200 */
.L_x_4810:
        /* <DEDUP_REMOVED lines=42> */
.L_x_4808:
[----:B------:R-:W-:Y:S05]  /*35e0*/  BSYNC.RECONVERGENT B1 ;  /* 0x0000000000017941 */ /* 0x000fea0003800200 */
.L_x_4807:
        /* <DEDUP_REMOVED lines=15> */
.L_x_4814:
        /* <DEDUP_REMOVED lines=13> */
.L_x_4816:
[----:B------:R-:W-:Y:S05]  /*37b0*/  BSYNC.RECONVERGENT B2 ;  /* 0x0000000000027941 */ /* 0x000fea0003800200 */
.L_x_4815:
        /* <DEDUP_REMOVED lines=42> */
.L_x_4813:
[----:B------:R-:W-:Y:S05]  /*3a60*/  BSYNC.RECONVERGENT B1 ;  /* 0x0000000000017941 */ /* 0x000fea0003800200 */
.L_x_4812:
[----:B------:R-:W-:Y:S01]  /*3a70*/  ISETP.NE.AND P3, PT, R52, 0x1, PT ;  /* 0x000000013400780c */ /* 0x000fe20003f65270 */
[----:B------:R-:W-:Y:S01]  /*3a80*/  BSSY.RECONVERGENT B1, `(.L_x_4817) ;  /* 0x0000048000017945 */ /* 0x000fe20003800200 */
[----:B------:R-:W-:Y:S01]  /*3a90*/  I2FP.F32.U32 R16, R17 ;  /* 0x0000001100107245 */ /* 0x000fe20000201000 */
[----:B------:R-:W-:Y:S01]  /*3aa0*/  FMUL.FTZ R69, R18, R47 ;  /* 0x0000002f12457220 */ /* 0x000fe20000410000 */
[----:B------:R-:W-:-:S03]  /*3ab0*/  IMAD.MOV.U32 R17, RZ, RZ, R58 ;  /* 0x000000ffff117224 */ /* 0x000fc600078e003a */
[----:B------:R-:W-:-:S05]  /*3ac0*/  FFMA.FTZ R16, R16, R71, 1.1641532182693481445e-10 ;  /* 0x2f00000010107423 */ /* 0x000fca0000010047 */
[----:B------:R-:W-:Y:S01]  /*3ad0*/  FSETP.LE.FTZ.AND P2, PT, R16, R67, PT ;  /* 0x000000431000720b */ /* 0x000fe20003f53000 */
[----:B------:R-:W-:Y:S01]  /*3ae0*/  HFMA2 R16, -RZ, RZ, 0, 1.1920928955078125e-07 ;  /* 0x00000002ff107431 */ /* 0x000fe200000001ff */
        /* <DEDUP_REMOVED lines=9> */
.L_x_4819:
        /* <DEDUP_REMOVED lines=13> */
.L_x_4821:
[----:B------:R-:W-:Y:S05]  /*3c50*/  BSYNC.RECONVERGENT B2 ;  /* 0x0000000000027941 */ /* 0x000fea0003800200 */
.L_x_4820:
        /* <DEDUP_REMOVED lines=42> */
.L_x_4818:
[----:B------:R-:W-:Y:S05]  /*3f00*/  BSYNC.RECONVERGENT B1 ;  /* 0x0000000000017941 */ /* 0x000fea0003800200 */
.L_x_4817:
        /* <DEDUP_REMOVED lines=15> */
.L_x_4824:
        /* <DEDUP_REMOVED lines=13> */
.L_x_4826:
[----:B------:R-:W-:Y:S05]  /*40d0*/  BSYNC.RECONVERGENT B2 ;  /* 0x0000000000027941 */ /* 0x000fea0003800200 */
.L_x_4825:
        /* <DEDUP_REMOVED lines=42> */
.L_x_4823:
[----:B------:R-:W-:Y:S05]  /*4380*/  BSYNC.RECONVERGENT B1 ;  /* 0x0000000000017941 */ /* 0x000fea0003800200 */
.L_x_4822:
        /* <DEDUP_REMOVED lines=17> */
.L_x_4829:
        /* <DEDUP_REMOVED lines=13> */
.L_x_4831:
[----:B------:R-:W-:Y:S05]  /*4570*/  BSYNC.RECONVERGENT B2 ;  /* 0x0000000000027941 */ /* 0x000fea0003800200 */
.L_x_4830:
        /* <DEDUP_REMOVED lines=42> */
.L_x_4828:
[----:B------:R-:W-:Y:S05]  /*4820*/  BSYNC.RECONVERGENT B1 ;  /* 0x0000000000017941 */ /* 0x000fea0003800200 */
.L_x_4827:
[----:B------:R-:W-:Y:S01]  /*4830*/  FMUL.FTZ R16, R24, R47 ;  /* 0x0000002f18107220 */ /* 0x000fe20000410000 */
[----:B------:R-:W-:Y:S01]  /*4840*/  FSETP.GTU.FTZ.AND P6, PT, R57, R67, PT ;  /* 0x000000433900720b */ /* 0x000fe20003fdc000 */
[----:B------:R-:W-:Y:S01]  /*4850*/  FMUL.FTZ R19, R25, R47 ;  /* 0x0000002f19137220 */ /* 0x000fe20000410000 */
[----:B------:R-:W-:Y:S01]  /*4860*/  I2FP.F32.U32 R18, R17 ;  /* 0x0000001100127245 */ /* 0x000fe20000201000 */
[----:B------:R-:W-:Y:S01]  /*4870*/  FMUL.FTZ R17, R26, R47 ;  /* 0x0000002f1a117220 */ /* 0x000fe20000410000 */
[----:B------:R-:W-:Y:S02]  /*4880*/  FSEL R16, R16, RZ, !P6 ;  /* 0x000000ff10107208 */ /* 0x000fe40007000000 */
[----:B------:R-:W-:Y:S02]  /*4890*/  SEL R53, RZ, 0x1, P6 ;  /* 0x00000001ff357807 */ /* 0x000fe40003000000 */
[-C--:B------:R-:W-:Y:S02]  /*48a0*/  FSETP.GTU.FTZ.AND P4, PT, R72, R67.reuse, PT ;  /* 0x000000434800720b */ /* 0x080fe40003f9c000 */
[----:B------:R-:W-:Y:S01]  /*48b0*/  FSETP.GTU.FTZ.AND P6, PT, R66, R67, PT ;  /* 0x000000434200720b */ /* 0x000fe20003fdc000 */
[----:B------:R-:W-:Y:S01]  /*48c0*/  FFMA.FTZ R66, R18, R71, 1.1641532182693481445e-10 ;  /* 0x2f00000012427423 */ /* 0x000fe20000010047 */
[----:B------:R-:W-:Y:S01]  /*48d0*/  FSEL R18, R17, RZ, !P4 ;  /* 0x000000ff11127208 */ /* 0x000fe20006000000 */
[----:B------:R-:W-:Y:S01]  /*48e0*/  FMUL.FTZ R17, R27, R47 ;  /* 0x0000002f1b117220 */ /* 0x000fe20000410000 */
[----:B------:R-:W-:-:S02]  /*48f0*/  FSEL R19, R19, RZ, !P6 ;  /* 0x000000ff13137208 */ /* 0x000fc40007000000 */
[----:B------:R-:W-:Y:S02]  /*4900*/  SEL R52, RZ, 0x1, P6 ;  /* 0x00000001ff347807 */ /* 0x000fe40003000000 */
[----:B------:R-:W-:Y:S02]  /*4910*/  FSETP.GTU.FTZ.AND P6, PT, R66, R67, PT ;  /* 0x000000434200720b */ /* 0x000fe40003fdc000 */
[----:B------:R-:W-:Y:S02]  /*4920*/  FSEL R54, R54, RZ, P0 ;  /* 0x000000ff36367208 */ /* 0x000fe40000000000 */
[----:B------:R-:W-:Y:S02]  /*4930*/  FSEL R69, R69, RZ, P2 ;  /* 0x000000ff45457208 */ /* 0x000fe40001000000 */
[----:B------:R-:W-:Y:S02]  /*4940*/  FSEL R51, R51, RZ, P1 ;  /* 0x000000ff33337208 */ /* 0x000fe40000800000 */
[----:B------:R-:W-:Y:S01]  /*4950*/  FSEL R68, R68, RZ, P3 ;  /* 0x000000ff44447208 */ /* 0x000fe20001800000 */
[----:B------:R-:W-:Y:S01]  /*4960*/  FADD.FTZ R18, R69, R18 ;  /* 0x0000001245127221 */ /* 0x000fe20000010000 */
[----:B------:R-:W-:Y:S01]  /*4970*/  FSEL R57, R17, RZ, !P6 ;  /* 0x000000ff11397208 */ /* 0x000fe20007000000 */
[----:B------:R-:W-:Y:S01]  /*4980*/  FADD.FTZ R17, R54, R19 ;  /* 0x0000001336117221 */ /* 0x000fe20000010000 */
[----:B------:R-:W-:Y:S01]  /*4990*/  FADD.FTZ R16, R51, R16 ;  /* 0x0000001033107221 */ /* 0x000fe20000010000 */
[----:B------:R-:W-:Y:S01]  /*49a0*/  SEL R51, RZ, 0x1, P4 ;  /* 0x00000001ff337807 */ /* 0x000fe20002000000 */
[----:B------:R-:W-:Y:S01]  /*49b0*/  @P5 FADD.FTZ R18, R22, R18 ;  /* 0x0000001216125221 */ /* 0x000fe20000010000 */
[----:B------:R-:W-:Y:S01]  /*49c0*/  FADD.FTZ R19, R57, R68 ;  /* 0x0000004439137221 */ /* 0x000fe20000010000 */
[----:B------:R-:W-:Y:S01]  /*49d0*/  SEL R54, RZ, 0x1, P6 ;  /* 0x00000001ff367807 */ /* 0x000fe20003000000 */
[----:B------:R-:W-:Y:S01]  /*49e0*/  @P5 FADD.FTZ R17, R21, R17 ;  /* 0x0000001115115221 */ /* 0x000fe20000010000 */
[----:B------:R-:W-:Y:S01]  /*49f0*/  @P5 FADD.FTZ R16, R20, R16 ;  /* 0x0000001014105221 */ /* 0x000fe20000010000 */
[----:B------:R-:W-:-:S07]  /*4a00*/  @P5 FADD.FTZ R19, R23, R19 ;  /* 0x0000001317135221 */ /* 0x000fce0000010000 */
.L_x_4791:
[----:B------:R-:W-:Y:S01]  /*4a10*/  SEL R68, RZ, 0x100, !P0 ;  /* 0x00000100ff447807 */ /* 0x000fe20004000000 */
[----:B------:R-:W0:Y:S01]  /*4a20*/  LDC.64 R72, c[0x0][0x3a8] ;  /* 0x0000ea00ff487b82 */ /* 0x000e220000000a00 */
[----:B------:R-:W-:Y:S02]  /*4a30*/  SEL R57, RZ, 0x1000000, !P3 ;  /* 0x01000000ff397807 */ /* 0x000fe40005800000 */
[----:B------:R-:W-:Y:S02]  /*4a40*/  SEL R66, RZ, 0x10000, !P2 ;  /* 0x00010000ff427807 */ /* 0x000fe40005000000 */
[----:B------:R-:W-:Y:S02]  /*4a50*/  ISETP.NE.U32.AND P0, PT, R28, RZ, PT ;  /* 0x000000ff1c00720c */ /* 0x000fe40003f05070 */
[----:B------:R-:W-:Y:S02]  /*4a60*/  IADD3 R57, PT, PT, R68, R57, R66 ;  /* 0x0000003944397210 */ /* 0x000fe40007ffe042 */
[----:B------:R-:W1:Y:S01]  /*4a70*/  LDC.64 R68, c[0x0][0x3b0] ;  /* 0x0000ec00ff447b82 */ /* 0x000e620000000a00 */
[----:B------:R-:W-:-:S02]  /*4a80*/  SEL R28, RZ, 0x1, !P1 ;  /* 0x00000001ff1c7807 */ /* 0x000fc40004800000 */
[----:B------:R-:W-:Y:S02]  /*4a90*/  ISETP.NE.AND.EX P0, PT, R29, RZ, PT, P0 ;  /* 0x000000ff1d00720c */ /* 0x000fe40003f05300 */
[----:B------:R-:W-:Y:S01]  /*4aa0*/  IADD3 R57, PT, PT, R57, R28, RZ ;  /* 0x0000001c39397210 */ /* 0x000fe20007ffe0ff */
[----:B0-----:R-:W-:-:S05]  /*4ab0*/  IMAD.WIDE.U32 R74, R46, 0x10, R72 ;  /* 0x000000102e4a7825 */ /* 0x001fca00078e0048 */
[----:B------:R0:W-:Y:S01]  /*4ac0*/  STG.E.128 desc[UR8][R74.64], R16 ;  /* 0x000000104a007986 */ /* 0x0001e2000c101d08 */
[----:B-1----:R-:W-:-:S05]  /*4ad0*/  IMAD.WIDE.U32 R28, R46, 0x4, R68 ;  /* 0x000000042e1c7825 */ /* 0x002fca00078e0044 */
[----:B------:R0:W-:Y:S01]  /*4ae0*/  STG.E desc[UR8][R28.64], R57 ;  /* 0x000000391c007986 */ /* 0x0001e2000c101908 */
[----:B------:R-:W-:Y:S05]  /*4af0*/  @!P0 BRA `(.L_x_4832) ;  /* 0x00000000002c8947 */ /* 0x000fea0003800000 */
[----:B0-----:R-:W0:Y:S01]  /*4b00*/  LDC.64 R28, c[0x0][0x3b8] ;  /* 0x0000ee00ff1c7b82 */ /* 0x001e220000000a00 */
[----:B------:R-:W-:-:S05]  /*4b10*/  IMAD.U32 R57, R51, 0x10000, RZ ;  /* 0x0001000033397824 */ /* 0x000fca00078e00ff */
[----:B------:R-:W-:Y:S02]  /*4b20*/  LOP3.LUT R66, R57, 0xff0000, RZ, 0xc0, !PT ;  /* 0x00ff000039427812 */ /* 0x000fe400078ec0ff */
[----:B------:R-:W-:-:S04]  /*4b30*/  LOP3.LUT R57, R54, 0xffff, RZ, 0xc0, !PT ;  /* 0x0000ffff36397812 */ /* 0x000fc800078ec0ff */
[----:B------:R-:W-:Y:S02]  /*4b40*/  LEA R57, R57, R66, 0x18 ;  /* 0x0000004239397211 */ /* 0x000fe400078ec0ff */
[----:B------:R-:W-:-:S05]  /*4b50*/  LOP3.LUT R66, R52, 0xff, RZ, 0xc0, !PT ;  /* 0x000000ff34427812 */ /* 0x000fca00078ec0ff */
[----:B------:R-:W-:Y:S01]  /*4b60*/  IMAD R57, R66, 0x100, R57 ;  /* 0x0000010042397824 */ /* 0x000fe200078e0239 */
[----:B------:R-:W-:-:S04]  /*4b70*/  LOP3.LUT R66, R53, 0xff, RZ, 0xc0, !PT ;  /* 0x000000ff35427812 */ /* 0x000fc800078ec0ff */
[----:B------:R-:W-:Y:S01]  /*4b80*/  IADD3 R57, PT, PT, R57, R66, RZ ;  /* 0x0000004239397210 */ /* 0x000fe20007ffe0ff */
[----:B0-----:R-:W-:-:S05]  /*4b90*/  IMAD.WIDE.U32 R28, R46, 0x4, R28 ;  /* 0x000000042e1c7825 */ /* 0x001fca00078e001c */
[----:B------:R1:W-:Y:S02]  /*4ba0*/  STG.E desc[UR8][R28.64], R57 ;  /* 0x000000391c007986 */ /* 0x0003e4000c101908 */
.L_x_4832:
[----:B01----:R-:W0:Y:S01]  /*4bb0*/  @P0 LDC.64 R28, c[0x0][0x398] ;  /* 0x0000e600ff1c0b82 */ /* 0x003e220000000a00 */
[----:B------:R-:W-:-:S04]  /*4bc0*/  VIADD R66, R46, 0x20 ;  /* 0x000000202e427836 */ /* 0x000fc80000000000 */
[----:B0-----:R-:W-:-:S05]  /*4bd0*/  @P0 IMAD.WIDE.U32 R28, R66, 0x10, R28 ;  /* 0x00000010421c0825 */ /* 0x001fca00078e001c */
[----:B------:R0:W5:Y:S02]  /*4be0*/  @P0 LDG.E.128 R24, desc[UR8][R28.64] ;  /* 0x000000081c180981 */ /* 0x000164000c1e1d00 */
[----:B0-----:R-:W0:Y:S01]  /*4bf0*/  @P5 LDC.64 R28, c[0x0][0x3a0] ;  /* 0x0000e800ff1c5b82 */ /* 0x001e220000000a00 */
[----:B------:R-:W-:-:S04]  /*4c00*/  IMAD.WIDE.U32 R30, R66, 0x10, R30 ;  /* 0x00000010421e7825 */ /* 0x000fc800078e001e */
[----:B0-----:R-:W-:-:S05]  /*4c10*/  @P5 IMAD.WIDE.U32 R28, R66, 0x10, R28 ;  /* 0x00000010421c5825 */ /* 0x001fca00078e001c */
[----:B------:R0:W5:Y:S04]  /*4c20*/  @P5 LDG.E.128 R20, desc[UR8][R28.64] ;  /* 0x000000081c145981 */ /* 0x000168000c1e1d00 */
[----:B------:R-:W5:Y:S01]  /*4c30*/  LDG.E.128 R28, desc[UR8][R30.64] ;  /* 0x000000081e1c7981 */ /* 0x000f62000c1e1d00 */
[----:B0-----:R-:W-:Y:S05]  /*4c40*/  @!P0 BRA `(.L_x_4833) ;  /* 0x0000002400b88947 */ /* 0x001fea0003800000 */
        /* <DEDUP_REMOVED lines=16> */
.L_x_4836:
        /* <DEDUP_REMOVED lines=13> */
.L_x_4838:
[----:B------:R-:W-:Y:S05]  /*4e20*/  BSYNC.RECONVERGENT B2 ;  /* 0x0000000000027941 */ /* 0x000fea0003800200 */
.L_x_4837:
        /* <DEDUP_REMOVED lines=42> */
.L_x_4835:
[----:B------:R-:W-:Y:S05]  /*50d0*/  BSYNC.RECONVERGENT B1 ;  /* 0x0000000000017941 */ /* 0x000fea0003800200 */
.L_x_4834:
[----:B------:R-:W-:Y:S01]  /*50e0*/  ISETP.NE.AND P2, PT, R53, 0x1, PT ;  /* 0x000000013500780c */ /* 0x000fe20003f45270 */
[----:B------:R-:W-:Y:S01]  /*50f0*/  BSSY.RECONVERGENT B1, `(.L_x_4839) ;  /* 0x0000048000017945 */ /* 0x000fe20003800200 */
[----:B------:R-:W-:Y:S01]  /*5100*/  I2FP.F32.U32 R52, R51 ;  /* 0x0000003300347245 */ /* 0x000fe20000201000 */
[----:B-----5:R-:W-:Y:S01]  /*5110*/  FMUL.FTZ R51, R28, R47 ;  /* 0x0000002f1c337220 */ /* 0x020fe20000410000 */
        /* <DEDUP_REMOVED lines=13> */
.L_x_4841:
        /* <DEDUP_REMOVED lines=13> */
.L_x_4843:
[----:B------:R-:W-:Y:S05]  /*52c0*/  BSYNC.RECONVERGENT B2 ;  /* 0x0000000000027941 */ /* 0x000fea0003800200 */
.L_x_4842:
        /* <DEDUP_REMOVED lines=39> */
[----:B------:R-:W-:Y:S02]  /*5540*/  IMAD.MOV.U32 R57, RZ, RZ, R52 ;  /* 0x000000ffff397224 */ /* 0x000fe400078e0034 */
[----:B------:R-:W-:Y:S01]  /*5550*/  HFMA2 R52, -RZ, RZ, 0, 0 ;  /* 0x00000000ff347431 */ /* 0x000fe200000001ff */
[----:B------:R-:W-:-:S07]  /*5560*/  LOP3.LUT R60, R74, UR29, R53, 0x96, !PT ;  /* 0x0000001d4a3c7c12 */ /* 0x000fce000f8e9635 */
.L_x_4840:
[----:B------:R-:W-:Y:S05]  /*5570*/  BSYNC.RECONVERGENT B1 ;  /* 0x0000000000017941 */ /* 0x000fea0003800200 */
.L_x_4839:
[----:B------:R-:W-:Y:S01]  /*5580*/  ISETP.NE.AND P2, PT, R52, 0x1, PT ;  /* 0x000000013400780c */ /* 0x000fe20003f45270 */
[----:B------:R-:W-:Y:S01]  /*5590*/  BSSY.RECONVERGENT B1, `(.L_x_4844) ;  /* 0x0000046000017945 */ /* 0x000fe20003800200 */
[----:B------:R-:W-:Y:S01]  /*55a0*/  I2FP.F32.U32 R28, R28 ;  /* 0x0000001c001c7245 */ /* 0x000fe20000201000 */
[----:B------:R-:W-:-:S04]  /*55b0*/  IMAD.MOV.U32 R54, RZ, RZ, 0x2 ;  /* 0x00000002ff367424 */ /* 0x000fc800078e00ff */
[----:B------:R-:W-:Y:S01]  /*55c0*/  FFMA.FTZ R53, R28, R71, 1.1641532182693481445e-10 ;  /* 0x2f0000001c357423 */ /* 0x000fe20000010047 */
[----:B------:R-:W-:-:S05]  /*55d0*/  MOV R28, R58 ;  /* 0x0000003a001c7202 */ /* 0x000fca0000000f00 */
        /* <DEDUP_REMOVED lines=9> */
.L_x_4846:
        /* <DEDUP_REMOVED lines=13> */
.L_x_4848:
[----:B------:R-:W-:Y:S05]  /*5740*/  BSYNC.RECONVERGENT B2 ;  /* 0x0000000000027941 */ /* 0x000fea0003800200 */
.L_x_4847:
        /* <DEDUP_REMOVED lines=41> */
[----:B------:R-:W-:-:S07]  /*59e0*/  LOP3.LUT R60, R76, UR29, R75, 0x96, !PT ;  /* 0x0000001d4c3c7c12 */ /* 0x000fce000f8e964b */
.L_x_4845:
[----:B------:R-:W-:Y:S05]  /*59f0*/  BSYNC.RECONVERGENT B1 ;  /* 0x0000000000017941 */ /* 0x000fea0003800200 */
.L_x_4844:
        /* <DEDUP_REMOVED lines=17> */
.L_x_4851:
        /* <DEDUP_REMOVED lines=13> */
.L_x_4853:
[----:B------:R-:W-:Y:S05]  /*5be0*/  BSYNC.RECONVERGENT B2 ;  /* 0x0000000000027941 */ /* 0x000fea0003800200 */
.L_x_4852:
        /* <DEDUP_REMOVED lines=40> */
[----:B------:R-:W-:Y:S02]  /*5e70*/  IMAD.MOV.U32 R57, RZ, RZ, R28 ;  /* 0x000000ffff397224 */ /* 0x000fe400078e001c */
[----:B------:R-:W-:-:S07]  /*5e80*/  HFMA2 R28, -RZ, RZ, 0, 0 ;  /* 0x00000000ff1c7431 */ /* 0x000fce00000001ff */
.L_x_4850:
[----:B------:R-:W-:Y:S05]  /*5e90*/  BSYNC.RECONVERGENT B1 ;  /* 0x0000000000017941 */ /* 0x000fea0003800200 */
.L_x_4849:
        /* <DEDUP_REMOVED lines=15> */
.L_x_4856:
        /* <DEDUP_REMOVED lines=13> */
.L_x_4858:
[----:B------:R-:W-:Y:S05]  /*6060*/  BSYNC.RECONVERGENT B2 ;  /* 0x0000000000027941 */ /* 0x000fea0003800200 */
.L_x_4857:
        /* <DEDUP_REMOVED lines=38> */
[----:B------:R-:W-:Y:S01]  /*62d0*/  IMAD.WIDE.U32 R58, R59, -0x326172a9, RZ ;  /* 0xcd9e8d573b3a7825 */ /* 0x000fe200078e00ff */
[----:B------:R-:W-:-:S03]  /*62e0*/  MOV R29, R57 ;  /* 0x00000039001d7202 */ /* 0x000fc60000000f00 */
[----:B------:R-:W-:Y:S01]  /*62f0*/  IMAD.MOV.U32 R57, RZ, RZ, R28 ;  /* 0x000000ffff397224 */ /* 0x000fe200078e001c */
[----:B------:R-:W-:-:S07]  /*6300*/  LOP3.LUT R59, R74, UR28, R59, 0x96, !PT ;  /* 0x0000001c4a3b7c12 */ /* 0x000fce000f8e963b */
.L_x_4855:
[----:B------:R-:W-:Y:S05]  /*6310*/  BSYNC.RECONVERGENT B1 ;  /* 0x0000000000017941 */ /* 0x000fea0003800200 */
.L_x_4854:
        /* <DEDUP_REMOVED lines=17> */
.L_x_4861:
        /* <DEDUP_REMOVED lines=13> */
.L_x_4863:
[----:B------:R-:W-:Y:S05]  /*6500*/  BSYNC.RECONVERGENT B2 ;  /* 0x0000000000027941 */ /* 0x000fea0003800200 */
.L_x_4862:
        /* <DEDUP_REMOVED lines=39> */
[----:B------:R-:W-:Y:S02]  /*6780*/  IMAD.MOV.U32 R57, RZ, RZ, R28 ;  /* 0x000000ffff397224 */ /* 0x000fe400078e001c */
[----:B------:R-:W-:Y:S01]  /*6790*/  HFMA2 R28, -RZ, RZ, 0, 0 ;  /* 0x00000000ff1c7431 */ /* 0x000fe200000001ff */
[----:B------:R-:W-:-:S07]  /*67a0*/  LOP3.LUT R59, R74, UR28, R59, 0x96, !PT ;  /* 0x0000001c4a3b7c12 */ /* 0x000fce000f8e963b */
.L_x_4860:
[----:B------:R-:W-:Y:S05]  /*67b0*/  BSYNC.RECONVERGENT B1 ;  /* 0x0000000000017941 */ /* 0x000fea0003800200 */
.L_x_4859:
        /* <DEDUP_REMOVED lines=15> */
.L_x_4866:
        /* <DEDUP_REMOVED lines=13> */
.L_x_4868:
[----:B------:R-:W-:Y:S05]  /*6980*/  BSYNC.RECONVERGENT B2 ;  /* 0x0000000000027941 */ /* 0x000fea0003800200 */
.L_x_4867:
        /* <DEDUP_REMOVED lines=34> */
[----:B------:R-:W-:Y:S02]  /*6bb0*/  LOP3.LUT R58, R58, UR26, R29, 0x96, !PT ;  /* 0x0000001a3a3a7c12 */ /* 0x000fe4000f8e961d */
[----:B------:R-:W-:-:S03]  /*6bc0*/  MOV R29, R57 ;  /* 0x00000039001d7202 */ /* 0x000fc60000000f00 */
[----:B------:R-:W-:-:S04]  /*6bd0*/  IMAD.WIDE.U32 R58, R58, -0x2daee0ad, RZ ;  /* 0xd2511f533a3a7825 */ /* 0x000fc800078e00ff */
[----:B------:R-:W-:Y:S01]  /*6be0*/  IMAD.MOV.U32 R57, RZ, RZ, R58 ;  /* 0x000000ffff397224 */ /* 0x000fe200078e003a */
[----:B------:R-:W-:Y:S01]  /*6bf0*/  LOP3.LUT R60, R74, UR29, R59, 0x96, !PT ;  /* 0x0000001d4a3c7c12 */ /* 0x000fe2000f8e963b */
[----:B------:R-:W-:-:S04]  /*6c00*/  IMAD.WIDE.U32 R58, R56, -0x326172a9, RZ ;  /* 0xcd9e8d57383a7825 */ /* 0x000fc800078e00ff */
[----:B------:R-:W-:Y:S01]  /*6c10*/  HFMA2 R74, -RZ, RZ, 0, 0 ;  /* 0x00000000ff4a7431 */ /* 0x000fe200000001ff */
[----:B------:R-:W-:-:S07]  /*6c20*/  LOP3.LUT R59, R28, UR28, R59, 0x96, !PT ;  /* 0x0000001c1c3b7c12 */ /* 0x000fce000f8e963b */
.L_x_4865:
[----:B------:R-:W-:Y:S05]  /*6c30*/  BSYNC.RECONVERGENT B1 ;  /* 0x0000000000017941 */ /* 0x000fea0003800200 */
.L_x_4864:
[----:B------:R-:W-:Y:S01]  /*6c40*/  ISETP.NE.AND P6, PT, R74, 0x1, PT ;  /* 0x000000014a00780c */ /* 0x000fe20003fc5270 */
[----:B------:R-:W-:Y:S01]  /*6c50*/  BSSY.RECONVERGENT B1, `(.L_x_4869) ;  /* 0x000004a000017945 */ /* 0x000fe20003800200 */
[----:B------:R-:W-:Y:S01]  /*6c60*/  I2FP.F32.U32 R28, R29 ;  /* 0x0000001d001c7245 */ /* 0x000fe20000201000 */
[----:B------:R-:W-:Y:S01]  /*6c70*/  FMUL.FTZ R31, R31, R47 ;  /* 0x0000002f1f1f7220 */ /* 0x000fe20000410000 */
        /* <DEDUP_REMOVED lines=13> */
.L_x_4871:
        /* <DEDUP_REMOVED lines=12> */
[----:B------:R-:W-:Y:S01]  /*6e10*/  @P0 IMAD.MOV R29, RZ, RZ, R55 ;  /* 0x000000ffff1d0224 */ /* 0x000fe200078e0237 */
[----:B------:R-:W-:-:S04]  /*6e20*/  ISETP.NE.AND P0, PT, R28, RZ, PT ;  /* 0x000000ff1c00720c */ /* 0x000fc80003f05270 */
[----:B------:R-:W-:-:S09]  /*6e30*/  @!P6 MOV R55, R29 ;  /* 0x0000001d0037e202 */ /* 0x000fd20000000f00 */
.L_x_4873:
[----:B------:R-:W-:Y:S05]  /*6e40*/  BSYNC.RECONVERGENT B2 ;  /* 0x0000000000027941 */ /* 0x000fea0003800200 */
.L_x_4872:
        /* <DEDUP_REMOVED lines=42> */
.L_x_4870:
[----:B------:R-:W-:Y:S05]  /*70f0*/  BSYNC.RECONVERGENT B1 ;  /* 0x0000000000017941 */ /* 0x000fea0003800200 */
.L_x_4869:
[----:B------:R-:W-:Y:S01]  /*7100*/  P2R R74, PR, RZ, 0x1 ;  /* 0x00000001ff4a7803 */ /* 0x000fe20000000000 */
[----:B------:R-:W-:Y:S01]  /*7110*/  FMUL.FTZ R28, R24, R47 ;  /* 0x0000002f181c7220 */ /* 0x000fe20000410000 */
[----:B------:R-:W-:Y:S01]  /*7120*/  FSETP.GTU.FTZ.AND P0, PT, R70, R67, PT ;  /* 0x000000434600720b */ /* 0x000fe20003f1c000 */
[----:B------:R-:W-:Y:S01]  /*7130*/  FMUL.FTZ R75, R25, R47 ;  /* 0x0000002f194b7220 */ /* 0x000fe20000410000 */
[----:B------:R-:W-:Y:S02]  /*7140*/  FSETP.GTU.FTZ.AND P6, PT, R53, R67, PT ;  /* 0x000000433500720b */ /* 0x000fe40003fdc000 */
[----:B------:R-:W-:Y:S01]  /*7150*/  I2FP.F32.U32 R70, R29 ;  /* 0x0000001d00467245 */ /* 0x000fe20000201000 */
[-C--:B------:R-:W-:Y:S01]  /*7160*/  FMUL.FTZ R29, R26, R47.reuse ;  /* 0x0000002f1a1d7220 */ /* 0x080fe20000410000 */
[----:B------:R-:W-:Y:S01]  /*7170*/  FSEL R28, R28, RZ, !P6 ;  /* 0x000000ff1c1c7208 */ /* 0x000fe20007000000 */
[----:B------:R-:W-:Y:S01]  /*7180*/  FMUL.FTZ R47, R27, R47 ;  /* 0x0000002f1b2f7220 */ /* 0x000fe20000410000 */
[----:B------:R-:W-:Y:S01]  /*7190*/  SEL R53, RZ, 0x1, P6 ;  /* 0x00000001ff357807 */ /* 0x000fe20003000000 */
[----:B------:R-:W-:Y:S01]  /*71a0*/  FFMA.FTZ R70, R70, R71, 1.1641532182693481445e-10 ;  /* 0x2f00000046467423 */ /* 0x000fe20000010047 */
[----:B------:R-:W-:-:S02]  /*71b0*/  FSETP.GTU.FTZ.AND P6, PT, R54, R67, PT ;  /* 0x000000433600720b */ /* 0x000fc40003fdc000 */
[----:B------:R-:W-:Y:S02]  /*71c0*/  FSEL R29, R29, RZ, !P0 ;  /* 0x000000ff1d1d7208 */ /* 0x000fe40004000000 */
[----:B------:R-:W-:Y:S02]  /*71d0*/  FSEL R75, R75, RZ, !P6 ;  /* 0x000000ff4b4b7208 */ /* 0x000fe40007000000 */
[----:B------:R-:W-:Y:S02]  /*71e0*/  SEL R54, RZ, 0x1, P6 ;  /* 0x00000001ff367807 */ /* 0x000fe40003000000 */
[----:B------:R-:W-:Y:S02]  /*71f0*/  FSETP.GTU.FTZ.AND P6, PT, R70, R67, PT ;  /* 0x000000434600720b */ /* 0x000fe40003fdc000 */
[----:B------:R-:W-:Y:S02]  /*7200*/  FSEL R30, R30, RZ, P3 ;  /* 0x000000ff1e1e7208 */ /* 0x000fe40001800000 */
[----:B------:R-:W-:-:S02]  /*7210*/  FSEL R70, R31, RZ, P4 ;  /* 0x000000ff1f467208 */ /* 0x000fc40002000000 */
[----:B------:R-:W-:Y:S01]  /*7220*/  FSEL R52, R52, RZ, P2 ;  /* 0x000000ff34347208 */ /* 0x000fe20001000000 */
[----:B------:R-:W-:Y:S01]  /*7230*/  FADD.FTZ R30, R30, R29 ;  /* 0x0000001d1e1e7221 */ /* 0x000fe20000010000 */
[----:B------:R-:W-:Y:S02]  /*7240*/  FSEL R51, R51, RZ, P1 ;  /* 0x000000ff33337208 */ /* 0x000fe40000800000 */
[----:B------:R-:W-:Y:S01]  /*7250*/  FSEL R31, R47, RZ, !P6 ;  /* 0x000000ff2f1f7208 */ /* 0x000fe20007000000 */
[----:B------:R-:W-:Y:S01]  /*7260*/  FADD.FTZ R29, R52, R75 ;  /* 0x0000004b341d7221 */ /* 0x000fe20000010000 */
[----:B------:R-:W-:Y:S01]  /*7270*/  SEL R67, RZ, 0x1, P0 ;  /* 0x00000001ff437807 */ /* 0x000fe20000000000 */
[----:B------:R-:W-:Y:S01]  /*7280*/  FADD.FTZ R28, R51, R28 ;  /* 0x0000001c331c7221 */ /* 0x000fe20000010000 */
[----:B------:R-:W-:Y:S01]  /*7290*/  PRMT R52, R54, 0x7610, R52 ;  /* 0x0000761036347816 */ /* 0x000fe20000000034 */
[----:B------:R-:W-:Y:S01]  /*72a0*/  FADD.FTZ R31, R31, R70 ;  /* 0x000000461f1f7221 */ /* 0x000fe20000010000 */
[----:B------:R-:W-:Y:S01]  /*72b0*/  ISETP.NE.AND P0, PT, R74, RZ, PT ;  /* 0x000000ff4a00720c */ /* 0x000fe20003f05270 */
[----:B------:R-:W-:Y:S01]  /*72c0*/  @P5 FADD.FTZ R28, R20, R28 ;  /* 0x0000001c141c5221 */ /* 0x000fe20000010000 */
[----:B------:R-:W-:Y:S01]  /*72d0*/  PRMT R51, R67, 0x7610, R51 ;  /* 0x0000761043337816 */ /* 0x000fe20000000033 */
[----:B------:R-:W-:Y:S01]  /*72e0*/  @P5 FADD.FTZ R29, R21, R29 ;  /* 0x0000001d151d5221 */ /* 0x000fe20000010000 */
[----:B------:R-:W-:Y:S01]  /*72f0*/  SEL R54, RZ, 0x1, P6 ;  /* 0x00000001ff367807 */ /* 0x000fe20003000000 */
[----:B------:R-:W-:Y:S01]  /*7300*/  @P5 FADD.FTZ R30, R22, R30 ;  /* 0x0000001e161e5221 */ /* 0x000fe20000010000 */
[----:B------:R-:W-:Y:S01]  /*7310*/  @P5 FADD.FTZ R31, R23, R31 ;  /* 0x0000001f171f5221 */ /* 0x000fe20000010000 */
[----:B------:R-:W-:Y:S06]  /*7320*/  BRA `(.L_x_4874) ;  /* 0x0000001000d07947 */ /* 0x000fec0003800000 */
.L_x_4833:
        /* <DEDUP_REMOVED lines=16> */
.L_x_4877:
        /* <DEDUP_REMOVED lines=13> */
.L_x_4879:
[----:B------:R-:W-:Y:S05]  /*7500*/  BSYNC.RECONVERGENT B2 ;  /* 0x0000000000027941 */ /* 0x000fea0003800200 */
.L_x_4878:
        /* <DEDUP_REMOVED lines=38> */
[----:B------:R-:W-:Y:S01]  /*7770*/  IMAD.WIDE.U32 R58, R75, -0x326172a9, RZ ;  /* 0xcd9e8d574b3a7825 */ /* 0x000fe200078e00ff */
[----:B------:R-:W-:-:S03]  /*7780*/  MOV R74, R70 ;  /* 0x00000046004a7202 */ /* 0x000fc60000000f00 */
[----:B------:R-:W-:Y:S01]  /*7790*/  IMAD.MOV.U32 R75, RZ, RZ, RZ ;  /* 0x000000ffff4b7224 */ /* 0x000fe200078e00ff */
[----:B------:R-:W-:-:S07]  /*77a0*/  LOP3.LUT R59, R56, UR28, R59, 0x96, !PT ;  /* 0x0000001c383b7c12 */ /* 0x000fce000f8e963b */
.L_x_4876:
[----:B------:R-:W-:Y:S05]  /*77b0*/  BSYNC.RECONVERGENT B1 ;  /* 0x0000000000017941 */ /* 0x000fea0003800200 */
.L_x_4875:
        /* <DEDUP_REMOVED lines=16> */
.L_x_4882:
        /* <DEDUP_REMOVED lines=13> */
.L_x_4884:
[----:B------:R-:W-:Y:S05]  /*7990*/  BSYNC.RECONVERGENT B2 ;  /* 0x0000000000027941 */ /* 0x000fea0003800200 */
.L_x_4883:
        /* <DEDUP_REMOVED lines=37> */
[----:B------:R-:W-:Y:S02]  /*7bf0*/  LOP3.LUT R60, R76, UR29, R59, 0x96, !PT ;  /* 0x0000001d4c3c7c12 */ /* 0x000fe4000f8e963b */
[----:B------:R-:W-:Y:S01]  /*7c00*/  MOV R57, R58 ;  /* 0x0000003a00397202 */ /* 0x000fe20000000f00 */
[----:B------:R-:W-:-:S04]  /*7c10*/  IMAD.WIDE.U32 R58, R70, -0x326172a9, RZ ;  /* 0xcd9e8d57463a7825 */ /* 0x000fc800078e00ff */
[----:B------:R-:W-:Y:S01]  /*7c20*/  IMAD.MOV.U32 R70, RZ, RZ, RZ ;  /* 0x000000ffff467224 */ /* 0x000fe200078e00ff */
[----:B------:R-:W-:-:S07]  /*7c30*/  LOP3.LUT R59, R74, UR28, R59, 0x96, !PT ;  /* 0x0000001c4a3b7c12 */ /* 0x000fce000f8e963b */
.L_x_4881:
[----:B------:R-:W-:Y:S05]  /*7c40*/  BSYNC.RECONVERGENT B1 ;  /* 0x0000000000017941 */ /* 0x000fea0003800200 */
.L_x_4880:
        /* <DEDUP_REMOVED lines=16> */
.L_x_4887:
        /* <DEDUP_REMOVED lines=13> */
.L_x_4889:
[----:B------:R-:W-:Y:S05]  /*7e20*/  BSYNC.RECONVERGENT B2 ;  /* 0x0000000000027941 */ /* 0x000fea0003800200 */
.L_x_4888:
        /* <DEDUP_REMOVED lines=39> */
[----:B------:R-:W-:-:S05]  /*80a0*/  IMAD.WIDE.U32 R58, R70, -0x326172a9, RZ ;  /* 0xcd9e8d57463a7825 */ /* 0x000fca00078e00ff */
[----:B------:R-:W-:Y:S01]  /*80b0*/  LOP3.LUT R59, R74, UR28, R59, 0x96, !PT ;  /* 0x0000001c4a3b7c12 */ /* 0x000fe2000f8e963b */
[----:B------:R-:W-:-:S07]  /*80c0*/  IMAD.MOV.U32 R74, RZ, RZ, RZ ;  /* 0x000000ffff4a7224 */ /* 0x000fce00078e00ff */
.L_x_4886:
[----:B------:R-:W-:Y:S05]  /*80d0*/  BSYNC.RECONVERGENT B1 ;  /* 0x0000000000017941 */ /* 0x000fea0003800200 */
.L_x_4885:
[----:B------:R-:W-:Y:S01]  /*80e0*/  ISETP.NE.AND P4, PT, R74, 0x1, PT ;  /* 0x000000014a00780c */ /* 0x000fe20003f85270 */
[----:B------:R-:W-:Y:S01]  /*80f0*/  BSSY.RECONVERGENT B1, `(.L_x_4890) ;  /* 0x0000047000017945 */ /* 0x000fe20003800200 */
[----:B------:R-:W-:Y:S01]  /*8100*/  I2FP.F32.U32 R56, R56 ;  /* 0x0000003800387245 */ /* 0x000fe20000201000 */
[----:B------:R-:W-:-:S04]  /*8110*/  IMAD.MOV.U32 R70, RZ, RZ, R58 ;  /* 0x000000ffff467224 */ /* 0x000fc800078e003a */
        /* <DEDUP_REMOVED lines=12> */
.L_x_4892:
        /* <DEDUP_REMOVED lines=13> */
.L_x_4894:
[----:B------:R-:W-:Y:S05]  /*82b0*/  BSYNC.RECONVERGENT B2 ;  /* 0x0000000000027941 */ /* 0x000fea0003800200 */
.L_x_4893:
        /* <DEDUP_REMOVED lines=42> */
.L_x_4891:
[----:B------:R-:W-:Y:S05]  /*8560*/  BSYNC.RECONVERGENT B1 ;  /* 0x0000000000017941 */ /* 0x000fea0003800200 */
.L_x_4890:
[----:B------:R-:W-:Y:S01]  /*8570*/  I2FP.F32.U32 R70, R70 ;  /* 0x0000004600467245 */ /* 0x000fe20000201000 */
[-C--:B-----5:R-:W-:Y:S01]  /*8580*/  FMUL.FTZ R30, R30, R47.reuse ;  /* 0x0000002f1e1e7220 */ /* 0x0a0fe20000410000 */
[-C--:B------:R-:W-:Y:S01]  /*8590*/  FMUL.FTZ R28, R28, R47.reuse ;  /* 0x0000002f1c1c7220 */ /* 0x080fe20000410000 */
[-C--:B------:R-:W-:Y:S01]  /*85a0*/  FMUL.FTZ R29, R29, R47.reuse ;  /* 0x0000002f1d1d7220 */ /* 0x080fe20000410000 */
[----:B------:R-:W-:Y:S01]  /*85b0*/  FMUL.FTZ R31, R31, R47 ;  /* 0x0000002f1f1f7220 */ /* 0x000fe20000410000 */
        /* <DEDUP_REMOVED lines=11> */
.L_x_4874:
[----:B------:R-:W-:Y:S01]  /*8670*/  SEL R47, RZ, 0x1000000, !P4 ;  /* 0x01000000ff2f7807 */ /* 0x000fe20006000000 */
[C---:B------:R-:W-:Y:S01]  /*8680*/  IMAD.WIDE.U32 R72, R66.reuse, 0x10, R72 ;  /* 0x0000001042487825 */ /* 0x040fe200078e0048 */
[----:B------:R-:W-:Y:S02]  /*8690*/  SEL R70, RZ, 0x10000, !P3 ;  /* 0x00010000ff467807 */ /* 0x000fe40005800000 */
[----:B------:R-:W-:Y:S01]  /*86a0*/  SEL R67, RZ, 0x100, !P2 ;  /* 0x00000100ff437807 */ /* 0x000fe20005000000 */
[----:B------:R-:W-:Y:S01]  /*86b0*/  IMAD.WIDE.U32 R68, R66, 0x4, R68 ;  /* 0x0000000442447825 */ /* 0x000fe200078e0044 */
[----:B------:R0:W-:Y:S02]  /*86c0*/  STG.E.128 desc[UR8][R72.64], R28 ;  /* 0x0000001c48007986 */ /* 0x0001e4000c101d08 */
[----:B------:R-:W-:Y:S02]  /*86d0*/  IADD3 R67, PT, PT, R67, R47, R70 ;  /* 0x0000002f43437210 */ /* 0x000fe40007ffe046 */
[----:B------:R-:W1:Y:S01]  /*86e0*/  S2R R47, SR_TID.X ;  /* 0x00000000002f7919 */ /* 0x000e620000002100 */
[----:B------:R-:W-:-:S04]  /*86f0*/  SEL R70, RZ, 0x1, !P1 ;  /* 0x00000001ff467807 */ /* 0x000fc80004800000 */
[----:B------:R-:W-:Y:S01]  /*8700*/  IADD3 R67, PT, PT, R67, R70, RZ ;  /* 0x0000004643437210 */ /* 0x000fe20007ffe0ff */
[----:B------:R-:W-:-:S04]  /*8710*/  FADD.FTZ R70, RZ, R16 ;  /* 0x00000010ff467221 */ /* 0x000fc80000010000 */
[----:B------:R0:W-:Y:S01]  /*8720*/  STG.E desc[UR8][R68.64], R67 ;  /* 0x0000004344007986 */ /* 0x0001e2000c101908 */
[----:B------:R-:W-:-:S04]  /*8730*/  FADD.FTZ R71, R70, R17 ;  /* 0x0000001146477221 */ /* 0x000fc80000010000 */
[----:B------:R-:W-:-:S04]  /*8740*/  FADD.FTZ R70, R71, R18 ;  /* 0x0000001247467221 */ /* 0x000fc80000010000 */
[----:B------:R-:W-:-:S04]  /*8750*/  FADD.FTZ R71, R70, R19 ;  /* 0x0000001346477221 */ /* 0x000fc80000010000 */
[----:B------:R-:W-:Y:S01]  /*8760*/  FADD.FTZ R70, R71, R28 ;  /* 0x0000001c47467221 */ /* 0x000fe20000010000 */
[----:B-1----:R-:W-:-:S03]  /*8770*/  LOP3.LUT P1, RZ, R47, 0x1f, RZ, 0xc0, !PT ;  /* 0x0000001f2fff7812 */ /* 0x002fc6000782c0ff */
[----:B------:R-:W-:-:S04]  /*8780*/  FADD.FTZ R47, R70, R29 ;  /* 0x0000001d462f7221 */ /* 0x000fc80000010000 */
[----:B------:R-:W-:Y:S01]  /*8790*/  FADD.FTZ R70, R47, R30 ;  /* 0x0000001e2f467221 */ /* 0x000fe20000010000 */
[----:B0-----:R-:W-:Y:S06]  /*87a0*/  @!P0 BRA `(.L_x_4895) ;  /* 0x00000000002c8947 */ /* 0x001fec0003800000 */
[----:B------:R-:W0:Y:S01]  /*87b0*/  LDC.64 R68, c[0x0][0x3b8] ;  /* 0x0000ee00ff447b82 */ /* 0x000e220000000a00 */
        /* <DEDUP_REMOVED lines=10> */
.L_x_4895:
[----:B------:R-:W-:Y:S01]  /*8860*/  UMOV UR33, 0xffffffff ;  /* 0xffffffff00217882 */ /* 0x000fe20000000000 */
[----:B------:R-:W-:Y:S02]  /*8870*/  FADD.FTZ R71, R70, R31 ;  /* 0x0000001f46477221 */ /* 0x000fe40000010000 */
        /* <DEDUP_REMOVED lines=38> */
.L_x_4909:
[----:B------:R-:W2:Y:S01]  /*8ae0*/  @!P1 LDC.64 R70, c[0x0][0x3c0] ;  /* 0x0000f000ff469b82 */ /* 0x000ea20000000a00 */
[----:B01----:R-:W-:Y:S01]  /*8af0*/  FADD.FTZ R76, R76, R47 ;  /* 0x0000002f4c4c7221 */ /* 0x003fe20000010000 */
[----:B------:R-:W-:Y:S01]  /*8b00*/  FMUL.FTZ R47, R73, R73 ;  /* 0x00000049492f7220 */ /* 0x000fe20000410000 */
[----:B------:R-:W-:Y:S02]  /*8b10*/  ISETP.NE.AND P2, PT, RZ, UR30, PT ;  /* 0x0000001eff007c0c */ /* 0x000fe4000bf45270 */
[----:B------:R-:W-:Y:S02]  /*8b20*/  FFMA.FTZ R67, R76, R67, UR5 ;  /* 0x000000054c437e23 */ /* 0x000fe40008010043 */
[----:B------:R-:W-:Y:S01]  /*8b30*/  FSEL R72, R47, RZ, P2 ;  /* 0x000000ff2f487208 */ /* 0x000fe20001000000 */
[----:B------:R-:W0:Y:S01]  /*8b40*/  @!P1 LDC.64 R68, c[0x0][0x3c8] ;  /* 0x0000f200ff449b82 */ /* 0x000e220000000a00 */
[----:B------:R-:W-:-:S03]  /*8b50*/  FSEL R47, R73, RZ, !P2 ;  /* 0x000000ff492f7208 */ /* 0x000fc60005000000 */
[----:B------:R-:W-:Y:S02]  /*8b60*/  FADD.FTZ R67, R67, R72 ;  /* 0x0000004843437221 */ /* 0x000fe40000010000 */
[C---:B------:R-:W-:Y:S01]  /*8b70*/  FADD.FTZ R74, -R47.reuse, R16 ;  /* 0x000000102f4a7221 */ /* 0x040fe20000010100 */
[C---:B------:R-:W-:Y:S01]  /*8b80*/  FADD.FTZ R72, -R47.reuse, R17 ;  /* 0x000000112f487221 */ /* 0x040fe20000010100 */
[C---:B------:R-:W-:Y:S01]  /*8b90*/  FADD.FTZ R18, -R47.reuse, R18 ;  /* 0x000000122f127221 */ /* 0x040fe20000010100 */
[C---:B------:R-:W-:Y:S01]  /*8ba0*/  FADD.FTZ R16, -R47.reuse, R19 ;  /* 0x000000132f107221 */ /* 0x040fe20000010100 */
[----:B------:R-:W1:Y:S01]  /*8bb0*/  MUFU.RSQ R67, R67 ;  /* 0x0000004300437308 */ /* 0x000e620000001400 */
[C---:B------:R-:W-:Y:S01]  /*8bc0*/  FADD.FTZ R28, -R47.reuse, R28 ;  /* 0x0000001c2f1c7221 */ /* 0x040fe20000010100 */
[C---:B------:R-:W-:Y:S01]  /*8bd0*/  FADD.FTZ R30, -R47.reuse, R30 ;  /* 0x0000001e2f1e7221 */ /* 0x040fe20000010100 */
[----:B------:R-:W-:Y:S01]  /*8be0*/  FADD.FTZ R76, -R47, R31 ;  /* 0x0000001f2f4c7221 */ /* 0x000fe20000010100 */
[----:B--2---:R-:W-:-:S05]  /*8bf0*/  @!P1 IMAD.WIDE R70, R64, 0x4, R70 ;  /* 0x0000000440469825 */ /* 0x004fca00078e0246 */
[----:B------:R0:W-:Y:S01]  /*8c00*/  @!P1 STG.E desc[UR8][R70.64], R73 ;  /* 0x0000004946009986 */ /* 0x0001e2000c101908 */
[C---:B-1----:R-:W-:Y:S01]  /*8c10*/  FMUL.FTZ R74, R67.reuse, R74 ;  /* 0x0000004a434a7220 */ /* 0x042fe20000410000 */
[C---:B------:R-:W-:Y:S01]  /*8c20*/  FMUL.FTZ R72, R67.reuse, R72 ;  /* 0x0000004843487220 */ /* 0x040fe20000410000 */
[C---:B------:R-:W-:Y:S01]  /*8c30*/  FMUL.FTZ R75, R67.reuse, R18 ;  /* 0x00000012434b7220 */ /* 0x040fe20000410000 */
[C---:B------:R-:W-:Y:S01]  /*8c40*/  FMUL.FTZ R28, R67.reuse, R28 ;  /* 0x0000001c431c7220 */ /* 0x040fe20000410000 */
[----:B------:R-:W-:Y:S01]  /*8c50*/  FMUL.FTZ R31, R67, R30 ;  /* 0x0000001e431f7220 */ /* 0x000fe20000410000 */
[----:B------:R-:W-:Y:S01]  /*8c60*/  FFMA.FTZ R17, R72, R11, R41 ;  /* 0x0000000b48117223 */ /* 0x000fe20000010029 */
[----:B0-----:R-:W-:-:S04]  /*8c70*/  @!P1 IMAD.WIDE R70, R64, 0x4, R68 ;  /* 0x0000000440469825 */ /* 0x001fc800078e0244 */
[----:B------:R-:W-:Y:S01]  /*8c80*/  FMUL.FTZ R73, R67, R16 ;  /* 0x0000001043497220 */ /* 0x000fe20000410000 */
[----:B------:R-:W0:Y:S01]  /*8c90*/  LDC.64 R68, c[0x0][0x428] ;  /* 0x00010a00ff447b82 */ /* 0x000e220000000a00 */
[----:B------:R-:W-:Y:S01]  /*8ca0*/  FFMA.FTZ R16, R74, R9, R5 ;  /* 0x000000094a107223 */ /* 0x000fe20000010005 */
[----:B------:R-:W-:Y:S01]  /*8cb0*/  FFMA.FTZ R18, R75, R10, R6 ;  /* 0x0000000a4b127223 */ /* 0x000fe20000010006 */
[----:B------:R0:W-:Y:S01]  /*8cc0*/  @!P1 STG.E desc[UR8][R70.64], R67 ;  /* 0x0000004346009986 */ /* 0x0001e2000c101908 */
[----:B------:R-:W-:Y:S01]  /*8cd0*/  FFMA.FTZ R19, R73, R12, R43 ;  /* 0x0000000c49137223 */ /* 0x000fe2000001002b */
[----:B------:R-:W-:Y:S01]  /*8ce0*/  FMUL.FTZ R76, R67, R76 ;  /* 0x0000004c434c7220 */ /* 0x000fe20000410000 */
[----:B------:R-:W-:Y:S01]  /*8cf0*/  FFMA.FTZ R30, R31, R38, R4 ;  /* 0x000000261f1e7223 */ /* 0x000fe20000010004 */
[----:B0-----:R-:W-:-:S04]  /*8d00*/  IMAD.WIDE.U32 R70, R46, 0x10, R68 ;  /* 0x000000102e467825 */ /* 0x001fc800078e0044 */
[----:B------:R-:W-:Y:S01]  /*8d10*/  IMAD.WIDE.U32 R68, R66, 0x10, R68 ;  /* 0x0000001042447825 */ /* 0x000fe200078e0044 */
[----:B------:R0:W-:Y:S02]  /*8d20*/  STG.E.128 desc[UR8][R70.64], R16 ;  /* 0x0000001046007986 */ /* 0x0001e4000c101d08 */
[----:B0-----:R-:W0:Y:S01]  /*8d30*/  LDC.64 R70, c[0x0][0x430] ;  /* 0x00010c00ff467b82 */ /* 0x001e220000000a00 */
[----:B------:R-:W-:Y:S01]  /*8d40*/  FFMA.FTZ R16, R74, R13, R0 ;  /* 0x0000000d4a107223 */ /* 0x000fe20000010000 */
[----:B------:R-:W-:Y:S01]  /*8d50*/  FFMA.FTZ R17, R72, R15, R42 ;  /* 0x0000000f48117223 */ /* 0x000fe2000001002a */
[----:B------:R-:W-:Y:S01]  /*8d60*/  FFMA.FTZ R19, R73, R32, R44 ;  /* 0x0000002049137223 */ /* 0x000fe2000001002c */
[----:B------:R-:W-:Y:S01]  /*8d70*/  FADD.FTZ R74, -R47, R29 ;  /* 0x0000001d2f4a7221 */ /* 0x000fe20000010100 */
[----:B------:R-:W-:-:S03]  /*8d80*/  FFMA.FTZ R18, R75, R14, R2 ;  /* 0x0000000e4b127223 */ /* 0x000fc60000010002 */
[----:B------:R-:W-:-:S04]  /*8d90*/  FMUL.FTZ R74, R67, R74 ;  /* 0x0000004a434a7220 */ /* 0x000fc80000410000 */
[----:B------:R-:W-:Y:S01]  /*8da0*/  FFMA.FTZ R29, R74, R39, R48 ;  /* 0x000000274a1d7223 */ /* 0x000fe20000010030 */
[--C-:B0-----:R-:W-:Y:S02]  /*8db0*/  IMAD.WIDE.U32 R72, R46, 0x10, R70.reuse ;  /* 0x000000102e487825 */ /* 0x101fe400078e0046 */
[----:B------:R-:W0:Y:S02]  /*8dc0*/  LDC.64 R46, c[0x0][0x380] ;  /* 0x0000e000ff2e7b82 */ /* 0x000e240000000a00 */
[----:B------:R-:W-:Y:S01]  /*8dd0*/  IMAD.WIDE.U32 R66, R66, 0x10, R70 ;  /* 0x0000001042427825 */ /* 0x000fe200078e0046 */
[----:B------:R1:W-:Y:S03]  /*8de0*/  STG.E.128 desc[UR8][R72.64], R16 ;  /* 0x0000001048007986 */ /* 0x0003e6000c101d08 */
[----:B-1----:R-:W-:Y:S01]  /*8df0*/  FFMA.FTZ R16, R28, R33, R7 ;  /* 0x000000211c107223 */ /* 0x002fe20000010007 */
[----:B------:R-:W-:Y:S01]  /*8e00*/  FFMA.FTZ R17, R74, R35, R45 ;  /* 0x000000234a117223 */ /* 0x000fe2000001002d */
[----:B------:R-:W-:Y:S01]  /*8e10*/  FFMA.FTZ R18, R31, R34, R8 ;  /* 0x000000221f127223 */ /* 0x000fe20000010008 */
[----:B------:R-:W-:Y:S01]  /*8e20*/  FFMA.FTZ R19, R76, R36, R49 ;  /* 0x000000244c137223 */ /* 0x000fe20000010031 */
[----:B------:R-:W-:Y:S01]  /*8e30*/  FFMA.FTZ R28, R28, R37, R3 ;  /* 0x000000251c1c7223 */ /* 0x000fe20000010003 */
[----:B------:R-:W-:Y:S01]  /*8e40*/  FFMA.FTZ R31, R76, R40, R50 ;  /* 0x000000284c1f7223 */ /* 0x000fe20000010032 */
[----:B0-----:R-:W-:-:S02]  /*8e50*/  IMAD R64, R46, 0x4, R64 ;  /* 0x000000042e407824 */ /* 0x001fc400078e0240 */
[----:B------:R0:W-:Y:S03]  /*8e60*/  STG.E.128 desc[UR8][R68.64], R16 ;  /* 0x0000001044007986 */ /* 0x0001e6000c101d08 */
[----:B------:R-:W-:Y:S01]  /*8e70*/  ISETP.GE.AND P1, PT, R64, R47, PT ;  /* 0x0000002f4000720c */ /* 0x000fe20003f26270 */
[----:B------:R0:W-:-:S12]  /*8e80*/  STG.E.128 desc[UR8][R66.64], R28 ;  /* 0x0000001c42007986 */ /* 0x0001d8000c101d08 */
[----:B------:R-:W-:Y:S05]  /*8e90*/  @!P1 BRA `(.L_x_4897) ;  /* 0xffffff80000c9947 */ /* 0x000fea000383ffff */
[----:B------:R-:W-:Y:S05]  /*8ea0*/  BSYNC B0 ;  /* 0x0000000000007941 */ /* 0x000fea0003800000 */
.L_x_4769:
[----:B------:R-:W-:Y:S05]  /*8eb0*/  EXIT ;  /* 0x000000000000794d */ /* 0x000fea0003800000 */
.L_x_4896:
[----:B------:R-:W-:Y:S01]  /*8ec0*/  HFMA2 R70, -RZ, RZ, 0, 5.9604644775390625e-08 ;  /* 0x00000001ff467431 */ /* 0x000fe200000001ff */
[----:B------:R-:W-:Y:S01]  /*8ed0*/  BSSY B1, `(.L_x_4898) ;  /* 0x0000006000017945 */ /* 0x000fe20003800000 */
[----:B0-----:R-:W-:Y:S01]  /*8ee0*/  IMAD.MOV.U32 R69, RZ, RZ, 0x1f ;  /* 0x0000001fff457424 */ /* 0x001fe200078e00ff */
[----:B------:R-:W-:-:S07]  /*8ef0*/  MOV R68, 0xffffffff ;  /* 0xffffffff00447802 */ /* 0x000fce0000000f00 */
[----:B------:R-:W-:Y:S05]  /*8f00*/  WARPSYNC.COLLECTIVE R68, `(.L_x_4899) ;  /* 0x0000000044087348 */ /* 0x000fea0003c00000 */
[----:B------:R0:W1:Y:S02]  /*8f10*/  SHFL.BFLY P2, R47, R71, R70, R69 ;  /* 0x0c000046472f7389 */ /* 0x0000640000040045 */
[----:B01----:R-:W-:Y:S05]  /*8f20*/  ENDCOLLECTIVE ;  /* 0x000000000000791b */ /* 0x003fea0003800000 */
.L_x_4899:
[----:B------:R-:W-:Y:S05]  /*8f30*/  BSYNC B1 ;  /* 0x0000000000017941 */ /* 0x000fea0003800000 */
.L_x_4898:
        /* <DEDUP_REMOVED lines=9> */
.L_x_4900:
[----:B------:R-:W-:Y:S02]  /*8fd0*/  HFMA2 R70, -RZ, RZ, 0, 2.384185791015625e-07 ;  /* 0x00000004ff467431 */ /* 0x000fe400000001ff */
[----:B------:R-:W-:-:S04]  /*8fe0*/  FADD.FTZ R74, R72, R47 ;  /* 0x0000002f484a7221 */ /* 0x000fc80000010000 */
[----:B------:R-:W-:-:S07]  /*8ff0*/  IMAD.MOV.U32 R71, RZ, RZ, R74 ;  /* 0x000000ffff477224 */ /* 0x000fce00078e004a */
[----:B------:R-:W-:Y:S05]  /*9000*/  WARPSYNC.COLLECTIVE R68, `(.L_x_4901) ;  /* 0x0000000044087348 */ /* 0x000fea0003c00000 */
[----:B------:R0:W1:Y:S02]  /*9010*/  SHFL.BFLY P2, R47, R71, R70, R69 ;  /* 0x0c000046472f7389 */ /* 0x0000640000040045 */
[----:B01----:R-:W-:Y:S05]  /*9020*/  ENDCOLLECTIVE ;  /* 0x000000000000791b */ /* 0x003fea0003800000 */
.L_x_4901:
[----:B------:R-:W-:Y:S01]  /*9030*/  MOV R70, 0x8 ;  /* 0x0000000800467802 */ /* 0x000fe20000000f00 */
[----:B------:R-:W-:-:S04]  /*9040*/  FADD.FTZ R75, R74, R47 ;  /* 0x0000002f4a4b7221 */ /* 0x000fc80000010000 */
[----:B------:R-:W-:-:S07]  /*9050*/  IMAD.MOV.U32 R71, RZ, RZ, R75 ;  /* 0x000000ffff477224 */ /* 0x000fce00078e004b */
[----:B------:R-:W-:Y:S05]  /*9060*/  WARPSYNC.COLLECTIVE R68, `(.L_x_4902) ;  /* 0x0000000044087348 */ /* 0x000fea0003c00000 */
[----:B------:R0:W1:Y:S02]  /*9070*/  SHFL.BFLY P2, R47, R71, R70, R69 ;  /* 0x0c000046472f7389 */ /* 0x0000640000040045 */
[----:B01----:R-:W-:Y:S05]  /*9080*/  ENDCOLLECTIVE ;  /* 0x000000000000791b */ /* 0x003fea0003800000 */
.L_x_4902:
[----:B------:R-:W-:Y:S02]  /*9090*/  HFMA2 R70, -RZ, RZ, 0, 9.5367431640625e-07 ;  /* 0x00000010ff467431 */ /* 0x000fe400000001ff */
[----:B------:R-:W-:-:S04]  /*90a0*/  FADD.FTZ R76, R75, R47 ;  /* 0x0000002f4b4c7221 */ /* 0x000fc80000010000 */
[----:B------:R-:W-:-:S07]  /*90b0*/  IMAD.MOV.U32 R71, RZ, RZ, R76 ;  /* 0x000000ffff477224 */ /* 0x000fce00078e004c */
[----:B------:R-:W-:Y:S05]  /*90c0*/  WARPSYNC.COLLECTIVE R68, `(.L_x_4903) ;  /* 0x0000000044087348 */ /* 0x000fea0003c00000 */
[----:B------:R0:W1:Y:S02]  /*90d0*/  SHFL.BFLY P2, R47, R71, R70, R69 ;  /* 0x0c000046472f7389 */ /* 0x0000640000040045 */
[----:B01----:R-:W-:Y:S05]  /*90e0*/  ENDCOLLECTIVE ;  /* 0x000000000000791b */ /* 0x003fea0003800000 */
.L_x_4903:
[----:B------:R-:W-:Y:S02]  /*90f0*/  IMAD.MOV.U32 R70, RZ, RZ, 0x1 ;  /* 0x00000001ff467424 */ /* 0x000fe400078e00ff */
        /* <DEDUP_REMOVED lines=22> */
.L_x_4904:
[----:B------:R-:W-:Y:S02]  /*9260*/  HFMA2 R70, -RZ, RZ, 0, 1.1920928955078125e-07 ;  /* 0x00000002ff467431 */ /* 0x000fe400000001ff */
[----:B------:R-:W-:-:S04]  /*9270*/  FADD.FTZ R72, R71, R47 ;  /* 0x0000002f47487221 */ /* 0x000fc80000010000 */
[----:B------:R-:W-:-:S07]  /*9280*/  IMAD.MOV.U32 R71, RZ, RZ, R72 ;  /* 0x000000ffff477224 */ /* 0x000fce00078e0048 */
[----:B------:R-:W-:Y:S05]  /*9290*/  WARPSYNC.COLLECTIVE R68, `(.L_x_4905) ;  /* 0x0000000044087348 */ /* 0x000fea0003c00000 */
[----:B------:R0:W1:Y:S02]  /*92a0*/  SHFL.BFLY P2, R47, R71, R70, R69 ;  /* 0x0c000046472f7389 */ /* 0x0000640000040045 */
[----:B01----:R-:W-:Y:S05]  /*92b0*/  ENDCOLLECTIVE ;  /* 0x000000000000791b */ /* 0x003fea0003800000 */
.L_x_4905:
[----:B------:R-:W-:Y:S01]  /*92c0*/  MOV R70, 0x4 ;  /* 0x0000000400467802 */ /* 0x000fe20000000f00 */
[----:B------:R-:W-:-:S04]  /*92d0*/  FADD.FTZ R74, R72, R47 ;  /* 0x0000002f484a7221 */ /* 0x000fc80000010000 */
[----:B------:R-:W-:-:S07]  /*92e0*/  IMAD.MOV.U32 R71, RZ, RZ, R74 ;  /* 0x000000ffff477224 */ /* 0x000fce00078e004a */
[----:B------:R-:W-:Y:S05]  /*92f0*/  WARPSYNC.COLLECTIVE R68, `(.L_x_4906) ;  /* 0x0000000044087348 */ /* 0x000fea0003c00000 */
[----:B------:R0:W1:Y:S02]  /*9300*/  SHFL.BFLY P2, R47, R71, R70, R69 ;  /* 0x0c000046472f7389 */ /* 0x0000640000040045 */
[----:B01----:R-:W-:Y:S05]  /*9310*/  ENDCOLLECTIVE ;  /* 0x000000000000791b */ /* 0x003fea0003800000 */
.L_x_4906:
[----:B------:R-:W-:Y:S02]  /*9320*/  HFMA2 R70, -RZ, RZ, 0, 4.76837158203125e-07 ;  /* 0x00000008ff467431 */ /* 0x000fe400000001ff */
[----:B------:R-:W-:-:S04]  /*9330*/  FADD.FTZ R75, R74, R47 ;  /* 0x0000002f4a4b7221 */ /* 0x000fc80000010000 */
[----:B------:R-:W-:-:S07]  /*9340*/  IMAD.MOV.U32 R71, RZ, RZ, R75 ;  /* 0x000000ffff477224 */ /* 0x000fce00078e004b */
[----:B------:R-:W-:Y:S05]  /*9350*/  WARPSYNC.COLLECTIVE R68, `(.L_x_4907) ;  /* 0x0000000044087348 */ /* 0x000fea0003c00000 */
[----:B------:R0:W1:Y:S02]  /*9360*/  SHFL.BFLY P2, R47, R71, R70, R69 ;  /* 0x0c000046472f7389 */ /* 0x0000640000040045 */
[----:B01----:R-:W-:Y:S05]  /*9370*/  ENDCOLLECTIVE ;  /* 0x000000000000791b */ /* 0x003fea0003800000 */
.L_x_4907:
[----:B------:R-:W-:Y:S01]  /*9380*/  MOV R70, 0x10 ;  /* 0x0000001000467802 */ /* 0x000fe20000000f00 */
[----:B------:R-:W-:-:S04]  /*9390*/  FADD.FTZ R76, R75, R47 ;  /* 0x0000002f4b4c7221 */ /* 0x000fc80000010000 */
[----:B------:R-:W-:-:S07]  /*93a0*/  IMAD.MOV.U32 R71, RZ, RZ, R76 ;  /* 0x000000ffff477224 */ /* 0x000fce00078e004c */
[----:B------:R-:W-:Y:S05]  /*93b0*/  WARPSYNC.COLLECTIVE R68, `(.L_x_4908) ;  /* 0x0000000044087348 */ /* 0x000fea0003c00000 */
[----:B------:R0:W1:Y:S02]  /*93c0*/  SHFL.BFLY P2, R47, R71, R70, R69 ;  /* 0x0c000046472f7389 */ /* 0x0000640000040045 */
[----:B01----:R-:W-:Y:S05]  /*93d0*/  ENDCOLLECTIVE ;  /* 0x000000000000791b */ /* 0x003fea0003800000 */
.L_x_4908:
[----:B------:R-:W-:Y:S05]  /*93e0*/  BRA `(.L_x_4909) ;  /* 0xfffffff400bc7947 */ /* 0x000fea000383ffff */
.L_x_4910:
        /* <DEDUP_REMOVED lines=9> */
.L_x_5984:


//--------------------- .text._ZN10layer_norm31ln_parallel_residual_fwd_kernelINS_13Kernel_traitsI6__halfffffjLj256ELj1ELj4ELj1ELj16ENS_18Kernel_traits_baseILj256ES2_ffffjLj128EEEEELb1ELb1ELb0EEEvNS_9FwdParamsE --------------------------
	.section	.text._ZN10layer_norm31ln_parallel_residual_fwd_kernelINS_13Kernel_traitsI6__halfffffjLj256ELj1ELj4ELj1ELj16ENS_18Kernel_traits_baseILj256ES2_ffffjLj128EEEEELb1ELb1ELb0EEEvNS_9FwdParamsE,"ax",@progbits
	.align	128
        .global         _ZN10layer_norm31ln_parallel_residual_fwd_kernelINS_13Kernel_traitsI6__halfffffjLj256ELj1ELj4ELj1ELj16ENS_18Kernel_traits_baseILj256ES2_ffffjLj128EEEEELb1ELb1ELb0EEEvNS_9FwdParamsE
        .type           _ZN10layer_norm31ln_parallel_residual_fwd_kernelINS_13Kernel_traitsI6__halfffffjLj256ELj1ELj4ELj1ELj16ENS_18Kernel_traits_baseILj256ES2_ffffjLj128EEEEELb1ELb1ELb0EEEvNS_9FwdParamsE,@function
        .size           _ZN10layer_norm31ln_parallel_residual_fwd_kernelINS_13Kernel_traitsI6__halfffffjLj256ELj1ELj4ELj1ELj16ENS_18Kernel_traits_baseILj256ES2_ffffjLj128EEEEELb1ELb1ELb0EEEvNS_9FwdParamsE,(.L_x_5985 - _ZN10layer_norm31ln_parallel_residual_fwd_kernelINS_13Kernel_traitsI6__halfffffjLj256ELj1ELj4ELj1ELj16ENS_18Kernel_traits_baseILj256ES2_ffffjLj128EEEEELb1ELb1ELb0EEEvNS_9FwdParamsE)
        .other          _ZN10layer_norm31ln_parallel_residual_fwd_kernelINS_13Kernel_traitsI6__halfffffjLj256ELj1ELj4ELj1ELj16ENS_18Kernel_traits_baseILj256ES2_ffffjLj128EEEEELb1ELb1ELb0EEEvNS_9FwdParamsE,@"STO_CUDA_ENTRY STV_DEFAULT"
_ZN10layer_norm31ln_parallel_residual_fwd_kernelINS_13Kernel_traitsI6__halfffffjLj256ELj1ELj4ELj1ELj16ENS_18Kernel_traits_baseILj256ES2_ffffjLj128EEEEELb1ELb1ELb0EEEvNS_9FwdParamsE:
.text._ZN10layer_norm31ln_parallel_residual_fwd_kernelINS_13Kernel_traitsI6__halfffffjLj256ELj1ELj4ELj1ELj16ENS_18Kernel_traits_baseILj256ES2_ffffjLj128EEEEELb1ELb1ELb0EEEvNS_9FwdParamsE:
        /* <DEDUP_REMOVED lines=53> */
[----:B------:R-:W-:Y:S11]  /*0350*/  BRA.U !UP0, `(.L_x_4912) ;  /* 0x0000000108547547 */ /* 0x000ff6000b800000 */
[C---:B------:R-:W-:Y:S01]  /*0360*/  ISETP.GE.U32.AND P0, PT, R46.reuse, 0x20, PT ;  /* 0x000000202e00780c */ /* 0x040fe20003f06070 */
[----:B------:R-:W-:Y:S01]  /*0370*/  BSSY.RECONVERGENT B1, `(.L_x_4913) ;  /* 0x000000b000017945 */ /* 0x000fe20003800200 */
[----:B------:R-:W-:Y:S01]  /*0380*/  ISETP.GE.U32.AND P1, PT, R46, 0x40, PT ;  /* 0x000000402e00780c */ /* 0x000fe20003f26070 */
[----:B------:R-:W-:-:S10]  /*0390*/  IMAD.MOV.U32 R9, RZ, RZ, R44 ;  /* 0x000000ffff097224 */ /* 0x000fd400078e002c */
        /* <DEDUP_REMOVED lines=8> */
.L_x_4914:
[----:B------:R-:W-:Y:S05]  /*0420*/  BSYNC.RECONVERGENT B1 ;  /* 0x0000000000017941 */ /* 0x000fea0003800200 */
.L_x_4913:
        /* <DEDUP_REMOVED lines=8> */
.L_x_4912:
[C---:B------:R-:W-:Y:S01]  /*04b0*/  ISETP.GE.U32.AND P1, PT, R46.reuse, 0x40, PT ;  /* 0x000000402e00780c */ /* 0x040fe20003f26070 */
[----:B------:R-:W-:Y:S01]  /*04c0*/  IMAD.MOV.U32 R13, RZ, RZ, R44 ;  /* 0x000000ffff0d7224 */ /* 0x000fe200078e002c */
[----:B------:R-:W-:-:S11]  /*04d0*/  ISETP.GE.U32.AND P0, PT, R46, 0x20, PT ;  /* 0x000000202e00780c */ /* 0x000fd60003f06070 */
        /* <DEDUP_REMOVED lines=9> */
.L_x_4915:
[----:B------:R-:W-:Y:S05]  /*0570*/  BSYNC.RECONVERGENT B0 ;  /* 0x0000000000007941 */ /* 0x000fea0003800200 */
.L_x_4911:
[----:B------:R-:W1:Y:S02]  /*0580*/  LDCU UR4, c[0x0][0x384] ;  /* 0x00007080ff0477ac */ /* 0x000e640008000800 */
[----:B-1----:R-:W-:-:S13]  /*0590*/  ISETP.GE.AND P1, PT, R43, UR4, PT ;  /* 0x000000042b007c0c */ /* 0x002fda000bf26270 */
[----:B------:R-:W-:Y:S05]  /*05a0*/  @P1 EXIT ;  /* 0x000000000000194d */ /* 0x000fea0003800000 */
[----:B0-----:R-:W-:Y:S01]  /*05b0*/  IMAD.HI.U32 R8, R42, -0x2daee0ad, RZ ;  /* 0xd2511f532a087827 */ /* 0x001fe200078e00ff */
[----:B-----5:R-:W-:Y:S01]  /*05c0*/  MOV R55, R4 ;  /* 0x0000000400377202 */ /* 0x020fe20000000f00 */
[----:B------:R-:W-:Y:S01]  /*05d0*/  BSSY B0, `(.L_x_4916) ;  /* 0x0000888000007945 */ /* 0x000fe20003800000 */
[--C-:B------:R-:W-:Y:S01]  /*05e0*/  SHF.R.U64 R56, R4, 0x10, R5.reuse ;  /* 0x0000001004387819 */ /* 0x100fe20000001205 */
[C---:B------:R-:W-:Y:S01]  /*05f0*/  IMAD.HI.U32 R0, R45.reuse, -0x326172a9, RZ ;  /* 0xcd9e8d572d007827 */ /* 0x040fe200078e00ff */
[----:B------:R-:W-:Y:S01]  /*0600*/  LOP3.LUT R8, R8, UR7, RZ, 0x3c, !PT ;  /* 0x0000000708087c12 */ /* 0x000fe2000f8e3cff */
[----:B------:R-:W0:Y:S01]  /*0610*/  LDCU UR12, c[0x0][0x408] ;  /* 0x00008100ff0c77ac */ /* 0x000e220008000800 */
[----:B------:R-:W-:Y:S01]  /*0620*/  SHF.R.U32.HI R16, RZ, 0x10, R5 ;  /* 0x00000010ff107819 */ /* 0x000fe20000011605 */
[----:B------:R-:W-:Y:S01]  /*0630*/  IMAD R10, R45, -0x326172a9, RZ ;  /* 0xcd9e8d572d0a7824 */ /* 0x000fe200078e02ff */
[----:B------:R-:W-:Y:S01]  /*0640*/  LOP3.LUT R0, R41, UR6, R0, 0x96, !PT ;  /* 0x0000000629007c12 */ /* 0x000fe2000f8e9600 */
[----:B------:R-:W-:Y:S01]  /*0650*/  IMAD.HI.U32 R9, R8, -0x326172a9, RZ ;  /* 0xcd9e8d5708097827 */ /* 0x000fe200078e00ff */
[----:B------:R-:W-:Y:S01]  /*0660*/  SHF.R.U64 R57, R34, 0x10, R35 ;  /* 0x0000001022397819 */ /* 0x000fe20000001223 */
[----:B------:R-:W1:Y:S01]  /*0670*/  LDCU UR33, c[0x0][0x388] ;  /* 0x00007100ff2177ac */ /* 0x000e620008000800 */
[----:B------:R-:W-:Y:S01]  /*0680*/  PRMT R56, R56, 0x5410, R16 ;  /* 0x0000541038387816 */ /* 0x000fe20000000010 */
[----:B------:R-:W-:Y:S01]  /*0690*/  IMAD R12, R42, -0x2daee0ad, RZ ;  /* 0xd2511f532a0c7824 */ /* 0x000fe200078e02ff */
[----:B------:R-:W-:Y:S01]  /*06a0*/  LOP3.LUT R9, R10, UR15, R9, 0x96, !PT ;  /* 0x0000000f0a097c12 */ /* 0x000fe2000f8e9609 */
[----:B------:R-:W-:Y:S01]  /*06b0*/  IMAD.HI.U32 R11, R0, -0x2daee0ad, RZ ;  /* 0xd2511f53000b7827 */ /* 0x000fe200078e00ff */
[----:B------:R-:W-:Y:S01]  /*06c0*/  LOP3.LUT R36, R36, 0x3, RZ, 0xc0, !PT ;  /* 0x0000000324247812 */ /* 0x000fe200078ec0ff */
[----:B------:R-:W2:Y:S02]  /*06d0*/  LDCU.U8 UR13, c[0x0][0x410] ;  /* 0x00008200ff0d77ac */ /* 0x000ea40008000000 */
[----:B------:R-:W-:Y:S01]  /*06e0*/  IMAD R13, R8, -0x326172a9, RZ ;  /* 0xcd9e8d57080d7824 */ /* 0x000fe200078e02ff */
[----:B------:R-:W-:Y:S01]  /*06f0*/  LOP3.LUT R11, R12, UR16, R11, 0x96, !PT ;  /* 0x000000100c0b7c12 */ /* 0x000fe2000f8e960b */
[----:B------:R-:W-:Y:S01]  /*0700*/  IMAD R15, R0, -0x2daee0ad, RZ ;  /* 0xd2511f53000f7824 */ /* 0x000fe200078e02ff */
[----:B------:R-:W3:Y:S01]  /*0710*/  LDCU UR14, c[0x0][0x448] ;  /* 0x00008900ff0e77ac */ /* 0x000ee20008000800 */
[----:B------:R-:W-:Y:S01]  /*0720*/  IMAD.HI.U32 R8, R9, -0x2daee0ad, RZ ;  /* 0xd2511f5309087827 */ /* 0x000fe200078e00ff */
[----:B------:R-:W4:Y:S03]  /*0730*/  LDCU.64 UR4, c[0x0][0x398] ;  /* 0x00007300ff0477ac */ /* 0x000f260008000a00 */
[----:B------:R-:W-:Y:S01]  /*0740*/  IMAD.HI.U32 R0, R11, -0x326172a9, RZ ;  /* 0xcd9e8d570b007827 */ /* 0x000fe200078e00ff */
[----:B------:R-:W-:Y:S01]  /*0750*/  LOP3.LUT R8, R15, UR18, R8, 0x96, !PT ;  /* 0x000000120f087c12 */ /* 0x000fe2000f8e9608 */
[----:B------:R-:W0:Y:S02]  /*0760*/  LDCU.64 UR10, c[0x0][0x3a0] ;  /* 0x00007400ff0a77ac */ /* 0x000e240008000a00 */
        /* <DEDUP_REMOVED lines=18> */
[----:B------:R-:W-:Y:S01]  /*0890*/  SHF.R.U32.HI R10, RZ, 0x10, R7 ;  /* 0x00000010ff0a7819 */ /* 0x000fe20000011607 */
[----:B------:R-:W-:Y:S01]  /*08a0*/  IMAD R13, R8, -0x326172a9, RZ ;  /* 0xcd9e8d57080d7824 */ /* 0x000fe200078e02ff */
[----:B------:R-:W-:Y:S01]  /*08b0*/  LOP3.LUT R11, R12, UR24, R11, 0x96, !PT ;  /* 0x000000180c0b7c12 */ /* 0x000fe2000f8e960b */
[----:B------:R-:W-:Y:S01]  /*08c0*/  IMAD R15, R0, -0x2daee0ad, RZ ;  /* 0xd2511f53000f7824 */ /* 0x000fe200078e02ff */
[----:B------:R-:W-:Y:S01]  /*08d0*/  SHF.R.U64 R12, R6, 0x10, R7 ;  /* 0x00000010060c7819 */ /* 0x000fe20000001207 */
[----:B------:R-:W-:-:S04]  /*08e0*/  IMAD.HI.U32 R8, R9, -0x2daee0ad, RZ ;  /* 0xd2511f5309087827 */ /* 0x000fc800078e00ff */
[----:B------:R-:W-:Y:S01]  /*08f0*/  IMAD.HI.U32 R0, R11, -0x326172a9, RZ ;  /* 0xcd9e8d570b007827 */ /* 0x000fe200078e00ff */
[----:B------:R-:W-:-:S03]  /*0900*/  LOP3.LUT R8, R15, UR26, R8, 0x96, !PT ;  /* 0x0000001a0f087c12 */ /* 0x000fc6000f8e9608 */
[----:B------:R-:W-:Y:S01]  /*0910*/  IMAD R11, R11, -0x326172a9, RZ ;  /* 0xcd9e8d570b0b7824 */ /* 0x000fe200078e02ff */
[----:B------:R-:W-:Y:S01]  /*0920*/  LOP3.LUT R0, R13, UR25, R0, 0x96, !PT ;  /* 0x000000190d007c12 */ /* 0x000fe2000f8e9600 */
[----:B------:R-:W-:Y:S01]  /*0930*/  IMAD.HI.U32 R4, R8, -0x326172a9, RZ ;  /* 0xcd9e8d5708047827 */ /* 0x000fe200078e00ff */
[----:B------:R-:W-:-:S03]  /*0940*/  MOV R13, R7 ;  /* 0x00000007000d7202 */ /* 0x000fc60000000f00 */
[----:B------:R-:W-:Y:S01]  /*0950*/  IMAD.MOV.U32 R14, RZ, RZ, R5 ;  /* 0x000000ffff0e7224 */ /* 0x000fe200078e0005 */
[----:B------:R-:W-:Y:S01]  /*0960*/  LOP3.LUT R4, R11, UR27, R4, 0x96, !PT ;  /* 0x0000001b0b047c12 */ /* 0x000fe2000f8e9604 */
[----:B------:R-:W-:Y:S02]  /*0970*/  IMAD.MOV.U32 R32, RZ, RZ, R6 ;  /* 0x000000ffff207224 */ /* 0x000fe400078e0006 */
[----:B------:R-:W-:Y:S01]  /*0980*/  IMAD R6, R9, -0x2daee0ad, RZ ;  /* 0xd2511f5309067824 */ /* 0x000fe200078e02ff */
[----:B------:R-:W-:Y:S01]  /*0990*/  PRMT R55, R55, 0x5410, R14 ;  /* 0x0000541037377816 */ /* 0x000fe2000000000e */
        /* <DEDUP_REMOVED lines=9> */
[----:B------:R-:W-:Y:S01]  /*0a30*/  IMAD.HI.U32 R39, R6, -0x326172a9, RZ ;  /* 0xcd9e8d5706277827 */ /* 0x000fe200078e00ff */
[----:B------:R-:W-:-:S03]  /*0a40*/  SHF.R.U32.HI R7, RZ, 0x10, R35 ;  /* 0x00000010ff077819 */ /* 0x000fc60000011623 */
[----:B------:R-:W-:Y:S01]  /*0a50*/  IMAD R5, R4, -0x2daee0ad, RZ ;  /* 0xd2511f5304057824 */ /* 0x000fe200078e02ff */
[----:B------:R-:W-:Y:S01]  /*0a60*/  PRMT R57, R57, 0x5410, R7 ;  /* 0x0000541039397816 */ /* 0x000fe20000000007 */
[----:B------:R-:W-:Y:S01]  /*0a70*/  IMAD.HI.U32 R40, R0, -0x2daee0ad, RZ ;  /* 0xd2511f5300287827 */ /* 0x000fe200078e00ff */
[----:B------:R-:W-:Y:S02]  /*0a80*/  LOP3.LUT R39, R8, UR31, R39, 0x96, !PT ;  /* 0x0000001f08277c12 */ /* 0x000fe4000f8e9627 */
[--C-:B------:R-:W-:Y:S01]  /*0a90*/  SHF.R.U64 R8, R2, 0x10, R3.reuse ;  /* 0x0000001002087819 */ /* 0x100fe20000001203 */
[----:B------:R-:W-:Y:S01]  /*0aa0*/  HADD2.F32 R37, -RZ, R2.H0_H0 ;  /* 0x20000002ff257230 */ /* 0x000fe20000004100 */
[----:B------:R-:W-:Y:S01]  /*0ab0*/  SHF.R.U32.HI R7, RZ, 0x10, R3 ;  /* 0x00000010ff077819 */ /* 0x000fe20000011603 */
[----:B------:R-:W-:Y:S01]  /*0ac0*/  HADD2.F32 R38, -RZ, R3.H0_H0 ;  /* 0x20000003ff267230 */ /* 0x000fe20000004100 */
[----:B------:R-:W-:Y:S01]  /*0ad0*/  LOP3.LUT R40, R5, UR32, R40, 0x96, !PT ;  /* 0x0000002005287c12 */ /* 0x000fe2000f8e9628 */
[----:B------:R-:W-:-:S02]  /*0ae0*/  IMAD.MOV.U32 R33, RZ, RZ, RZ ;  /* 0x000000ffff217224 */ /* 0x000fc400078e00ff */
[----:B------:R-:W-:Y:S02]  /*0af0*/  HADD2.F32 R32, -RZ, R32.H0_H0 ;  /* 0x20000020ff207230 */ /* 0x000fe40000004100 */
[----:B------:R-:W-:Y:S02]  /*0b00*/  HADD2.F32 R11, -RZ, R13.H0_H0 ;  /* 0x2000000dff0b7230 */ /* 0x000fe40000004100 */
[----:B------:R-:W-:Y:S02]  /*0b10*/  HADD2.F32 R9, -RZ, R12.H0_H0 ;  /* 0x2000000cff097230 */ /* 0x000fe40000004100 */
[----:B------:R-:W-:Y:S02]  /*0b20*/  HADD2.F32 R10, -RZ, R10.H0_H0 ;  /* 0x2000000aff0a7230 */ /* 0x000fe40000004100 */
[----:B------:R-:W-:Y:S02]  /*0b30*/  HADD2.F32 R8, -RZ, R8.H0_H0 ;  /* 0x20000008ff087230 */ /* 0x000fe40000004100 */
[----:B------:R-:W-:-:S02]  /*0b40*/  HADD2.F32 R7, -RZ, R7.H0_H0 ;  /* 0x20000007ff077230 */ /* 0x000fc40000004100 */
[----:B------:R-:W-:Y:S02]  /*0b50*/  IMAD R5, R0, -0x2daee0ad, RZ ;  /* 0xd2511f5300057824 */ /* 0x000fe400078e02ff */
[----:B01234-:R-:W-:-:S07]  /*0b60*/  IMAD R6, R6, -0x326172a9, RZ ;  /* 0xcd9e8d5706067824 */ /* 0x01ffce00078e02ff */
.L_x_5051:
[----:B------:R-:W-:Y:S01]  /*0b70*/  IMAD R28, R43, UR33, RZ ;  /* 0x000000212b1c7c24 */ /* 0x000fe2000f8e02ff */
[----:B------:R-:W-:Y:S04]  /*0b80*/  BSSY.RECONVERGENT B1, `(.L_x_4917) ;  /* 0x00003dd000017945 */ /* 0x000fe80003800200 */
[----:B------:R-:W-:-:S04]  /*0b90*/  SHF.R.S32.HI R29, RZ, 0x1f, R28 ;  /* 0x0000001fff1d7819 */ /* 0x000fc8000001141c */
[----:B------:R-:W-:-:S04]  /*0ba0*/  LEA.HI R29, R29, R28, RZ, 0x2 ;  /* 0x0000001c1d1d7211 */ /* 0x000fc800078f10ff */
[----:B------:R-:W-:-:S05]  /*0bb0*/  LEA.HI.SX32 R47, R29, R44, 0x1e ;  /* 0x0000002c1d2f7211 */ /* 0x000fca00078ff2ff */
[----:B------:R-:W-:Y:S01]  /*0bc0*/  IMAD.MOV.U32 R29, RZ, RZ, R47 ;  /* 0x000000ffff1d7224 */ /* 0x000fe200078e002f */
        /* <DEDUP_REMOVED lines=33> */
.L_x_4922:
        /* <DEDUP_REMOVED lines=13> */
.L_x_4924:
[----:B------:R-:W-:Y:S05]  /*0eb0*/  BSYNC.RECONVERGENT B3 ;  /* 0x0000000000037941 */ /* 0x000fea0003800200 */
.L_x_4923:
        /* <DEDUP_REMOVED lines=42> */
.L_x_4921:
[----:B------:R-:W-:Y:S05]  /*1160*/  BSYNC.RECONVERGENT B2 ;  /* 0x0000000000027941 */ /* 0x000fea0003800200 */
.L_x_4920:
[----:B------:R-:W0:Y:S01]  /*1170*/  LDC R5, c[0x0][0x404] ;  /* 0x00010100ff057b82 */ /* 0x000e220000000800 */
[----:B------:R-:W-:Y:S01]  /*1180*/  ISETP.NE.AND P3, PT, R48, 0x1, PT ;  /* 0x000000013000780c */ /* 0x000fe20003f65270 */
[----:B------:R-:W-:Y:S01]  /*1190*/  BSSY.RECONVERGENT B2, `(.L_x_4925) ;  /* 0x0000049000027945 */ /* 0x000fe20003800200 */
[----:B------:R-:W-:Y:S01]  /*11a0*/  I2FP.F32.U32 R30, R29 ;  /* 0x0000001d001e7245 */ /* 0x000fe20000201000 */
[----:B------:R-:W-:Y:S01]  /*11b0*/  IMAD.MOV.U32 R29, RZ, RZ, 0x2f800000 ;  /* 0x2f800000ff1d7424 */ /* 0x000fe200078e00ff */
[----:B------:R-:W-:Y:S01]  /*11c0*/  MOV R31, R6 ;  /* 0x00000006001f7202 */ /* 0x000fe20000000f00 */
[----:B------:R-:W-:Y:S02]  /*11d0*/  IMAD.MOV.U32 R36, RZ, RZ, 0x2 ;  /* 0x00000002ff247424 */ /* 0x000fe400078e00ff */
[----:B------:R-:W-:-:S05]  /*11e0*/  FFMA.FTZ R30, R30, R29, 1.1641532182693481445e-10 ;  /* 0x2f0000001e1e7423 */ /* 0x000fca000001001d */
[----:B0-----:R-:W-:Y:S01]  /*11f0*/  FSETP.LE.FTZ.AND P2, PT, R30, R5, PT ;  /* 0x000000051e00720b */ /* 0x001fe20003f53000 */
        /* <DEDUP_REMOVED lines=9> */
.L_x_4927:
        /* <DEDUP_REMOVED lines=13> */
.L_x_4929:
[----:B------:R-:W-:Y:S05]  /*1360*/  BSYNC.RECONVERGENT B3 ;  /* 0x0000000000037941 */ /* 0x000fea0003800200 */
.L_x_4928:
        /* <DEDUP_REMOVED lines=43> */
.L_x_4926:
[----:B------:R-:W-:Y:S05]  /*1620*/  BSYNC.RECONVERGENT B2 ;  /* 0x0000000000027941 */ /* 0x000fea0003800200 */
.L_x_4925:
[----:B------:R-:W-:Y:S01]  /*1630*/  ISETP.NE.AND P4, PT, R36, 0x1, PT ;  /* 0x000000012400780c */ /* 0x000fe20003f85270 */
[----:B------:R-:W-:Y:S01]  /*1640*/  BSSY.RECONVERGENT B2, `(.L_x_4930) ;  /* 0x0000048000027945 */ /* 0x000fe20003800200 */
[----:B------:R-:W-:Y:S01]  /*1650*/  I2FP.F32.U32 R30, R31 ;  /* 0x0000001f001e7245 */ /* 0x000fe20000201000 */
[----:B------:R-:W-:Y:S02]  /*1660*/  IMAD.MOV.U32 R48, RZ, RZ, 0x2 ;  /* 0x00000002ff307424 */ /* 0x000fe400078e00ff */
        /* <DEDUP_REMOVED lines=12> */
.L_x_4932:
        /* <DEDUP_REMOVED lines=13> */
.L_x_4934:
[----:B------:R-:W-:Y:S05]  /*1800*/  BSYNC.RECONVERGENT B3 ;  /* 0x0000000000037941 */ /* 0x000fea0003800200 */
.L_x_4933:
        /* <DEDUP_REMOVED lines=43> */
.L_x_4931:
[----:B------:R-:W-:Y:S05]  /*1ac0*/  BSYNC.RECONVERGENT B2 ;  /* 0x0000000000027941 */ /* 0x000fea0003800200 */
.L_x_4930:
        /* <DEDUP_REMOVED lines=16> */
.L_x_4937:
        /* <DEDUP_REMOVED lines=13> */
.L_x_4939:
[----:B------:R-:W-:Y:S05]  /*1ca0*/  BSYNC.RECONVERGENT B3 ;  /* 0x0000000000037941 */ /* 0x000fea0003800200 */
.L_x_4938:
        /* <DEDUP_REMOVED lines=43> */
.L_x_4936:
[----:B------:R-:W-:Y:S05]  /*1f60*/  BSYNC.RECONVERGENT B2 ;  /* 0x0000000000027941 */ /* 0x000fea0003800200 */
.L_x_4935:
        /* <DEDUP_REMOVED lines=17> */
.L_x_4919:
        /* <DEDUP_REMOVED lines=16> */
.L_x_4943:
        /* <DEDUP_REMOVED lines=13> */
.L_x_4945:
[----:B------:R-:W-:Y:S05]  /*2250*/  BSYNC.RECONVERGENT B3 ;  /* 0x0000000000037941 */ /* 0x000fea0003800200 */
.L_x_4944:
        /* <DEDUP_REMOVED lines=42> */
.L_x_4942:
[----:B------:R-:W-:Y:S05]  /*2500*/  BSYNC.RECONVERGENT B2 ;  /* 0x0000000000027941 */ /* 0x000fea0003800200 */
.L_x_4941:
[----:B------:R-:W0:Y:S01]  /*2510*/  LDC R30, c[0x0][0x404] ;  /* 0x00010100ff1e7b82 */ /* 0x000e220000000800 */
[----:B------:R-:W-:Y:S01]  /*2520*/  I2FP.F32.U32 R3, R0 ;  /* 0x0000000000037245 */ /* 0x000fe20000201000 */
[----:B------:R-:W-:Y:S01]  /*2530*/  HFMA2 R0, -RZ, RZ, 0.1171875, 0 ;  /* 0x2f800000ff007431 */ /* 0x000fe200000001ff */
[----:B------:R-:W-:Y:S01]  /*2540*/  ISETP.NE.AND P3, PT, R2, 0x1, PT ;  /* 0x000000010200780c */ /* 0x000fe20003f65270 */
[----:B------:R-:W-:Y:S01]  /*2550*/  BSSY.RECONVERGENT B2, `(.L_x_4946) ;  /* 0x0000049000027945 */ /* 0x000fe20003800200 */
[----:B------:R-:W-:-:S03]  /*2560*/  IMAD.MOV.U32 R4, RZ, RZ, 0x2 ;  /* 0x00000002ff047424 */ /* 0x000fc600078e00ff */
        /* <DEDUP_REMOVED lines=14> */
.L_x_4948:
        /* <DEDUP_REMOVED lines=13> */
.L_x_4950:
[----:B------:R-:W-:Y:S05]  /*2720*/  BSYNC.RECONVERGENT B3 ;  /* 0x0000000000037941 */ /* 0x000fea0003800200 */
.L_x_4949:
        /* <DEDUP_REMOVED lines=43> */
.L_x_4947:
[----:B------:R-:W-:Y:S05]  /*29e0*/  BSYNC.RECONVERGENT B2 ;  /* 0x0000000000027941 */ /* 0x000fea0003800200 */
.L_x_4946:
        /* <DEDUP_REMOVED lines=15> */
.L_x_4953:
        /* <DEDUP_REMOVED lines=13> */
.L_x_4955:
[----:B------:R-:W-:Y:S05]  /*2bb0*/  BSYNC.RECONVERGENT B3 ;  /* 0x0000000000037941 */ /* 0x000fea0003800200 */
.L_x_4954:
        /* <DEDUP_REMOVED lines=43> */
.L_x_4952:
[----:B------:R-:W-:Y:S05]  /*2e70*/  BSYNC.RECONVERGENT B2 ;  /* 0x0000000000027941 */ /* 0x000fea0003800200 */
.L_x_4951:
[----:B------:R-:W-:Y:S01]  /*2e80*/  ISETP.NE.AND P4, PT, R2, 0x1, PT ;  /* 0x000000010200780c */ /* 0x000fe20003f85270 */
[----:B------:R-:W-:Y:S01]  /*2e90*/  BSSY.RECONVERGENT B2, `(.L_x_4956) ;  /* 0x0000049000027945 */ /* 0x000fe20003800200 */
[----:B------:R-:W-:Y:S01]  /*2ea0*/  I2FP.F32.U32 R3, R3 ;  /* 0x0000000300037245 */ /* 0x000fe20000201000 */
[----:B------:R-:W-:Y:S01]  /*2eb0*/  FMUL.FTZ R50, R21, R29 ;  /* 0x0000001d15327220 */ /* 0x000fe20000410000 */
[----:B------:R-:W-:-:S03]  /*2ec0*/  IMAD.MOV.U32 R4, RZ, RZ, 0x2 ;  /* 0x00000002ff047424 */ /* 0x000fc600078e00ff */
[----:B------:R-:W-:-:S05]  /*2ed0*/  FFMA.FTZ R3, R3, R0, 1.1641532182693481445e-10 ;  /* 0x2f00000003037423 */ /* 0x000fca0000010000 */
        /* <DEDUP_REMOVED lines=11> */
.L_x_4958:
        /* <DEDUP_REMOVED lines=13> */
.L_x_4960:
[----:B------:R-:W-:Y:S05]  /*3060*/  BSYNC.RECONVERGENT B3 ;  /* 0x0000000000037941 */ /* 0x000fea0003800200 */
.L_x_4959:
        /* <DEDUP_REMOVED lines=43> */
.L_x_4957:
[----:B------:R-:W-:Y:S05]  /*3320*/  BSYNC.RECONVERGENT B2 ;  /* 0x0000000000027941 */ /* 0x000fea0003800200 */
.L_x_4956:
        /* <DEDUP_REMOVED lines=15> */
.L_x_4963:
        /* <DEDUP_REMOVED lines=13> */
.L_x_4965:
[----:B------:R-:W-:Y:S05]  /*34f0*/  BSYNC.RECONVERGENT B3 ;  /* 0x0000000000037941 */ /* 0x000fea0003800200 */
.L_x_4964:
        /* <DEDUP_REMOVED lines=43> */
.L_x_4962:
[----:B------:R-:W-:Y:S05]  /*37b0*/  BSYNC.RECONVERGENT B2 ;  /* 0x0000000000027941 */ /* 0x000fea0003800200 */
.L_x_4961:
[----:B------:R-:W-:Y:S01]  /*37c0*/  ISETP.NE.AND P5, PT, R2, 0x1, PT ;  /* 0x000000010200780c */ /* 0x000fe20003fa5270 */
[----:B------:R-:W-:Y:S01]  /*37d0*/  BSSY.RECONVERGENT B2, `(.L_x_4966) ;  /* 0x0000049000027945 */ /* 0x000fe20003800200 */
[----:B------:R-:W-:Y:S01]  /*37e0*/  I2FP.F32.U32 R3, R3 ;  /* 0x0000000300037245 */ /* 0x000fe20000201000 */
[----:B------:R-:W-:Y:S02]  /*37f0*/  HFMA2 R4, -RZ, RZ, 0, 1.1920928955078125e-07 ;  /* 0x00000002ff047431 */ /* 0x000fe400000001ff */
[----:B------:R-:W-:Y:S02]  /*3800*/  FMUL.FTZ R52, R22, R29 ;  /* 0x0000001d16347220 */ /* 0x000fe40000410000 */
[----:B------:R-:W-:-:S05]  /*3810*/  FFMA.FTZ R3, R3, R0, 1.1641532182693481445e-10 ;  /* 0x2f00000003037423 */ /* 0x000fca0000010000 */
[----:B------:R-:W-:Y:S01]  /*3820*/  FSETP.LE.FTZ.AND P4, PT, R3, R30, PT ;  /* 0x0000001e0300720b */ /* 0x000fe20003f93000 */
[----:B------:R-:W-:Y:S01]  /*3830*/  IMAD.MOV.U32 R3, RZ, RZ, R6 ;  /* 0x000000ffff037224 */ /* 0x000fe200078e0006 */
        /* <DEDUP_REMOVED lines=9> */
.L_x_4968:
        /* <DEDUP_REMOVED lines=13> */
.L_x_4970:
[----:B------:R-:W-:Y:S05]  /*39a0*/  BSYNC.RECONVERGENT B3 ;  /* 0x0000000000037941 */ /* 0x000fea0003800200 */
.L_x_4969:
        /* <DEDUP_REMOVED lines=43> */
.L_x_4967:
[----:B------:R-:W-:Y:S05]  /*3c60*/  BSYNC.RECONVERGENT B2 ;  /* 0x0000000000027941 */ /* 0x000fea0003800200 */
.L_x_4966:
        /* <DEDUP_REMOVED lines=15> */
.L_x_4973:
        /* <DEDUP_REMOVED lines=13> */
.L_x_4975:
[----:B------:R-:W-:Y:S05]  /*3e30*/  BSYNC.RECONVERGENT B3 ;  /* 0x0000000000037941 */ /* 0x000fea0003800200 */
.L_x_4974:
        /* <DEDUP_REMOVED lines=43> */
.L_x_4972:
[----:B------:R-:W-:Y:S05]  /*40f0*/  BSYNC.RECONVERGENT B2 ;  /* 0x0000000000027941 */ /* 0x000fea0003800200 */
.L_x_4971:
        /* <DEDUP_REMOVED lines=17> */
.L_x_4978:
[----:B------:R-:W-:Y:S01]  /*4210*/  VIADD R42, R42, 0x1 ;  /* 0x000000012a2a7836 */ /* 0x000fe20000000000 */
[----:B------:R-:W-:Y:S03]  /*4220*/  BSSY.RECONVERGENT B3, `(.L_x_4979) ;  /* 0x000000e000037945 */ /* 0x000fe60003800200 */
[C---:B------:R-:W-:Y:S01]  /*4230*/  IMAD.WIDE.U32 R22, R42.reuse, -0x2daee0ad, RZ ;  /* 0xd2511f532a167825 */ /* 0x040fe200078e00ff */
[----:B------:R-:W-:-:S13]  /*4240*/  ISETP.NE.AND P6, PT, R42, RZ, PT ;  /* 0x000000ff2a00720c */ /* 0x000fda0003fc5270 */
        /* <DEDUP_REMOVED lines=8> */
[----:B------:R-:W-:Y:S01]  /*42d0*/  @P0 IMAD.MOV R3, RZ, RZ, R33 ;  /* 0x000000ffff030224 */ /* 0x000fe200078e0221 */
[----:B------:R-:W-:-:S04]  /*42e0*/  ISETP.NE.AND P0, PT, R2, RZ, PT ;  /* 0x000000ff0200720c */ /* 0x000fc80003f05270 */
[----:B------:R-:W-:-:S09]  /*42f0*/  @!P6 MOV R33, R3 ;  /* 0x000000030021e202 */ /* 0x000fd20000000f00 */
.L_x_4980:
[----:B------:R-:W-:Y:S05]  /*4300*/  BSYNC.RECONVERGENT B3 ;  /* 0x0000000000037941 */ /* 0x000fea0003800200 */
.L_x_4979:
        /* <DEDUP_REMOVED lines=43> */
.L_x_4977:
[----:B------:R-:W-:Y:S05]  /*45c0*/  BSYNC.RECONVERGENT B2 ;  /* 0x0000000000027941 */ /* 0x000fea0003800200 */
.L_x_4976:
[-C--:B------:R-:W-:Y:S01]  /*45d0*/  FMUL.FTZ R20, R12, R29.reuse ;  /* 0x0000001d0c147220 */ /* 0x080fe20000410000 */
[----:B------:R-:W-:Y:S01]  /*45e0*/  FSETP.GTU.FTZ.AND P6, PT, R31, R30, PT ;  /* 0x0000001e1f00720b */ /* 0x000fe20003fdc000 */
[----:B------:R-:W-:Y:S01]  /*45f0*/  FMUL.FTZ R21, R13, R29 ;  /* 0x0000001d0d157220 */ /* 0x000fe20000410000 */
        /* <DEDUP_REMOVED lines=15> */
[----:B------:R-:W-:Y:S01]  /*46f0*/  FSETP.GTU.FTZ.AND P6, PT, R23, R30, PT ;  /* 0x0000001e1700720b */ /* 0x000fe20003fdc000 */
[----:B------:R-:W-:Y:S01]  /*4700*/  FADD.FTZ R22, R52, R5 ;  /* 0x0000000534167221 */ /* 0x000fe20000010000 */
[----:B------:R-:W-:Y:S01]  /*4710*/  FSEL R23, R48, RZ, P2 ;  /* 0x000000ff30177208 */ /* 0x000fe20001000000 */
[----:B------:R-:W-:Y:S01]  /*4720*/  @P1 FADD.FTZ R21, R17, R21 ;  /* 0x0000001511151221 */ /* 0x000fe20000010000 */
[----:B------:R-:W-:Y:S01]  /*4730*/  FSEL R0, R53, RZ, P5 ;  /* 0x000000ff35007208 */ /* 0x000fe20002800000 */
[----:B------:R-:W-:Y:S01]  /*4740*/  @P1 FADD.FTZ R22, R18, R22 ;  /* 0x0000001612161221 */ /* 0x000fe20000010000 */
[----:B------:R-:W-:Y:S01]  /*4750*/  FSEL R29, R29, RZ, !P6 ;  /* 0x000000ff1d1d7208 */ /* 0x000fe20007000000 */
[----:B------:R-:W-:-:S04]  /*4760*/  FADD.FTZ R20, R23, R20 ;  /* 0x0000001417147221 */ /* 0x000fc80000010000 */
[----:B------:R-:W-:Y:S01]  /*4770*/  FADD.FTZ R23, R29, R0 ;  /* 0x000000001d177221 */ /* 0x000fe20000010000 */
[----:B------:R-:W-:Y:S01]  /*4780*/  SEL R0, RZ, 0x1, P6 ;  /* 0x00000001ff007807 */ /* 0x000fe20003000000 */
[----:B------:R-:W-:Y:S02]  /*4790*/  @P1 FADD.FTZ R20, R16, R20 ;  /* 0x0000001410141221 */ /* 0x000fe40000010000 */
[----:B------:R-:W-:-:S07]  /*47a0*/  @P1 FADD.FTZ R23, R19, R23 ;  /* 0x0000001713171221 */ /* 0x000fce0000010000 */
.L_x_4940:
[----:B------:R-:W0:Y:S01]  /*47b0*/  LDC.64 R48, c[0x0][0x3a8] ;  /* 0x0000ea00ff307b82 */ /* 0x000e220000000a00 */
[----:B------:R-:W-:Y:S02]  /*47c0*/  SEL R5, RZ, 0x1000000, !P5 ;  /* 0x01000000ff057807 */ /* 0x000fe40006800000 */
[----:B------:R-:W-:Y:S02]  /*47d0*/  SEL R50, RZ, 0x10000, !P4 ;  /* 0x00010000ff327807 */ /* 0x000fe40006000000 */
[----:B------:R-:W-:-:S03]  /*47e0*/  SEL R29, RZ, 0x100, !P3 ;  /* 0x00000100ff1d7807 */ /* 0x000fc60005800000 */
[----:B------:R-:W1:Y:S01]  /*47f0*/  LDC.64 R30, c[0x0][0x3b0] ;  /* 0x0000ec00ff1e7b82 */ /* 0x000e620000000a00 */
[----:B------:R-:W-:Y:S02]  /*4800*/  IADD3 R5, PT, PT, R29, R5, R50 ;  /* 0x000000051d057210 */ /* 0x000fe40007ffe032 */
[----:B------:R-:W-:-:S04]  /*4810*/  SEL R50, RZ, 0x1, !P2 ;  /* 0x00000001ff327807 */ /* 0x000fc80005000000 */
[----:B------:R-:W-:Y:S01]  /*4820*/  IADD3 R5, PT, PT, R5, R50, RZ ;  /* 0x0000003205057210 */ /* 0x000fe20007ffe0ff */
        /* <DEDUP_REMOVED lines=9> */
[----:B------:R-:W-:-:S05]  /*48c0*/  LOP3.LUT R48, R29, 0xff0000, RZ, 0xc0, !PT ;  /* 0x00ff00001d307812 */ /* 0x000fca00078ec0ff */
[----:B------:R-:W-:Y:S01]  /*48d0*/  IMAD R5, R5, 0x1000000, R48 ;  /* 0x0100000005057824 */ /* 0x000fe200078e0230 */
[----:B------:R-:W-:-:S04]  /*48e0*/  LOP3.LUT R48, R4, 0xff, RZ, 0xc0, !PT ;  /* 0x000000ff04307812 */ /* 0x000fc800078ec0ff */
[----:B------:R-:W-:-:S05]  /*48f0*/  LEA R5, R50, R5, 0x8 ;  /* 0x0000000532057211 */ /* 0x000fca00078e40ff */
[----:B------:R-:W-:Y:S02]  /*4900*/  IMAD.IADD R5, R5, 0x1, R48 ;  /* 0x0000000105057824 */ /* 0x000fe400078e0230 */
[----:B0-----:R-:W-:-:S05]  /*4910*/  IMAD.WIDE.U32 R30, R47, 0x4, R30 ;  /* 0x000000042f1e7825 */ /* 0x001fca00078e001e */
[----:B------:R1:W-:Y:S02]  /*4920*/  STG.E desc[UR8][R30.64], R5 ;  /* 0x000000051e007986 */ /* 0x0003e4000c101908 */
.L_x_4981:
[----:B01----:R-:W-:Y:S01]  /*4930*/  IMAD.MOV.U32 R5, RZ, RZ, R28 ;  /* 0x000000ffff057224 */ /* 0x003fe200078e001c */
[----:B------:R-:W-:-:S07]  /*4940*/  IADD3 R29, PT, PT, R47, 0x20, RZ ;  /* 0x000000202f1d7810 */ /* 0x000fce0007ffe0ff */
.L_x_4918:
[----:B------:R-:W-:Y:S05]  /*4950*/  BSYNC.RECONVERGENT B1 ;  /* 0x0000000000017941 */ /* 0x000fea0003800200 */
.L_x_4917:
[----:B------:R-:W-:Y:S01]  /*4960*/  ISETP.GE.U32.AND P0, PT, R46, 0x40, PT ;  /* 0x000000402e00780c */ /* 0x000fe20003f06070 */
[----:B------:R-:W-:Y:S03]  /*4970*/  BSSY.RECONVERGENT B1, `(.L_x_4982) ;  /* 0x00003d9000017945 */ /* 0x000fe60003800200 */
[----:B------:R-:W-:-:S09]  /*4980*/  P2R R28, PR, RZ, 0x1 ;  /* 0x00000001ff1c7803 */ /* 0x000fd20000000000 */
        /* <DEDUP_REMOVED lines=31> */
.L_x_4987:
        /* <DEDUP_REMOVED lines=13> */
.L_x_4989:
[----:B------:R-:W-:Y:S05]  /*4c50*/  BSYNC.RECONVERGENT B3 ;  /* 0x0000000000037941 */ /* 0x000fea0003800200 */
.L_x_4988:
[----:B0-----:R-:W-:Y:S01]  /*4c60*/  IMAD.WIDE.U32 R30, R45, -0x326172a9, RZ ;  /* 0xcd9e8d572d1e7825 */ /* 0x001fe200078e00ff */
        /* <DEDUP_REMOVED lines=42> */
.L_x_4986:
[----:B------:R-:W-:Y:S05]  /*4f10*/  BSYNC.RECONVERGENT B2 ;  /* 0x0000000000027941 */ /* 0x000fea0003800200 */
.L_x_4985:
[----:B0-----:R-:W0:Y:S01]  /*4f20*/  LDC R31, c[0x0][0x404] ;  /* 0x00010100ff1f7b82 */ /* 0x001e220000000800 */
[----:B------:R-:W-:Y:S01]  /*4f30*/  I2FP.F32.U32 R3, R0 ;  /* 0x0000000000037245 */ /* 0x000fe20000201000 */
[----:B------:R-:W-:Y:S01]  /*4f40*/  HFMA2 R0, -RZ, RZ, 0.1171875, 0 ;  /* 0x2f800000ff007431 */ /* 0x000fe200000001ff */
[----:B------:R-:W-:Y:S01]  /*4f50*/  ISETP.NE.AND P3, PT, R4, 0x1, PT ;  /* 0x000000010400780c */ /* 0x000fe20003f65270 */
[----:B------:R-:W-:Y:S04]  /*4f60*/  BSSY.RECONVERGENT B2, `(.L_x_4990) ;  /* 0x0000049000027945 */ /* 0x000fe80003800200 */
[----:B------:R-:W1:Y:S01]  /*4f70*/  LDC R30, c[0x0][0x408] ;  /* 0x00010200ff1e7b82 */ /* 0x000e620000000800 */
[----:B------:R-:W-:Y:S01]  /*4f80*/  FFMA.FTZ R2, R3, R0, 1.1641532182693481445e-10 ;  /* 0x2f00000003027423 */ /* 0x000fe20000010000 */
[----:B------:R-:W-:-:S04]  /*4f90*/  IMAD.MOV.U32 R3, RZ, RZ, R6 ;  /* 0x000000ffff037224 */ /* 0x000fc800078e0006 */
[----:B0-----:R-:W-:Y:S01]  /*4fa0*/  FSETP.LE.FTZ.AND P2, PT, R2, R31, PT ;  /* 0x0000001f0200720b */ /* 0x001fe20003f53000 */
[----:B------:R-:W-:Y:S02]  /*4fb0*/  IMAD.MOV.U32 R2, RZ, RZ, 0x2 ;  /* 0x00000002ff027424 */ /* 0x000fe400078e00ff */
        /* <DEDUP_REMOVED lines=10> */
.L_x_4992:
        /* <DEDUP_REMOVED lines=13> */
.L_x_4994:
[----:B------:R-:W-:Y:S05]  /*5130*/  BSYNC.RECONVERGENT B3 ;  /* 0x0000000000037941 */ /* 0x000fea0003800200 */
.L_x_4993:
        /* <DEDUP_REMOVED lines=43> */
.L_x_4991:
[----:B------:R-:W-:Y:S05]  /*53f0*/  BSYNC.RECONVERGENT B2 ;  /* 0x0000000000027941 */ /* 0x000fea0003800200 */
.L_x_4990:
        /* <DEDUP_REMOVED lines=15> */
.L_x_4997:
        /* <DEDUP_REMOVED lines=13> */
.L_x_4999:
[----:B------:R-:W-:Y:S05]  /*55c0*/  BSYNC.RECONVERGENT B3 ;  /* 0x0000000000037941 */ /* 0x000fea0003800200 */
.L_x_4998:
        /* <DEDUP_REMOVED lines=43> */
.L_x_4996:
[----:B------:R-:W-:Y:S05]  /*5880*/  BSYNC.RECONVERGENT B2 ;  /* 0x0000000000027941 */ /* 0x000fea0003800200 */
.L_x_4995:
[----:B------:R-:W-:Y:S01]  /*5890*/  ISETP.NE.AND P4, PT, R5, 0x1, PT ;  /* 0x000000010500780c */ /* 0x000fe20003f85270 */
[----:B------:R-:W-:Y:S01]  /*58a0*/  BSSY.RECONVERGENT B2, `(.L_x_5000) ;  /* 0x0000049000027945 */ /* 0x000fe20003800200 */
[----:B------:R-:W-:Y:S01]  /*58b0*/  I2FP.F32.U32 R3, R4 ;  /* 0x0000000400037245 */ /* 0x000fe20000201000 */
[----:B------:R-:W-:-:S04]  /*58c0*/  FMUL.FTZ R51, R25, R30 ;  /* 0x0000001e19337220 */ /* 0x000fc80000410000 */
[----:B------:R-:W-:Y:S01]  /*58d0*/  FFMA.FTZ R2, R3, R0, 1.1641532182693481445e-10 ;  /* 0x2f00000003027423 */ /* 0x000fe20000010000 */
[----:B------:R-:W-:-:S04]  /*58e0*/  IMAD.MOV.U32 R3, RZ, RZ, R6 ;  /* 0x000000ffff037224 */ /* 0x000fc800078e0006 */
        /* <DEDUP_REMOVED lines=11> */
.L_x_5002:
        /* <DEDUP_REMOVED lines=13> */
.L_x_5004:
[----:B------:R-:W-:Y:S05]  /*5a70*/  BSYNC.RECONVERGENT B3 ;  /* 0x0000000000037941 */ /* 0x000fea0003800200 */
.L_x_5003:
        /* <DEDUP_REMOVED lines=43> */
.L_x_5001:
[----:B------:R-:W-:Y:S05]  /*5d30*/  BSYNC.RECONVERGENT B2 ;  /* 0x0000000000027941 */ /* 0x000fea0003800200 */
.L_x_5000:
        /* <DEDUP_REMOVED lines=15> */
.L_x_5007:
        /* <DEDUP_REMOVED lines=13> */
.L_x_5009:
[----:B------:R-:W-:Y:S05]  /*5f00*/  BSYNC.RECONVERGENT B3 ;  /* 0x0000000000037941 */ /* 0x000fea0003800200 */
.L_x_5008:
        /* <DEDUP_REMOVED lines=43> */
.L_x_5006:
[----:B------:R-:W-:Y:S05]  /*61c0*/  BSYNC.RECONVERGENT B2 ;  /* 0x0000000000027941 */ /* 0x000fea0003800200 */
.L_x_5005:
        /* <DEDUP_REMOVED lines=17> */
.L_x_5012:
        /* <DEDUP_REMOVED lines=13> */
.L_x_5014:
[----:B------:R-:W-:Y:S05]  /*63b0*/  BSYNC.RECONVERGENT B3 ;  /* 0x0000000000037941 */ /* 0x000fea0003800200 */
.L_x_5013:
        /* <DEDUP_REMOVED lines=43> */
.L_x_5011:
[----:B------:R-:W-:Y:S05]  /*6670*/  BSYNC.RECONVERGENT B2 ;  /* 0x0000000000027941 */ /* 0x000fea0003800200 */
.L_x_5010:
        /* <DEDUP_REMOVED lines=15> */
.L_x_5017:
        /* <DEDUP_REMOVED lines=13> */
.L_x_5019:
[----:B------:R-:W-:Y:S05]  /*6840*/  BSYNC.RECONVERGENT B3 ;  /* 0x0000000000037941 */ /* 0x000fea0003800200 */
.L_x_5018:
        /* <DEDUP_REMOVED lines=39> */
[----:B------:R-:W-:Y:S01]  /*6ac0*/  IMAD.MOV.U32 R24, RZ, RZ, RZ ;  /* 0x000000ffff187224 */ /* 0x000fe200078e00ff */
[----:B------:R-:W-:Y:S01]  /*6ad0*/  LOP3.LUT R40, R4, UR32, R3, 0x96, !PT ;  /* 0x0000002004287c12 */ /* 0x000fe2000f8e9603 */
[----:B------:R-:W-:Y:S01]  /*6ae0*/  IMAD.MOV.U32 R4, RZ, RZ, R28 ;  /* 0x000000ffff047224 */ /* 0x000fe200078e001c */
[----:B------:R-:W-:-:S07]  /*6af0*/  MOV R28, R2 ;  /* 0x00000002001c7202 */ /* 0x000fce0000000f00 */
.L_x_5016:
[----:B------:R-:W-:Y:S05]  /*6b00*/  BSYNC.RECONVERGENT B2 ;  /* 0x0000000000027941 */ /* 0x000fea0003800200 */
.L_x_5015:
        /* <DEDUP_REMOVED lines=17> */
.L_x_5022:
        /* <DEDUP_REMOVED lines=15> */
.L_x_5024:
[----:B------:R-:W-:Y:S05]  /*6d10*/  BSYNC.RECONVERGENT B3 ;  /* 0x0000000000037941 */ /* 0x000fea0003800200 */
.L_x_5023:
        /* <DEDUP_REMOVED lines=43> */
.L_x_5021:
[----:B------:R-:W-:Y:S05]  /*6fd0*/  BSYNC.RECONVERGENT B2 ;  /* 0x0000000000027941 */ /* 0x000fea0003800200 */
.L_x_5020:
[-C--:B------:R-:W-:Y:S01]  /*6fe0*/  FMUL.FTZ R24, R12, R30.reuse ;  /* 0x0000001e0c187220 */ /* 0x080fe20000410000 */
[----:B------:R-:W-:Y:S01]  /*6ff0*/  FSETP.GTU.FTZ.AND P6, PT, R48, R31, PT ;  /* 0x0000001f3000720b */ /* 0x000fe20003fdc000 */
[-C--:B------:R-:W-:Y:S01]  /*7000*/  FMUL.FTZ R25, R13, R30.reuse ;  /* 0x0000001e0d197220 */ /* 0x080fe20000410000 */
[----:B------:R-:W-:Y:S01]  /*7010*/  I2FP.F32.U32 R5, R5 ;  /* 0x0000000500057245 */ /* 0x000fe20000201000 */
[----:B------:R-:W-:Y:S01]  /*7020*/  FMUL.FTZ R27, R15, R30 ;  /* 0x0000001e0f1b7220 */ /* 0x000fe20000410000 */
[----:B------:R-:W-:Y:S02]  /*7030*/  FSEL R24, R24, RZ, !P6 ;  /* 0x000000ff18187208 */ /* 0x000fe40007000000 */
[----:B------:R-:W-:Y:S01]  /*7040*/  SEL R4, RZ, 0x1, P6 ;  /* 0x00000001ff047807 */ /* 0x000fe20003000000 */
[----:B------:R-:W-:Y:S01]  /*7050*/  FFMA.FTZ R0, R5, R0, 1.1641532182693481445e-10 ;  /* 0x2f00000005007423 */ /* 0x000fe20000010000 */
[----:B------:R-:W-:Y:S01]  /*7060*/  FSETP.GTU.FTZ.AND P6, PT, R50, R31, PT ;  /* 0x0000001f3200720b */ /* 0x000fe20003fdc000 */
        /* <DEDUP_REMOVED lines=16> */
[----:B------:R-:W-:Y:S02]  /*7170*/  FADD.FTZ R26, R52, R5 ;  /* 0x00000005341a7221 */ /* 0x000fe40000010000 */
[----:B------:R-:W-:Y:S01]  /*7180*/  FADD.FTZ R27, R27, R30 ;  /* 0x0000001e1b1b7221 */ /* 0x000fe20000010000 */
[----:B------:R-:W-:Y:S01]  /*7190*/  @P1 FADD.FTZ R24, R16, R24 ;  /* 0x0000001810181221 */ /* 0x000fe20000010000 */
[----:B------:R-:W-:-:S02]  /*71a0*/  @P1 FADD.FTZ R26, R18, R26 ;  /* 0x0000001a121a1221 */ /* 0x000fc40000010000 */
[----:B------:R-:W-:Y:S01]  /*71b0*/  @P1 FADD.FTZ R27, R19, R27 ;  /* 0x0000001b131b1221 */ /* 0x000fe20000010000 */
[----:B------:R-:W-:Y:S06]  /*71c0*/  BRA `(.L_x_5025) ;  /* 0x0000001000e87947 */ /* 0x000fec0003800000 */
.L_x_4984:
        /* <DEDUP_REMOVED lines=16> */
.L_x_5028:
        /* <DEDUP_REMOVED lines=13> */
.L_x_5030:
[----:B------:R-:W-:Y:S05]  /*73a0*/  BSYNC.RECONVERGENT B3 ;  /* 0x0000000000037941 */ /* 0x000fea0003800200 */
.L_x_5029:
        /* <DEDUP_REMOVED lines=43> */
.L_x_5027:
[----:B------:R-:W-:Y:S05]  /*7660*/  BSYNC.RECONVERGENT B2 ;  /* 0x0000000000027941 */ /* 0x000fea0003800200 */
.L_x_5026:
[----:B------:R-:W0:Y:S01]  /*7670*/  LDC R54, c[0x0][0x404] ;  /* 0x00010100ff367b82 */ /* 0x000e220000000800 */
[----:B------:R-:W-:Y:S01]  /*7680*/  ISETP.NE.AND P3, PT, R48, 0x1, PT ;  /* 0x000000013000780c */ /* 0x000fe20003f65270 */
[----:B------:R-:W-:Y:S01]  /*7690*/  IMAD.MOV.U32 R5, RZ, RZ, 0x2f800000 ;  /* 0x2f800000ff057424 */ /* 0x000fe200078e00ff */
[----:B------:R-:W-:Y:S01]  /*76a0*/  I2FP.F32.U32 R30, R30 ;  /* 0x0000001e001e7245 */ /* 0x000fe20000201000 */
[----:B------:R-:W-:Y:S01]  /*76b0*/  BSSY.RECONVERGENT B2, `(.L_x_5031) ;  /* 0x0000047000027945 */ /* 0x000fe20003800200 */
[----:B------:R-:W-:-:S03]  /*76c0*/  MOV R36, 0x2 ;  /* 0x0000000200247802 */ /* 0x000fc60000000f00 */
[----:B------:R-:W-:-:S05]  /*76d0*/  FFMA.FTZ R31, R30, R5, 1.1641532182693481445e-10 ;  /* 0x2f0000001e1f7423 */ /* 0x000fca0000010005 */
[----:B0-----:R-:W-:Y:S01]  /*76e0*/  FSETP.LE.FTZ.AND P2, PT, R31, R54, PT ;  /* 0x000000361f00720b */ /* 0x001fe20003f53000 */
        /* <DEDUP_REMOVED lines=10> */
.L_x_5033:
        /* <DEDUP_REMOVED lines=13> */
.L_x_5035:
[----:B------:R-:W-:Y:S05]  /*7860*/  BSYNC.RECONVERGENT B3 ;  /* 0x0000000000037941 */ /* 0x000fea0003800200 */
.L_x_5034:
        /* <DEDUP_REMOVED lines=43> */
.L_x_5032:
[----:B------:R-:W-:Y:S05]  /*7b20*/  BSYNC.RECONVERGENT B2 ;  /* 0x0000000000027941 */ /* 0x000fea0003800200 */
.L_x_5031:
[----:B------:R-:W-:Y:S01]  /*7b30*/  ISETP.NE.AND P4, PT, R36, 0x1, PT ;  /* 0x000000012400780c */ /* 0x000fe20003f85270 */
[----:B------:R-:W-:Y:S01]  /*7b40*/  BSSY.RECONVERGENT B2, `(.L_x_5036) ;  /* 0x0000048000027945 */ /* 0x000fe20003800200 */
[----:B------:R-:W-:Y:S01]  /*7b50*/  I2FP.F32.U32 R30, R31 ;  /* 0x0000001f001e7245 */ /* 0x000fe20000201000 */
[----:B------:R-:W-:-:S04]  /*7b60*/  IMAD.MOV.U32 R48, RZ, RZ, 0x2 ;  /* 0x00000002ff307424 */ /* 0x000fc800078e00ff */
        /* <DEDUP_REMOVED lines=12> */
.L_x_5038:
        /* <DEDUP_REMOVED lines=13> */
.L_x_5040:
[----:B------:R-:W-:Y:S05]  /*7d00*/  BSYNC.RECONVERGENT B3 ;  /* 0x0000000000037941 */ /* 0x000fea0003800200 */
.L_x_5039:
        /* <DEDUP_REMOVED lines=43> */
.L_x_5037:
[----:B------:R-:W-:Y:S05]  /*7fc0*/  BSYNC.RECONVERGENT B2 ;  /* 0x0000000000027941 */ /* 0x000fea0003800200 */
.L_x_5036:
        /* <DEDUP_REMOVED lines=16> */
.L_x_5043:
        /* <DEDUP_REMOVED lines=13> */
.L_x_5045:
[----:B------:R-:W-:Y:S05]  /*81a0*/  BSYNC.RECONVERGENT B3 ;  /* 0x0000000000037941 */ /* 0x000fea0003800200 */
.L_x_5044:
        /* <DEDUP_REMOVED lines=43> */
.L_x_5042:
[----:B------:R-:W-:Y:S05]  /*8460*/  BSYNC.RECONVERGENT B2 ;  /* 0x0000000000027941 */ /* 0x000fea0003800200 */
.L_x_5041:
        /* <DEDUP_REMOVED lines=16> */
.L_x_5025:
[----:B------:R-:W0:Y:S01]  /*8570*/  LDC.64 R48, c[0x0][0x3a8] ;  /* 0x0000ea00ff307b82 */ /* 0x000e220000000a00 */
[----:B------:R-:W-:Y:S02]  /*8580*/  SEL R5, RZ, 0x1000000, !P5 ;  /* 0x01000000ff057807 */ /* 0x000fe40006800000 */
[----:B------:R-:W-:Y:S02]  /*8590*/  SEL R50, RZ, 0x10000, !P4 ;  /* 0x00010000ff327807 */ /* 0x000fe40006000000 */
[----:B------:R-:W-:-:S03]  /*85a0*/  SEL R51, RZ, 0x100, !P3 ;  /* 0x00000100ff337807 */ /* 0x000fc60005800000 */
[----:B------:R-:W1:Y:S01]  /*85b0*/  LDC.64 R30, c[0x0][0x3b0] ;  /* 0x0000ec00ff1e7b82 */ /* 0x000e620000000a00 */
[----:B------:R-:W-:Y:S02]  /*85c0*/  IADD3 R5, PT, PT, R51, R5, R50 ;  /* 0x0000000533057210 */ /* 0x000fe40007ffe032 */
[----:B------:R-:W-:-:S05]  /*85d0*/  SEL R50, RZ, 0x1, !P2 ;  /* 0x00000001ff327807 */ /* 0x000fca0005000000 */
[----:B------:R-:W-:Y:S01]  /*85e0*/  IMAD.IADD R51, R5, 0x1, R50 ;  /* 0x0000000105337824 */ /* 0x000fe200078e0232 */
[----:B------:R-:W-:Y:S01]  /*85f0*/  MOV R5, R28 ;  /* 0x0000001c00057202 */ /* 0x000fe20000000f00 */
        /* <DEDUP_REMOVED lines=12> */
[----:B------:R-:W-:-:S05]  /*86c0*/  IMAD R28, R51, 0x100, R28 ;  /* 0x00000100331c7824 */ /* 0x000fca00078e021c */
[----:B------:R-:W-:Y:S01]  /*86d0*/  IADD3 R49, PT, PT, R28, R49, RZ ;  /* 0x000000311c317210 */ /* 0x000fe20007ffe0ff */
[----:B0-----:R-:W-:-:S05]  /*86e0*/  IMAD.WIDE.U32 R30, R29, 0x4, R30 ;  /* 0x000000041d1e7825 */ /* 0x001fca00078e001e */
[----:B------:R1:W-:Y:S02]  /*86f0*/  STG.E desc[UR8][R30.64], R49 ;  /* 0x000000311e007986 */ /* 0x0003e4000c101908 */
.L_x_4983:
[----:B------:R-:W-:Y:S05]  /*8700*/  BSYNC.RECONVERGENT B1 ;  /* 0x0000000000017941 */ /* 0x000fea0003800200 */
.L_x_4982:
[----:B------:R-:W-:Y:S01]  /*8710*/  FADD.FTZ R28, RZ, R20 ;  /* 0x00000014ff1c7221 */ /* 0x000fe20000010000 */
[C---:B------:R-:W-:Y:S01]  /*8720*/  ISETP.GE.U32.AND P0, PT, R46.reuse, 0x20, PT ;  /* 0x000000202e00780c */ /* 0x040fe20003f06070 */
[----:B------:R-:W-:Y:S01]  /*8730*/  UMOV UR34, 0xffffffff ;  /* 0xffffffff00227882 */ /* 0x000fe20000000000 */
[----:B------:R-:W-:Y:S01]  /*8740*/  ISETP.GT.U32.AND P1, PT, R46, 0x3f, PT ;  /* 0x0000003f2e00780c */ /* 0x000fe20003f24070 */
[----:B------:R-:W-:Y:S01]  /*8750*/  FADD.FTZ R29, R21, R28 ;  /* 0x0000001c151d7221 */ /* 0x000fe20000010000 */
[----:B------:R-:W-:-:S03]  /*8760*/  ISETP.NE.AND P2, PT, R44, RZ, PT ;  /* 0x000000ff2c00720c */ /* 0x000fc60003f45270 */
[----:B------:R-:W-:-:S04]  /*8770*/  FADD.FTZ R28, R22, R29 ;  /* 0x0000001d161c7221 */ /* 0x000fc80000010000 */
[----:B------:R-:W-:-:S05]  /*8780*/  FADD.FTZ R28, R23, R28 ;  /* 0x0000001c171c7221 */ /* 0x000fca0000010000 */
[----:B01----:R-:W-:-:S05]  /*8790*/  FSEL R49, R28, RZ, P0 ;  /* 0x000000ff1c317208 */ /* 0x003fca0000000000 */
        /* <DEDUP_REMOVED lines=43> */
.L_x_5063:
        /* <DEDUP_REMOVED lines=8> */
[----:B------:R-:W-:Y:S01]  /*8ad0*/  FADD.FTZ R48, R48, R51 ;  /* 0x0000003330307221 */ /* 0x000fe20000010000 */
[----:B------:R-:W-:-:S03]  /*8ae0*/  FSEL R51, R49, RZ, !P1 ;  /* 0x000000ff31337208 */ /* 0x000fc60004800000 */
[----:B------:R-:W3:Y:S01]  /*8af0*/  MUFU.RSQ R50, R48 ;  /* 0x0000003000327308 */ /* 0x000ee20000001400 */
[----:B-1----:R-:W-:-:S05]  /*8b00*/  @!P2 IMAD.WIDE R30, R43, 0x4, R30 ;  /* 0x000000042b1ea825 */ /* 0x002fca00078e021e */
[----:B------:R1:W-:Y:S01]  /*8b10*/  @!P2 STG.E desc[UR8][R30.64], R49 ;  /* 0x000000311e00a986 */ /* 0x0003e2000c101908 */
[----:B--2---:R-:W-:-:S05]  /*8b20*/  @!P2 IMAD.WIDE R28, R43, 0x4, R28 ;  /* 0x000000042b1ca825 */ /* 0x004fca00078e021c */
[----:B---3--:R1:W-:Y:S01]  /*8b30*/  @!P2 STG.E desc[UR8][R28.64], R50 ;  /* 0x000000321c00a986 */ /* 0x0083e2000c101908 */
[----:B------:R-:W-:Y:S05]  /*8b40*/  @!P0 BRA `(.L_x_5048) ;  /* 0x0000000000608947 */ /* 0x000fea0003800000 */
[----:B-1----:R-:W1:Y:S01]  /*8b50*/  LDC.64 R48, c[0x0][0x428] ;  /* 0x00010a00ff307b82 */ /* 0x002e620000000a00 */
[--C-:B------:R-:W-:Y:S01]  /*8b60*/  FADD.FTZ R29, R20, -R51.reuse ;  /* 0x80000033141d7221 */ /* 0x100fe20000010000 */
[----:B------:R-:W-:Y:S02]  /*8b70*/  HADD2.F32 R31, -RZ, R55.H0_H0 ;  /* 0x20000037ff1f7230 */ /* 0x000fe40000004100 */
[----:B------:R-:W-:Y:S02]  /*8b80*/  HADD2.F32 R53, -RZ, R34.H0_H0 ;  /* 0x20000022ff357230 */ /* 0x000fe40000004100 */
[----:B------:R-:W-:Y:S01]  /*8b90*/  FMUL.FTZ R28, R50, R29 ;  /* 0x0000001d321c7220 */ /* 0x000fe20000410000 */
[----:B------:R-:W-:Y:S01]  /*8ba0*/  FADD.FTZ R29, R21, -R51 ;  /* 0x80000033151d7221 */ /* 0x000fe20000010000 */
[----:B------:R-:W-:Y:S02]  /*8bb0*/  HADD2.F32 R30, -RZ, R56.H0_H0 ;  /* 0x20000038ff1e7230 */ /* 0x000fe40000004100 */
[----:B------:R-:W-:-:S02]  /*8bc0*/  HADD2.F32 R52, -RZ, R57.H0_H0 ;  /* 0x20000039ff347230 */ /* 0x000fc40000004100 */
[----:B------:R-:W-:Y:S01]  /*8bd0*/  FFMA.FTZ R28, R28, R31, R53 ;  /* 0x0000001f1c1c7223 */ /* 0x000fe20000010035 */
[----:B------:R-:W-:Y:S01]  /*8be0*/  FMUL.FTZ R29, R50, R29 ;  /* 0x0000001d321d7220 */ /* 0x000fe20000410000 */
[--C-:B------:R-:W-:Y:S01]  /*8bf0*/  FADD.FTZ R31, R22, -R51.reuse ;  /* 0x80000033161f7221 */ /* 0x100fe20000010000 */
[----:B------:R-:W-:Y:S02]  /*8c00*/  HADD2.F32 R53, -RZ, R55.H1_H1 ;  /* 0x30000037ff357230 */ /* 0x000fe40000004100 */
[----:B------:R-:W-:Y:S01]  /*8c10*/  FFMA.FTZ R29, R29, R30, R52 ;  /* 0x0000001e1d1d7223 */ /* 0x000fe20000010034 */
[----:B------:R-:W-:Y:S01]  /*8c20*/  FMUL.FTZ R30, R50, R31 ;  /* 0x0000001f321e7220 */ /* 0x000fe20000410000 */
[----:B------:R-:W-:Y:S01]  /*8c30*/  FADD.FTZ R31, R23, -R51 ;  /* 0x80000033171f7221 */ /* 0x000fe20000010000 */
[----:B------:R-:W-:Y:S02]  /*8c40*/  HADD2.F32 R59, -RZ, R35.H0_H0 ;  /* 0x20000023ff3b7230 */ /* 0x000fe40000004100 */
[----:B------:R-:W-:-:S02]  /*8c50*/  HADD2.F32 R52, -RZ, R56.H1_H1 ;  /* 0x30000038ff347230 */ /* 0x000fc40000004100 */
[----:B------:R-:W-:Y:S01]  /*8c60*/  FMUL.FTZ R31, R50, R31 ;  /* 0x0000001f321f7220 */ /* 0x000fe20000410000 */
[----:B0-----:R-:W-:Y:S02]  /*8c70*/  HADD2.F32 R54, -RZ, R57.H1_H1 ;  /* 0x30000039ff367230 */ /* 0x001fe40000004100 */
[----:B------:R-:W-:Y:S01]  /*8c80*/  FFMA.FTZ R30, R30, R53, R59 ;  /* 0x000000351e1e7223 */ /* 0x000fe2000001003b */
[----:B-1----:R-:W-:-:S04]  /*8c90*/  IMAD.WIDE.U32 R48, R47, 0x10, R48 ;  /* 0x000000102f307825 */ /* 0x002fc800078e0030 */
[----:B------:R-:W-:Y:S01]  /*8ca0*/  FFMA.FTZ R31, R31, R52, R54 ;  /* 0x000000341f1f7223 */ /* 0x000fe20000010036 */
[----:B------:R-:W-:-:S04]  /*8cb0*/  VIADD R47, R47, 0x20 ;  /* 0x000000202f2f7836 */ /* 0x000fc80000000000 */
[----:B------:R2:W-:Y:S03]  /*8cc0*/  STG.E.128 desc[UR8][R48.64], R28 ;  /* 0x0000001c30007986 */ /* 0x0005e6000c101d08 */
.L_x_5048:
[----:B------:R-:W-:Y:S05]  /*8cd0*/  BSYNC.RECONVERGENT B1 ;  /* 0x0000000000017941 */ /* 0x000fea0003800200 */
.L_x_5047:
[----:B------:R-:W-:Y:S01]  /*8ce0*/  ISETP.GE.U32.AND P1, PT, R46, 0x40, PT ;  /* 0x000000402e00780c */ /* 0x000fe20003f26070 */
[----:B------:R-:W-:-:S12]  /*8cf0*/  BSSY.RECONVERGENT B1, `(.L_x_5049) ;  /* 0x0000011000017945 */ /* 0x000fd80003800200 */
[----:B------:R-:W-:Y:S05]  /*8d00*/  @!P1 BRA `(.L_x_5050) ;  /* 0x00000000003c9947 */ /* 0x000fea0003800000 */
[----:B-12---:R-:W1:Y:S01]  /*8d10*/  LDC.64 R28, c[0x0][0x428] ;  /* 0x00010a00ff1c7b82 */ /* 0x006e620000000a00 */
[--C-:B------:R-:W-:Y:S01]  /*8d20*/  FADD.FTZ R31, R24, -R51.reuse ;  /* 0x80000033181f7221 */ /* 0x100fe20000010000 */
[--C-:B------:R-:W-:Y:S01]  /*8d30*/  FADD.FTZ R49, R25, -R51.reuse ;  /* 0x8000003319317221 */ /* 0x100fe20000010000 */
[--C-:B------:R-:W-:Y:S01]  /*8d40*/  FADD.FTZ R53, R26, -R51.reuse ;  /* 0x800000331a357221 */ /* 0x100fe20000010000 */
[----:B------:R-:W-:Y:S01]  /*8d50*/  FADD.FTZ R51, R27, -R51 ;  /* 0x800000331b337221 */ /* 0x000fe20000010000 */
[C---:B------:R-:W-:Y:S01]  /*8d60*/  FMUL.FTZ R30, R50.reuse, R31 ;  /* 0x0000001f321e7220 */ /* 0x040fe20000410000 */
[C---:B------:R-:W-:Y:S01]  /*8d70*/  FMUL.FTZ R31, R50.reuse, R49 ;  /* 0x00000031321f7220 */ /* 0x040fe20000410000 */
[C---:B------:R-:W-:Y:S01]  /*8d80*/  FMUL.FTZ R53, R50.reuse, R53 ;  /* 0x0000003532357220 */ /* 0x040fe20000410000 */
[----:B------:R-:W-:Y:S01]  /*8d90*/  FMUL.FTZ R50, R50, R51 ;  /* 0x0000003332327220 */ /* 0x000fe20000410000 */
[----:B-1----:R-:W-:-:S04]  /*8da0*/  IMAD.WIDE.U32 R48, R47, 0x10, R28 ;  /* 0x000000102f307825 */ /* 0x002fc800078e001c */
[----:B------:R-:W-:Y:S01]  /*8db0*/  FFMA.FTZ R28, R30, R32, R37 ;  /* 0x000000201e1c7223 */ /* 0x000fe20000010025 */
[----:B------:R-:W-:Y:S01]  /*8dc0*/  FFMA.FTZ R29, R31, R9, R8 ;  /* 0x000000091f1d7223 */ /* 0x000fe20000010008 */
[----:B------:R-:W-:Y:S01]  /*8dd0*/  FFMA.FTZ R30, R53, R11, R38 ;  /* 0x0000000b351e7223 */ /* 0x000fe20000010026 */
[----:B------:R-:W-:-:S05]  /*8de0*/  FFMA.FTZ R31, R50, R10, R7 ;  /* 0x0000000a321f7223 */ /* 0x000fca0000010007 */
[----:B------:R3:W-:Y:S02]  /*8df0*/  STG.E.128 desc[UR8][R48.64], R28 ;  /* 0x0000001c30007986 */ /* 0x0007e4000c101d08 */
.L_x_5050:
[----:B------:R-:W-:Y:S05]  /*8e00*/  BSYNC.RECONVERGENT B1 ;  /* 0x0000000000017941 */ /* 0x000fea0003800200 */
.L_x_5049:
[----:B-123--:R-:W1:Y:S02]  /*8e10*/  LDC.64 R28, c[0x0][0x380] ;  /* 0x0000e000ff1c7b82 */ /* 0x00ee640000000a00 */
[----:B-1----:R-:W-:-:S04]  /*8e20*/  LEA R43, R28, R43, 0x2 ;  /* 0x0000002b1c2b7211 */ /* 0x002fc800078e10ff */
[----:B------:R-:W-:-:S13]  /*8e30*/  ISETP.GE.AND P1, PT, R43, R29, PT ;  /* 0x0000001d2b00720c */ /* 0x000fda0003f26270 */
[----:B------:R-:W-:Y:S05]  /*8e40*/  @!P1 BRA `(.L_x_5051) ;  /* 0xffffff7c00489947 */ /* 0x000fea000383ffff */
[----:B------:R-:W-:Y:S05]  /*8e50*/  BSYNC B0 ;  /* 0x0000000000007941 */ /* 0x000fea0003800000 */
.L_x_4916:
[----:B------:R-:W-:Y:S05]  /*8e60*/  EXIT ;  /* 0x000000000000794d */ /* 0x000fea0003800000 */
.L_x_5046:
        /* <DEDUP_REMOVED lines=8> */
.L_x_5053:
[----:B------:R-:W-:Y:S05]  /*8ef0*/  BSYNC B1 ;  /* 0x0000000000017941 */ /* 0x000fea0003800000 */
.L_x_5052:
        /* <DEDUP_REMOVED lines=9> */
.L_x_5054:
[----:B------:R-:W-:Y:S02]  /*8f90*/  HFMA2 R31, -RZ, RZ, 0, 2.384185791015625e-07 ;  /* 0x00000004ff1f7431 */ /* 0x000fe400000001ff */
[----:B------:R-:W-:-:S04]  /*8fa0*/  FADD.FTZ R52, R51, R50 ;  /* 0x0000003233347221 */ /* 0x000fc80000010000 */
[----:B------:R-:W-:-:S07]  /*8fb0*/  IMAD.MOV.U32 R58, RZ, RZ, R52 ;  /* 0x000000ffff3a7224 */ /* 0x000fce00078e0034 */
[----:B------:R-:W-:Y:S05]  /*8fc0*/  WARPSYNC.COLLECTIVE R29, `(.L_x_5055) ;  /* 0x000000001d087348 */ /* 0x000fea0003c00000 */
[----:B------:R0:W1:Y:S02]  /*8fd0*/  SHFL.BFLY P3, R50, R58, R31, R30 ;  /* 0x0c00001f3a327389 */ /* 0x000064000006001e */
[----:B01----:R-:W-:Y:S05]  /*8fe0*/  ENDCOLLECTIVE ;  /* 0x000000000000791b */ /* 0x003fea0003800000 */
.L_x_5055:
[----:B------:R-:W-:Y:S01]  /*8ff0*/  MOV R31, 0x8 ;  /* 0x00000008001f7802 */ /* 0x000fe20000000f00 */
[----:B------:R-:W-:-:S04]  /*9000*/  FADD.FTZ R53, R52, R50 ;  /* 0x0000003234357221 */ /* 0x000fc80000010000 */
[----:B------:R-:W-:-:S07]  /*9010*/  IMAD.MOV.U32 R58, RZ, RZ, R53 ;  /* 0x000000ffff3a7224 */ /* 0x000fce00078e0035 */
[----:B------:R-:W-:Y:S05]  /*9020*/  WARPSYNC.COLLECTIVE R29, `(.L_x_5056) ;  /* 0x000000001d087348 */ /* 0x000fea0003c00000 */
[----:B------:R0:W1:Y:S02]  /*9030*/  SHFL.BFLY P3, R50, R58, R31, R30 ;  /* 0x0c00001f3a327389 */ /* 0x000064000006001e */
[----:B01----:R-:W-:Y:S05]  /*9040*/  ENDCOLLECTIVE ;  /* 0x000000000000791b */ /* 0x003fea0003800000 */
.L_x_5056:
[----:B------:R-:W-:Y:S02]  /*9050*/  HFMA2 R31, -RZ, RZ, 0, 9.5367431640625e-07 ;  /* 0x00000010ff1f7431 */ /* 0x000fe400000001ff */
[----:B------:R-:W-:-:S04]  /*9060*/  FADD.FTZ R54, R53, R50 ;  /* 0x0000003235367221 */ /* 0x000fc80000010000 */
[----:B------:R-:W-:-:S07]  /*9070*/  IMAD.MOV.U32 R58, RZ, RZ, R54 ;  /* 0x000000ffff3a7224 */ /* 0x000fce00078e0036 */
[----:B------:R-:W-:Y:S05]  /*9080*/  WARPSYNC.COLLECTIVE R29, `(.L_x_5057) ;  /* 0x000000001d087348 */ /* 0x000fea0003c00000 */
[----:B------:R0:W1:Y:S02]  /*9090*/  SHFL.BFLY P3, R50, R58, R31, R30 ;  /* 0x0c00001f3a327389 */ /* 0x000064000006001e */
[----:B01----:R-:W-:Y:S05]  /*90a0*/  ENDCOLLECTIVE ;  /* 0x000000000000791b */ /* 0x003fea0003800000 */
.L_x_5057:
[----:B------:R-:W-:Y:S01]  /*90b0*/  MOV R31, 0x1 ;  /* 0x00000001001f7802 */ /* 0x000fe20000000f00 */
        /* <DEDUP_REMOVED lines=19> */
[----:B------:R-:W-:Y:S01]  /*91f0*/  IMAD.MOV.U32 R30, RZ, RZ, 0x1f ;  /* 0x0000001fff1e7424 */ /* 0x000fe200078e00ff */
[----:B------:R-:W-:Y:S02]  /*9200*/  MOV R29, 0xffffffff ;  /* 0xffffffff001d7802 */ /* 0x000fe40000000f00 */
[----:B------:R-:W-:-:S07]  /*9210*/  IMAD.MOV.U32 R58, RZ, RZ, R28 ;  /* 0x000000ffff3a7224 */ /* 0x000fce00078e001c */
[----:B------:R-:W-:Y:S05]  /*9220*/  WARPSYNC.COLLECTIVE R29, `(.L_x_5058) ;  /* 0x000000001d087348 */ /* 0x000fea0003c00000 */
[----:B------:R0:W1:Y:S02]  /*9230*/  SHFL.BFLY P3, R50, R58, R31, R30 ;  /* 0x0c00001f3a327389 */ /* 0x000064000006001e */
[----:B01----:R-:W-:Y:S05]  /*9240*/  ENDCOLLECTIVE ;  /* 0x000000000000791b */ /* 0x003fea0003800000 */
.L_x_5058:
[----:B------:R-:W-:Y:S02]  /*9250*/  HFMA2 R31, -RZ, RZ, 0, 1.1920928955078125e-07 ;  /* 0x00000002ff1f7431 */ /* 0x000fe400000001ff */
[----:B------:R-:W-:-:S04]  /*9260*/  FADD.FTZ R51, R28, R50 ;  /* 0x000000321c337221 */ /* 0x000fc80000010000 */
[----:B------:R-:W-:-:S07]  /*9270*/  IMAD.MOV.U32 R58, RZ, RZ, R51 ;  /* 0x000000ffff3a7224 */ /* 0x000fce00078e0033 */
[----:B------:R-:W-:Y:S05]  /*9280*/  WARPSYNC.COLLECTIVE R29, `(.L_x_5059) ;  /* 0x000000001d087348 */ /* 0x000fea0003c00000 */
[----:B------:R0:W1:Y:S02]  /*9290*/  SHFL.BFLY P3, R50, R58, R31, R30 ;  /* 0x0c00001f3a327389 */ /* 0x000064000006001e */
[----:B01----:R-:W-:Y:S05]  /*92a0*/  ENDCOLLECTIVE ;  /* 0x000000000000791b */ /* 0x003fea0003800000 */
.L_x_5059:
[----:B------:R-:W-:Y:S01]  /*92b0*/  MOV R31, 0x4 ;  /* 0x00000004001f7802 */ /* 0x000fe20000000f00 */
[----:B------:R-:W-:-:S04]  /*92c0*/  FADD.FTZ R52, R51, R50 ;  /* 0x0000003233347221 */ /* 0x000fc80000010000 */
[----:B------:R-:W-:-:S07]  /*92d0*/  IMAD.MOV.U32 R58, RZ, RZ, R52 ;  /* 0x000000ffff3a7224 */ /* 0x000fce00078e0034 */
[----:B------:R-:W-:Y:S05]  /*92e0*/  WARPSYNC.COLLECTIVE R29, `(.L_x_5060) ;  /* 0x000000001d087348 */ /* 0x000fea0003c00000 */
[----:B------:R0:W1:Y:S02]  /*92f0*/  SHFL.BFLY P3, R50, R58, R31, R30 ;  /* 0x0c00001f3a327389 */ /* 0x000064000006001e */
[----:B01----:R-:W-:Y:S05]  /*9300*/  ENDCOLLECTIVE ;  /* 0x000000000000791b */ /* 0x003fea0003800000 */
.L_x_5060:
[----:B------:R-:W-:Y:S02]  /*9310*/  HFMA2 R31, -RZ, RZ, 0, 4.76837158203125e-07 ;  /* 0x00000008ff1f7431 */ /* 0x000fe400000001ff */
[----:B------:R-:W-:-:S04]  /*9320*/  FADD.FTZ R53, R52, R50 ;  /* 0x0000003234357221 */ /* 0x000fc80000010000 */
[----:B------:R-:W-:-:S07]  /*9330*/  IMAD.MOV.U32 R58, RZ, RZ, R53 ;  /* 0x000000ffff3a7224 */ /* 0x000fce00078e0035 */
[----:B------:R-:W-:Y:S05]  /*9340*/  WARPSYNC.COLLECTIVE R29, `(.L_x_5061) ;  /* 0x000000001d087348 */ /* 0x000fea0003c00000 */
[----:B------:R0:W1:Y:S02]  /*9350*/  SHFL.BFLY P3, R50, R58, R31, R30 ;  /* 0x0c00001f3a327389 */ /* 0x000064000006001e */
[----:B01----:R-:W-:Y:S05]  /*9360*/  ENDCOLLECTIVE ;  /* 0x000000000000791b */ /* 0x003fea0003800000 */
.L_x_5061:
[----:B------:R-:W-:Y:S01]  /*9370*/  MOV R31, 0x10 ;  /* 0x00000010001f7802 */ /* 0x000fe20000000f00 */
[----:B------:R-:W-:-:S04]  /*9380*/  FADD.FTZ R54, R53, R50 ;  /* 0x0000003235367221 */ /* 0x000fc80000010000 */
[----:B------:R-:W-:-:S07]  /*9390*/  IMAD.MOV.U32 R58, RZ, RZ, R54 ;  /* 0x000000ffff3a7224 */ /* 0x000fce00078e0036 */
[----:B------:R-:W-:Y:S05]  /*93a0*/  WARPSYNC.COLLECTIVE R29, `(.L_x_5062) ;  /* 0x000000001d087348 */ /* 0x000fea0003c00000 */
[----:B------:R0:W1:Y:S02]  /*93b0*/  SHFL.BFLY P3, R50, R58, R31, R30 ;  /* 0x0c00001f3a327389 */ /* 0x000064000006001e */
[----:B01----:R-:W-:Y:S05]  /*93c0*/  ENDCOLLECTIVE ;  /* 0x000000000000791b */ /* 0x003fea0003800000 */
.L_x_5062:
[----:B------:R-:W-:Y:S05]  /*93d0*/  BRA `(.L_x_5063) ;  /* 0xfffffff4009c7947 */ /* 0x000fea000383ffff */
.L_x_5064:
        /* <DEDUP_REMOVED lines=10> */
.L_x_5985:


//--------------------- .text._ZN10layer_norm31ln_parallel_residual_fwd_kernelINS_13Kernel_traitsI6__halfffffjLj256ELj1ELj4ELj1ELj16ENS_18Kernel_traits_baseILj256ES2_ffffjLj128EEEEELb1ELb1ELb1EEEvNS_9FwdParamsE --------------------------
	.section	.text._ZN10layer_norm31ln_parallel_residual_fwd_kernelINS_13Kernel_traitsI6__halfffffjLj256ELj1ELj4ELj1ELj16ENS_18Kernel_traits_baseILj256ES2_ffffjLj128EEEEELb1ELb1ELb1EEEvNS_9FwdParamsE,"ax",@progbits
	.align	128
        .global         _ZN10layer_norm31ln_parallel_residual_fwd_kernelINS_13Kernel_traitsI6__halfffffjLj256ELj1ELj4ELj1ELj16ENS_18Kernel_traits_baseILj256ES2_ffffjLj128EEEEELb1ELb1ELb1EEEvNS_9FwdParamsE
        .type           _ZN10layer_norm31ln_parallel_residual_fwd_kernelINS_13Kernel_traitsI6__halfffffjLj256ELj1ELj4ELj1ELj16ENS_18Kernel_traits_baseILj256ES2_ffffjLj128EEEEELb1ELb1ELb1EEEvNS_9FwdParamsE,@function
        .size           _ZN10layer_norm31ln_parallel_residual_fwd_kernelINS_13Kernel_traitsI6__halfffffjLj256ELj1ELj4ELj1ELj16ENS_18Kernel_traits_baseILj256ES2_ffffjLj128EEEEELb1ELb1ELb1EEEvNS_9FwdParamsE,(.L_x_5986 - _ZN10layer_norm31ln_parallel_residual_fwd_kernelINS_13Kernel_traitsI6__halfffffjLj256ELj1ELj4ELj1ELj16ENS_18Kernel_traits_baseILj256ES2_ffffjLj128EEEEELb1ELb1ELb1EEEvNS_9FwdParamsE)
        .other          _ZN10layer_norm31ln_parallel_residual_fwd_kernelINS_13Kernel_traitsI6__halfffffjLj256ELj1ELj4ELj1ELj16ENS_18Kernel_traits_baseILj256ES2_ffffjLj128EEEEELb1ELb1ELb1EEEvNS_9FwdParamsE,@"STO_CUDA_ENTRY STV_DEFAULT"
_ZN10layer_norm31ln_parallel_residual_fwd_kernelINS_13Kernel_traitsI6__halfffffjLj256ELj1ELj4ELj1ELj16ENS_18Kernel_traits_baseILj256ES2_ffffjLj128EEEEELb1ELb1ELb1EEEvNS_9FwdParamsE:
.text._ZN10layer_norm31ln_parallel_residual_fwd_kernelINS_13Kernel_traitsI6__halfffffjLj256ELj1ELj4ELj1ELj16ENS_18Kernel_traits_baseILj256ES2_ffffjLj128EEEEELb1ELb1ELb1EEEvNS_9FwdParamsE:
        /* <DEDUP_REMOVED lines=9> */
[----:B------:R-:W0:Y:S05]  /*0090*/  LDCU.64 UR4, c[0x0][0x438] ;  /* 0x00008700ff0477ac */ /* 0x000e2a0008000a00 */
[----:B------:R-:W0:Y:S01]  /*00a0*/  LDC.64 R16, c[0x0][0x3d0] ;  /* 0x0000f400ff107b82 */ /* 0x000e220000000a00 */
[----:B---3--:R-:W-:-:S02]  /*00b0*/  IMAD.U32 R12, RZ, RZ, UR6 ;  /* 0x00000006ff0c7e24 */ /* 0x008fc4000f8e00ff */
[----:B------:R-:W-:-:S04]  /*00c0*/  IMAD.U32 R13, RZ, RZ, UR7 ;  /* 0x00000007ff0d7e24 */ /* 0x000fc8000f8e00ff */
[----:B--2---:R-:W-:Y:S02]  /*00d0*/  @P1 MOV R11, R45 ;  /* 0x0000002d000b1202 */ /* 0x004fe40000000f00 */
[----:B----4-:R-:W2:Y:S01]  /*00e0*/  @P1 LDG.E.64 R12, desc[UR8][R12.64] ;  /* 0x000000080c0c1981 */ /* 0x010ea2000c1e1b00 */
[----:B-1----:R-:W-:-:S03]  /*00f0*/  LOP3.LUT R49, R47, 0x1f, RZ, 0xc0, !PT ;  /* 0x0000001f2f317812 */ /* 0x002fc600078ec0ff */
[----:B------:R1:W3:Y:S01]  /*0100*/  @P1 LDG.E.64 R14, desc[UR8][R10.64] ;  /* 0x000000080a0e1981 */ /* 0x0002e2000c1e1b00 */
[----:B0-----:R-:W-:-:S04]  /*0110*/  ISETP.NE.U32.AND P0, PT, RZ, UR4, PT ;  /* 0x00000004ff007c0c */ /* 0x001fc8000bf05070 */
[----:B------:R-:W-:Y:S01]  /*0120*/  ISETP.NE.AND.EX P0, PT, RZ, UR5, PT, P0 ;  /* 0x00000005ff007c0c */ /* 0x000fe2000bf05300 */
[C---:B------:R-:W-:Y:S01]  /*0130*/  IMAD.WIDE.U32 R16, R49.reuse, 0x8, R16 ;  /* 0x0000000831107825 */ /* 0x040fe200078e0010 */
[----:B-1----:R-:W3:Y:S04]  /*0140*/  @P1 LDC R11, c[0x0][0x460] ;  /* 0x00011800ff0b1b82 */ /* 0x002ee80000000800 */
[----:B------:R0:W5:Y:S04]  /*0150*/  LDG.E.64 R8, desc[UR8][R16.64] ;  /* 0x0000000810087981 */ /* 0x000168000c1e1b00 */
[----:B------:R0:W5:Y:S03]  /*0160*/  LDG.E.64 R6, desc[UR8][R16.64+0x100] ;  /* 0x0001000810067981 */ /* 0x000166000c1e1b00 */
[----:B------:R-:W1:Y:S02]  /*0170*/  @P0 LDC.64 R18, c[0x0][0x438] ;  /* 0x00010e00ff120b82 */ /* 0x000e640000000a00 */
[----:B-1----:R-:W-:-:S05]  /*0180*/  @P0 IMAD.WIDE.U32 R18, R49, 0x8, R18 ;  /* 0x0000000831120825 */ /* 0x002fca00078e0012 */
[----:B------:R0:W5:Y:S04]  /*0190*/  @P0 LDG.E.64 R2, desc[UR8][R18.64] ;  /* 0x0000000812020981 */ /* 0x000168000c1e1b00 */
[----:B------:R0:W5:Y:S01]  /*01a0*/  @P0 LDG.E.64 R4, desc[UR8][R18.64+0x100] ;  /* 0x0001000812040981 */ /* 0x000162000c1e1b00 */
[----:B------:R-:W1:Y:S01]  /*01b0*/  S2UR UR5, SR_CTAID.X ;  /* 0x00000000000579c3 */ /* 0x000e620000002500 */
[----:B------:R-:W-:-:S07]  /*01c0*/  SHF.R.U32.HI R48, RZ, 0x5, R47 ;  /* 0x00000005ff307819 */ /* 0x000fce000001162f */
[----:B------:R-:W4:Y:S01]  /*01d0*/  LDC R0, c[0x0][0x360] ;  /* 0x0000d800ff007b82 */ /* 0x000f220000000800 */
[----:B-1----:R-:W-:-:S06]  /*01e0*/  USHF.L.U32 UR4, UR5, 0x2, URZ ;  /* 0x0000000205047899 */ /* 0x002fcc00080006ff */
[----:B------:R-:W-:-:S04]  /*01f0*/  LOP3.LUT R48, R48, UR4, RZ, 0xfc, !PT ;  /* 0x0000000430307c12 */ /* 0x000fc8000f8efcff */
[----:B------:R-:W-:Y:S01]  /*0200*/  ISETP.GE.AND P2, PT, R48, UR10, PT ;  /* 0x0000000a30007c0c */ /* 0x000fe2000bf46270 */
[----:B----4-:R-:W-:Y:S01]  /*0210*/  IMAD R47, R0, UR5, R47 ;  /* 0x00000005002f7c24 */ /* 0x010fe2000f8e022f */
[----:B--2---:R-:W-:Y:S02]  /*0220*/  @P1 R2UR UR6, R12 ;  /* 0x000000000c0612ca */ /* 0x004fe400000e0000 */
[----:B------:R-:W-:Y:S02]  /*0230*/  @P1 R2UR UR7, R13 ;  /* 0x000000000d0712ca */ /* 0x000fe400000e0000 */
[----:B---3--:R-:W-:-:S05]  /*0240*/  @P1 IADD3 R10, P3, PT, R14, R11, RZ ;  /* 0x0000000b0e0a1210 */ /* 0x008fca0007f7e0ff */
[----:B------:R-:W-:Y:S02]  /*0250*/  @P1 IMAD.X R45, RZ, RZ, R15, P3 ;  /* 0x000000ffff2d1224 */ /* 0x000fe400018e060f */
[----:B0-----:R-:W-:Y:S06]  /*0260*/  @P2 EXIT ;  /* 0x000000000000294d */ /* 0x001fec0003800000 */
[--C-:B------:R-:W-:Y:S01]  /*0270*/  SHF.R.U64 R46, R10, 0x2, R45.reuse ;  /* 0x000000020a2e7819 */ /* 0x100fe2000000122d */
[----:B------:R-:W-:Y:S01]  /*0280*/  IMAD.HI.U32 R0, R47, -0x326172a9, RZ ;  /* 0xcd9e8d572f007827 */ /* 0x000fe200078e00ff */
[----:B------:R-:W-:Y:S01]  /*0290*/  SHF.R.U32.HI R45, RZ, 0x2, R45 ;  /* 0x00000002ff2d7819 */ /* 0x000fe2000001162d */
[----:B------:R-:W-:Y:S01]  /*02a0*/  UIADD3 UR13, UPT, UPT, UR6, -0x61c88647, URZ ;  /* 0x9e3779b9060d7890 */ /* 0x000fe2000fffe0ff */
[----:B-----5:R-:W-:Y:S01]  /*02b0*/  @!P0 CS2R R2, SRZ ;  /* 0x0000000000028805 */ /* 0x020fe2000001ff00 */
[C---:B------:R-:W-:Y:S01]  /*02c0*/  IMAD.HI.U32 R11, R46.reuse, -0x2daee0ad, RZ ;  /* 0xd2511f532e0b7827 */ /* 0x040fe200078e00ff */
[----:B------:R-:W-:Y:S01]  /*02d0*/  LOP3.LUT R0, R45, UR6, R0, 0x96, !PT ;  /* 0x000000062d007c12 */ /* 0x000fe2000f8e9600 */
[----:B------:R-:W-:Y:S01]  /*02e0*/  UIADD3 UR14, UPT, UPT, UR7, -0x4498517b, URZ ;  /* 0xbb67ae85070e7890 */ /* 0x000fe2000fffe0ff */
[----:B------:R-:W-:Y:S01]  /*02f0*/  @!P0 CS2R R4, SRZ ;  /* 0x0000000000048805 */ /* 0x000fe2000001ff00 */
[----:B------:R-:W-:Y:S01]  /*0300*/  IMAD R13, R47, -0x326172a9, RZ ;  /* 0xcd9e8d572f0d7824 */ /* 0x000fe200078e02ff */
[----:B------:R-:W-:Y:S01]  /*0310*/  LOP3.LUT R11, R11, UR7, RZ, 0x3c, !PT ;  /* 0x000000070b0b7c12 */ /* 0x000fe2000f8e3cff */
[----:B------:R-:W-:Y:S01]  /*0320*/  IMAD R15, R46, -0x2daee0ad, RZ ;  /* 0xd2511f532e0f7824 */ /* 0x000fe200078e02ff */
[----:B------:R-:W-:Y:S01]  /*0330*/  UIADD3 UR15, UPT, UPT, UR6, 0x3c6ef372, URZ ;  /* 0x3c6ef372060f7890 */ /* 0x000fe2000fffe0ff */
[----:B------:R-:W-:Y:S01]  /*0340*/  IMAD.HI.U32 R14, R0, -0x2daee0ad, RZ ;  /* 0xd2511f53000e7827 */ /* 0x000fe200078e00ff */
[----:B------:R-:W-:Y:S01]  /*0350*/  UIADD3 UR16, UPT, UPT, UR7, 0x76cf5d0a, URZ ;  /* 0x76cf5d0a07107890 */ /* 0x000fe2000fffe0ff */
[----:B------:R-:W-:Y:S01]  /*0360*/  MOV R19, R9 ;  /* 0x0000000900137202 */ /* 0x000fe20000000f00 */
[----:B------:R-:W-:Y:S01]  /*0370*/  UIADD3 UR17, UPT, UPT, UR6, -0x255992d5, URZ ;  /* 0xdaa66d2b06117890 */ /* 0x000fe2000fffe0ff */
[----:B------:R-:W-:Y:S01]  /*0380*/  IMAD.HI.U32 R12, R11, -0x326172a9, RZ ;  /* 0xcd9e8d570b0c7827 */ /* 0x000fe200078e00ff */
[----:B------:R-:W-:Y:S01]  /*0390*/  LOP3.LUT R14, R15, UR14, R14, 0x96, !PT ;  /* 0x0000000e0f0e7c12 */ /* 0x000fe2000f8e960e */
[----:B------:R-:W-:Y:S01]  /*03a0*/  UIADD3 UR18, UPT, UPT, UR7, 0x32370b8f, URZ ;  /* 0x32370b8f07127890 */ /* 0x000fe2000fffe0ff */
[----:B------:R-:W-:Y:S01]  /*03b0*/  SHF.R.U64 R17, R8, 0x10, R9 ;  /* 0x0000001008117819 */ /* 0x000fe20000001209 */
[----:B------:R-:W-:Y:S01]  /*03c0*/  IMAD R16, R0, -0x2daee0ad, RZ ;  /* 0xd2511f5300107824 */ /* 0x000fe200078e02ff */
[----:B------:R-:W-:Y:S01]  /*03d0*/  LOP3.LUT R12, R13, UR13, R12, 0x96, !PT ;  /* 0x0000000d0d0c7c12 */ /* 0x000fe2000f8e960c */
[----:B------:R-:W-:Y:S01]  /*03e0*/  IMAD R11, R11, -0x326172a9, RZ ;  /* 0xcd9e8d570b0b7824 */ /* 0x000fe200078e02ff */
[----:B------:R-:W-:Y:S01]  /*03f0*/  UIADD3 UR19, UPT, UPT, UR6, 0x78dde6e4, URZ ;  /* 0x78dde6e406137890 */ /* 0x000fe2000fffe0ff */
[----:B------:R-:W-:Y:S01]  /*0400*/  IMAD.HI.U32 R0, R14, -0x326172a9, RZ ;  /* 0xcd9e8d570e007827 */ /* 0x000fe200078e00ff */
[----:B------:R-:W-:Y:S01]  /*0410*/  UIADD3 UR20, UPT, UPT, UR7, -0x126145ec, URZ ;  /* 0xed9eba1407147890 */ /* 0x000fe2000fffe0ff */
[--C-:B------:R-:W-:Y:S01]  /*0420*/  SHF.R.U64 R30, R6, 0x10, R7.reuse ;  /* 0x00000010061e7819 */ /* 0x100fe20000001207 */
[----:B------:R-:W-:Y:S01]  /*0430*/  UIADD3 UR21, UPT, UPT, UR6, 0x1715609d, URZ ;  /* 0x1715609d06157890 */ /* 0x000fe2000fffe0ff */
[C---:B------:R-:W-:Y:S01]  /*0440*/  IMAD.HI.U32 R13, R12.reuse, -0x2daee0ad, RZ ;  /* 0xd2511f530c0d7827 */ /* 0x040fe200078e00ff */
[----:B------:R-:W-:Y:S01]  /*0450*/  LOP3.LUT R0, R11, UR15, R0, 0x96, !PT ;  /* 0x0000000f0b007c12 */ /* 0x000fe2000f8e9600 */
[----:B------:R-:W-:Y:S01]  /*0460*/  UIADD3 UR22, UPT, UPT, UR7, -0x56f99767, URZ ;  /* 0xa906689907167890 */ /* 0x000fe2000fffe0ff */
[----:B------:R-:W-:Y:S01]  /*0470*/  SHF.R.U32.HI R31, RZ, 0x10, R7 ;  /* 0x00000010ff1f7819 */ /* 0x000fe20000011607 */
[----:B------:R-:W-:Y:S01]  /*0480*/  IMAD R15, R12, -0x2daee0ad, RZ ;  /* 0xd2511f530c0f7824 */ /* 0x000fe200078e02ff */
[----:B------:R-:W-:Y:S01]  /*0490*/  LOP3.LUT R13, R16, UR16, R13, 0x96, !PT ;  /* 0x00000010100d7c12 */ /* 0x000fe2000f8e960d */
[----:B------:R-:W-:Y:S01]  /*04a0*/  IMAD R14, R14, -0x326172a9, RZ ;  /* 0xcd9e8d570e0e7824 */ /* 0x000fe200078e02ff */
[----:B------:R-:W-:Y:S01]  /*04b0*/  UIADD3 UR23, UPT, UPT, UR6, -0x4ab325aa, URZ ;  /* 0xb54cda5606177890 */ /* 0x000fe2000fffe0ff */
[----:B------:R-:W-:Y:S01]  /*04c0*/  IMAD.HI.U32 R12, R0, -0x2daee0ad, RZ ;  /* 0xd2511f53000c7827 */ /* 0x000fe200078e00ff */
[----:B------:R-:W-:Y:S01]  /*04d0*/  UIADD3 UR24, UPT, UPT, UR7, 0x646e171e, URZ ;  /* 0x646e171e07187890 */ /* 0x000fe2000fffe0ff */
[----:B------:R-:W-:Y:S01]  /*04e0*/  SHF.R.U64 R33, R2, 0x10, R3 ;  /* 0x0000001002217819 */ /* 0x000fe20000001203 */
[----:B------:R-:W0:Y:S01]  /*04f0*/  LDCU.64 UR4, c[0x0][0x398] ;  /* 0x00007300ff0477ac */ /* 0x000e220008000a00 */
[----:B------:R-:W-:Y:S01]  /*0500*/  IMAD.HI.U32 R11, R13, -0x326172a9, RZ ;  /* 0xcd9e8d570d0b7827 */ /* 0x000fe200078e00ff */
[----:B------:R-:W-:Y:S01]  /*0510*/  LOP3.LUT R12, R15, UR18, R12, 0x96, !PT ;  /* 0x000000120f0c7c12 */ /* 0x000fe2000f8e960c */
[----:B------:R-:W-:Y:S01]  /*0520*/  BSSY B0, `(.L_x_5065) ;  /* 0x0000845000007945 */ /* 0x000fe20003800000 */
[----:B------:R-:W-:Y:S01]  /*0530*/  UIADD3 UR25, UPT, UPT, UR6, 0x5384540f, URZ ;  /* 0x5384540f06197890 */ /* 0x000fe2000fffe0ff */
[----:B------:R-:W-:Y:S01]  /*0540*/  IMAD R15, R0, -0x2daee0ad, RZ ;  /* 0xd2511f53000f7824 */ /* 0x000fe200078e02ff */
[----:B------:R-:W-:Y:S01]  /*0550*/  LOP3.LUT R11, R14, UR17, R11, 0x96, !PT ;  /* 0x000000110e0b7c12 */ /* 0x000fe2000f8e960b */
[----:B------:R-:W-:Y:S01]  /*0560*/  IMAD R13, R13, -0x326172a9, RZ ;  /* 0xcd9e8d570d0d7824 */ /* 0x000fe200078e02ff */
[----:B------:R-:W-:Y:S01]  /*0570*/  UIADD3 UR26, UPT, UPT, UR7, 0x1fd5c5a3, URZ ;  /* 0x1fd5c5a3071a7890 */ /* 0x000fe2000fffe0ff */
[----:B------:R-:W-:Y:S01]  /*0580*/  IMAD.HI.U32 R0, R12, -0x326172a9, RZ ;  /* 0xcd9e8d570c007827 */ /* 0x000fe200078e00ff */
[----:B------:R-:W-:Y:S01]  /*0590*/  UIADD3 UR27, UPT, UPT, UR6, -0xe443238, URZ ;  /* 0xf1bbcdc8061b7890 */ /* 0x000fe2000fffe0ff */
[----:B------:R-:W-:Y:S01]  /*05a0*/  SHF.R.U32.HI R32, RZ, 0x10, R3 ;  /* 0x00000010ff207819 */ /* 0x000fe20000011603 */
[----:B------:R-:W-:Y:S01]  /*05b0*/  UIADD3 UR28, UPT, UPT, UR7, -0x24c28bd8, URZ ;  /* 0xdb3d7428071c7890 */ /* 0x000fe2000fffe0ff */
[----:B------:R-:W-:Y:S01]  /*05c0*/  IMAD.HI.U32 R14, R11, -0x2daee0ad, RZ ;  /* 0xd2511f530b0e7827 */ /* 0x000fe200078e00ff */
[----:B------:R-:W-:Y:S01]  /*05d0*/  LOP3.LUT R0, R13, UR19, R0, 0x96, !PT ;  /* 0x000000130d007c12 */ /* 0x000fe2000f8e9600 */
[----:B------:R-:W-:Y:S01]  /*05e0*/  UIADD3 UR29, UPT, UPT, UR6, -0x700cb87f, URZ ;  /* 0x8ff34781061d7890 */ /* 0x000fe2000fffe0ff */
[--C-:B------:R-:W-:Y:S01]  /*05f0*/  SHF.R.U64 R35, R4, 0x10, R5.reuse ;  /* 0x0000001004237819 */ /* 0x100fe20000001205 */
[----:B------:R-:W-:Y:S01]  /*0600*/  IMAD R13, R12, -0x326172a9, RZ ;  /* 0xcd9e8d570c0d7824 */ /* 0x000fe200078e02ff */
[----:B------:R-:W-:Y:S01]  /*0610*/  LOP3.LUT R14, R15, UR20, R14, 0x96, !PT ;  /* 0x000000140f0e7c12 */ /* 0x000fe2000f8e960e */
[----:B------:R-:W-:Y:S01]  /*0620*/  IMAD R16, R11, -0x2daee0ad, RZ ;  /* 0xd2511f530b107824 */ /* 0x000fe200078e02ff */
[----:B0-----:R-:W-:Y:S01]  /*0630*/  UISETP.NE.U32.AND UP0, UPT, UR4, URZ, UPT ;  /* 0x000000ff0400728c */ /* 0x001fe2000bf05070 */
[----:B------:R-:W-:Y:S01]  /*0640*/  IMAD.HI.U32 R11, R0, -0x2daee0ad, RZ ;  /* 0xd2511f53000b7827 */ /* 0x000fe200078e00ff */
[----:B------:R-:W0:Y:S01]  /*0650*/  LDCU.U8 UR4, c[0x0][0x410] ;  /* 0x00008200ff0477ac */ /* 0x000e220008000000 */
[----:B------:R-:W-:-:S02]  /*0660*/  SHF.R.U32.HI R34, RZ, 0x10, R5 ;  /* 0x00000010ff227819 */ /* 0x000fc40000011605 */
[----:B------:R-:W-:Y:S01]  /*0670*/  IMAD.HI.U32 R12, R14, -0x326172a9, RZ ;  /* 0xcd9e8d570e0c7827 */ /* 0x000fe200078e00ff */
[----:B------:R-:W-:Y:S01]  /*0680*/  LOP3.LUT R11, R16, UR22, R11, 0x96, !PT ;  /* 0x00000016100b7c12 */ /* 0x000fe2000f8e960b */
[----:B------:R-:W-:Y:S01]  /*0690*/  UIADD3 UR30, UPT, UPT, UR7, -0x695add53, URZ ;  /* 0x96a522ad071e7890 */ /* 0x000fe2000fffe0ff */
[----:B------:R-:W-:Y:S01]  /*06a0*/  SHF.R.U32.HI R16, RZ, 0x10, R9 ;  /* 0x00000010ff107819 */ /* 0x000fe20000011609 */
[----:B------:R-:W-:Y:S01]  /*06b0*/  IMAD R15, R0, -0x2daee0ad, RZ ;  /* 0xd2511f53000f7824 */ /* 0x000fe200078e02ff */
[----:B------:R-:W-:Y:S01]  /*06c0*/  LOP3.LUT R12, R13, UR21, R12, 0x96, !PT ;  /* 0x000000150d0c7c12 */ /* 0x000fe2000f8e960c */
[----:B------:R-:W-:Y:S01]  /*06d0*/  IMAD R14, R14, -0x326172a9, RZ ;  /* 0xcd9e8d570e0e7824 */ /* 0x000fe200078e02ff */
[----:B------:R-:W-:Y:S01]  /*06e0*/  UISETP.NE.AND.EX UP0, UPT, UR5, URZ, UPT, UP0 ;  /* 0x000000ff0500728c */ /* 0x000fe2000bf05300 */
[C---:B------:R-:W-:Y:S01]  /*06f0*/  IMAD.HI.U32 R13, R11.reuse, -0x326172a9, RZ ;  /* 0xcd9e8d570b0d7827 */ /* 0x040fe200078e00ff */
[----:B------:R-:W1:Y:S03]  /*0700*/  LDCU UR31, c[0x0][0x404] ;  /* 0x00008080ff1f77ac */ /* 0x000e660008000800 */
[----:B------:R-:W-:Y:S01]  /*0710*/  IMAD.HI.U32 R0, R12, -0x2daee0ad, RZ ;  /* 0xd2511f530c007827 */ /* 0x000fe200078e00ff */
[----:B------:R-:W-:Y:S01]  /*0720*/  LOP3.LUT R13, R14, UR23, R13, 0x96, !PT ;  /* 0x000000170e0d7c12 */ /* 0x000fe2000f8e960d */
[----:B------:R-:W2:Y:S01]  /*0730*/  LDCU UR32, c[0x0][0x408] ;  /* 0x00008100ff2077ac */ /* 0x000ea20008000800 */
[----:B------:R-:W-:Y:S01]  /*0740*/  PLOP3.LUT P0, PT, PT, PT, UP0, 0x80, 0x8 ;  /* 0x000000000008781c */ /* 0x000fe20003f0f008 */
[----:B------:R-:W-:Y:S01]  /*0750*/  IMAD R14, R11, -0x326172a9, RZ ;  /* 0xcd9e8d570b0e7824 */ /* 0x000fe200078e02ff */
[----:B------:R-:W-:Y:S01]  /*0760*/  LOP3.LUT R0, R15, UR24, R0, 0x96, !PT ;  /* 0x000000180f007c12 */ /* 0x000fe2000f8e9600 */
[----:B------:R-:W-:Y:S01]  /*0770*/  IMAD R15, R12, -0x2daee0ad, RZ ;  /* 0xd2511f530c0f7824 */ /* 0x000fe200078e02ff */
[----:B------:R-:W3:Y:S01]  /*0780*/  LDCU UR5, c[0x0][0x388] ;  /* 0x00007100ff0577ac */ /* 0x000ee20008000800 */
[----:B------:R-:W-:Y:S01]  /*0790*/  IMAD.HI.U32 R12, R13, -0x2daee0ad, RZ ;  /* 0xd2511f530d0c7827 */ /* 0x000fe200078e00ff */
[----:B------:R-:W4:Y:S03]  /*07a0*/  LDCU UR12, c[0x0][0x448] ;  /* 0x00008900ff0c77ac */ /* 0x000f260008000800 */
[C---:B------:R-:W-:Y:S01]  /*07b0*/  IMAD.HI.U32 R11, R0.reuse, -0x326172a9, RZ ;  /* 0xcd9e8d57000b7827 */ /* 0x040fe200078e00ff */
[----:B------:R-:W-:Y:S01]  /*07c0*/  LOP3.LUT R12, R15, UR26, R12, 0x96, !PT ;  /* 0x0000001a0f0c7c12 */ /* 0x000fe2000f8e960c */
[----:B------:R-:W1:Y:S02]  /*07d0*/  LDCU.64 UR10, c[0x0][0x3a0] ;  /* 0x00007400ff0a77ac */ /* 0x000e640008000a00 */
        /* <DEDUP_REMOVED lines=13> */
[----:B------:R-:W-:Y:S01]  /*08b0*/  IMAD.MOV.U32 R18, RZ, RZ, R8 ;  /* 0x000000ffff127224 */ /* 0x000fe200078e0008 */
[----:B------:R-:W-:Y:S01]  /*08c0*/  LOP3.LUT R0, R9, UR29, R0, 0x96, !PT ;  /* 0x0000001d09007c12 */ /* 0x000fe2000f8e9600 */
[----:B------:R-:W-:Y:S01]  /*08d0*/  IMAD.MOV.U32 R29, RZ, RZ, R6 ;  /* 0x000000ffff1d7224 */ /* 0x000fe200078e0006 */
[----:B------:R-:W-:Y:S01]  /*08e0*/  LOP3.LUT R6, R10, 0x3, RZ, 0xc0, !PT ;  /* 0x000000030a067812 */ /* 0x000fe200078ec0ff */
[----:B------:R-:W-:Y:S02]  /*08f0*/  IMAD.MOV.U32 R28, RZ, RZ, R7 ;  /* 0x000000ffff1c7224 */ /* 0x000fe400078e0007 */
[----:B------:R-:W-:Y:S02]  /*0900*/  HFMA2 R7, -RZ, RZ, 0, 0 ;  /* 0x00000000ff077431 */ /* 0x000fe400000001ff */
        /* <DEDUP_REMOVED lines=16> */
[----:B------:R-:W-:Y:S02]  /*0a10*/  IMAD R36, R15, -0x2daee0ad, RZ ;  /* 0xd2511f530f247824 */ /* 0x000fe400078e02ff */
[----:B-1234-:R-:W-:-:S07]  /*0a20*/  IMAD R38, R13, -0x326172a9, RZ ;  /* 0xcd9e8d570d267824 */ /* 0x01efce00078e02ff */
.L_x_5193:
        /* <DEDUP_REMOVED lines=9> */
[----:B0-----:R-:W-:-:S05]  /*0ac0*/  IMAD.WIDE.U32 R12, R50, 0x10, R26 ;  /* 0x00000010320c7825 */ /* 0x001fca00078e001a */
[----:B------:R-:W0:Y:S01]  /*0ad0*/  LDC.64 R24, c[0x0][0x398] ;  /* 0x0000e600ff187b82 */ /* 0x000e220000000a00 */
[----:B------:R-:W5:Y:S01]  /*0ae0*/  LDG.E.128 R12, desc[UR8][R12.64] ;  /* 0x000000080c0c7981 */ /* 0x000f62000c1e1d00 */
[----:B-1----:R-:W-:-:S05]  /*0af0*/  @P0 IMAD.WIDE.U32 R54, R50, 0x10, R54 ;  /* 0x0000001032360825 */ /* 0x002fca00078e0036 */
[----:B------:R1:W5:Y:S01]  /*0b00*/  @P0 LDG.E.128 R20, desc[UR8][R54.64] ;  /* 0x0000000836140981 */ /* 0x000362000c1e1d00 */
[----:B--2---:R-:W-:-:S05]  /*0b10*/  @P1 IMAD.WIDE.U32 R40, R50, 0x10, R40 ;  /* 0x0000001032281825 */ /* 0x004fca00078e0028 */
[----:B------:R1:W5:Y:S01]  /*0b20*/  @P1 LDG.E.128 R16, desc[UR8][R40.64] ;  /* 0x0000000828101981 */ /* 0x000362000c1e1d00 */
[----:B0-----:R-:W-:-:S04]  /*0b30*/  ISETP.NE.U32.AND P0, PT, R24, RZ, PT ;  /* 0x000000ff1800720c */ /* 0x001fc80003f05070 */
[----:B------:R-:W-:Y:S01]  /*0b40*/  ISETP.NE.AND.EX P0, PT, R25, RZ, PT, P0 ;  /* 0x000000ff1900720c */ /* 0x000fe20003f05300 */
[----:B------:R-:W-:-:S12]  /*0b50*/  IMAD.MOV.U32 R53, RZ, RZ, 0x2f800000 ;  /* 0x2f800000ff357424 */ /* 0x000fd800078e00ff */
[----:B-1----:R-:W-:Y:S05]  /*0b60*/  @P0 BRA `(.L_x_5066) ;  /* 0x0000001000e80947 */ /* 0x002fea0003800000 */
        /* <DEDUP_REMOVED lines=16> */
.L_x_5069:
        /* <DEDUP_REMOVED lines=13> */
.L_x_5071:
[----:B------:R-:W-:Y:S05]  /*0d40*/  BSYNC.RECONVERGENT B2 ;  /* 0x0000000000027941 */ /* 0x000fea0003800200 */
.L_x_5070:
        /* <DEDUP_REMOVED lines=42> */
.L_x_5068:
[----:B------:R-:W-:Y:S05]  /*0ff0*/  BSYNC.RECONVERGENT B1 ;  /* 0x0000000000017941 */ /* 0x000fea0003800200 */
.L_x_5067:
[----:B------:R-:W-:Y:S01]  /*1000*/  ISETP.NE.AND P0, PT, R51, 0x1, PT ;  /* 0x000000013300780c */ /* 0x000fe20003f05270 */
[----:B------:R-:W-:Y:S01]  /*1010*/  BSSY.RECONVERGENT B1, `(.L_x_5072) ;  /* 0x0000049000017945 */ /* 0x000fe20003800200 */
[----:B------:R-:W-:Y:S01]  /*1020*/  I2FP.F32.U32 R6, R40 ;  /* 0x0000002800067245 */ /* 0x000fe20000201000 */
[----:B------:R-:W-:Y:S01]  /*1030*/  IMAD.MOV.U32 R36, RZ, RZ, 0x2 ;  /* 0x00000002ff247424 */ /* 0x000fe200078e00ff */
[----:B------:R-:W-:-:S03]  /*1040*/  MOV R52, UR31 ;  /* 0x0000001f00347c02 */ /* 0x000fc60008000f00 */
        /* <DEDUP_REMOVED lines=12> */
.L_x_5074:
        /* <DEDUP_REMOVED lines=13> */
.L_x_5076:
[----:B------:R-:W-:Y:S05]  /*11e0*/  BSYNC.RECONVERGENT B2 ;  /* 0x0000000000027941 */ /* 0x000fea0003800200 */
.L_x_5075:
        /* <DEDUP_REMOVED lines=43> */
.L_x_5073:
[----:B------:R-:W-:Y:S05]  /*14a0*/  BSYNC.RECONVERGENT B1 ;  /* 0x0000000000017941 */ /* 0x000fea0003800200 */
.L_x_5072:
[----:B------:R-:W-:Y:S01]  /*14b0*/  ISETP.NE.AND P3, PT, R36, 0x1, PT ;  /* 0x000000012400780c */ /* 0x000fe20003f65270 */
[----:B------:R-:W-:Y:S01]  /*14c0*/  BSSY.RECONVERGENT B1, `(.L_x_5077) ;  /* 0x0000048000017945 */ /* 0x000fe20003800200 */
[----:B------:R-:W-:Y:S01]  /*14d0*/  I2FP.F32.U32 R6, R6 ;  /* 0x0000000600067245 */ /* 0x000fe20000201000 */
[----:B------:R-:W-:-:S04]  /*14e0*/  HFMA2 R40, -RZ, RZ, 0, 1.1920928955078125e-07 ;  /* 0x00000002ff287431 */ /* 0x000fc800000001ff */
        /* <DEDUP_REMOVED lines=12> */
.L_x_5079:
        /* <DEDUP_REMOVED lines=13> */
.L_x_5081:
[----:B------:R-:W-:Y:S05]  /*1680*/  BSYNC.RECONVERGENT B2 ;  /* 0x0000000000027941 */ /* 0x000fea0003800200 */
.L_x_5080:
        /* <DEDUP_REMOVED lines=43> */
.L_x_5078:
[----:B------:R-:W-:Y:S05]  /*1940*/  BSYNC.RECONVERGENT B1 ;  /* 0x0000000000017941 */ /* 0x000fea0003800200 */
.L_x_5077:
[----:B------:R-:W-:Y:S01]  /*1950*/  ISETP.NE.AND P4, PT, R40, 0x1, PT ;  /* 0x000000012800780c */ /* 0x000fe20003f85270 */
[----:B------:R-:W-:Y:S01]  /*1960*/  BSSY.RECONVERGENT B1, `(.L_x_5082) ;  /* 0x0000048000017945 */ /* 0x000fe20003800200 */
[----:B------:R-:W-:Y:S02]  /*1970*/  I2FP.F32.U32 R6, R6 ;  /* 0x0000000600067245 */ /* 0x000fe40000201000 */
[----:B------:R-:W-:-:S03]  /*1980*/  MOV R36, R38 ;  /* 0x0000002600247202 */ /* 0x000fc60000000f00 */
[----:B------:R-:W-:Y:S01]  /*1990*/  FFMA.FTZ R41, R6, R53, 1.1641532182693481445e-10 ;  /* 0x2f00000006297423 */ /* 0x000fe20000010035 */
[----:B------:R-:W-:-:S04]  /*19a0*/  IMAD.MOV.U32 R6, RZ, RZ, 0x2 ;  /* 0x00000002ff067424 */ /* 0x000fc800078e00ff */
        /* <DEDUP_REMOVED lines=10> */
.L_x_5084:
        /* <DEDUP_REMOVED lines=13> */
.L_x_5086:
[----:B------:R-:W-:Y:S05]  /*1b20*/  BSYNC.RECONVERGENT B2 ;  /* 0x0000000000027941 */ /* 0x000fea0003800200 */
.L_x_5085:
        /* <DEDUP_REMOVED lines=43> */
.L_x_5083:
[----:B------:R-:W-:Y:S05]  /*1de0*/  BSYNC.RECONVERGENT B1 ;  /* 0x0000000000017941 */ /* 0x000fea0003800200 */
.L_x_5082:
        /* <DEDUP_REMOVED lines=18> */
.L_x_5066:
        /* <DEDUP_REMOVED lines=16> */
.L_x_5090:
        /* <DEDUP_REMOVED lines=13> */
.L_x_5092:
[----:B------:R-:W-:Y:S05]  /*20e0*/  BSYNC.RECONVERGENT B2 ;  /* 0x0000000000027941 */ /* 0x000fea0003800200 */
.L_x_5091:
        /* <DEDUP_REMOVED lines=41> */
.L_x_5089:
[----:B------:R-:W-:Y:S05]  /*2380*/  BSYNC.RECONVERGENT B1 ;  /* 0x0000000000017941 */ /* 0x000fea0003800200 */
.L_x_5088:
[----:B------:R-:W-:Y:S01]  /*2390*/  ISETP.NE.AND P0, PT, R39, 0x1, PT ;  /* 0x000000012700780c */ /* 0x000fe20003f05270 */
[----:B------:R-:W-:Y:S01]  /*23a0*/  IMAD.U32 R52, RZ, RZ, UR31 ;  /* 0x0000001fff347e24 */ /* 0x000fe2000f8e00ff */
[----:B------:R-:W-:Y:S01]  /*23b0*/  I2FP.F32.U32 R6, R37 ;  /* 0x0000002500067245 */ /* 0x000fe20000201000 */
[----:B------:R-:W-:Y:S01]  /*23c0*/  BSSY.RECONVERGENT B1, `(.L_x_5093) ;  /* 0x0000048000017945 */ /* 0x000fe20003800200 */
[----:B------:R-:W-:Y:S01]  /*23d0*/  MOV R51, UR32 ;  /* 0x0000002000337c02 */ /* 0x000fe20008000f00 */
[----:B------:R-:W-:Y:S02]  /*23e0*/  IMAD.MOV.U32 R36, RZ, RZ, 0x2 ;  /* 0x00000002ff247424 */ /* 0x000fe400078e00ff */
[----:B------:R-:W-:Y:S01]  /*23f0*/  FFMA.FTZ R37, R6, R53, 1.1641532182693481445e-10 ;  /* 0x2f00000006257423 */ /* 0x000fe20000010035 */
[----:B------:R-:W-:Y:S02]  /*2400*/  IMAD.MOV.U32 R6, RZ, RZ, R38 ;  /* 0x000000ffff067224 */ /* 0x000fe400078e0026 */
[----:B-----5:R-:W-:-:S02]  /*2410*/  FMUL.FTZ R40, R12, R51 ;  /* 0x000000330c287220 */ /* 0x020fc40000410000 */
        /* <DEDUP_REMOVED lines=10> */
.L_x_5095:
        /* <DEDUP_REMOVED lines=13> */
.L_x_5097:
[----:B------:R-:W-:Y:S05]  /*2590*/  BSYNC.RECONVERGENT B2 ;  /* 0x0000000000027941 */ /* 0x000fea0003800200 */
.L_x_5096:
        /* <DEDUP_REMOVED lines=42> */
.L_x_5094:
[----:B------:R-:W-:Y:S05]  /*2840*/  BSYNC.RECONVERGENT B1 ;  /* 0x0000000000017941 */ /* 0x000fea0003800200 */
.L_x_5093:
        /* <DEDUP_REMOVED lines=15> */
.L_x_5100:
        /* <DEDUP_REMOVED lines=13> */
.L_x_5102:
[----:B------:R-:W-:Y:S05]  /*2a10*/  BSYNC.RECONVERGENT B2 ;  /* 0x0000000000027941 */ /* 0x000fea0003800200 */
.L_x_5101:
        /* <DEDUP_REMOVED lines=42> */
.L_x_5099:
[----:B------:R-:W-:Y:S05]  /*2cc0*/  BSYNC.RECONVERGENT B1 ;  /* 0x0000000000017941 */ /* 0x000fea0003800200 */
.L_x_5098:
        /* <DEDUP_REMOVED lines=17> */
.L_x_5105:
        /* <DEDUP_REMOVED lines=13> */
.L_x_5107:
[----:B------:R-:W-:Y:S05]  /*2eb0*/  BSYNC.RECONVERGENT B2 ;  /* 0x0000000000027941 */ /* 0x000fea0003800200 */
.L_x_5106:
        /* <DEDUP_REMOVED lines=42> */
.L_x_5104:
[----:B------:R-:W-:Y:S05]  /*3160*/  BSYNC.RECONVERGENT B1 ;  /* 0x0000000000017941 */ /* 0x000fea0003800200 */
.L_x_5103:
        /* <DEDUP_REMOVED lines=15> */
.L_x_5110:
        /* <DEDUP_REMOVED lines=13> */
.L_x_5112:
[----:B------:R-:W-:Y:S05]  /*3330*/  BSYNC.RECONVERGENT B2 ;  /* 0x0000000000027941 */ /* 0x000fea0003800200 */
.L_x_5111:
        /* <DEDUP_REMOVED lines=42> */
.L_x_5109:
[----:B------:R-:W-:Y:S05]  /*35e0*/  BSYNC.RECONVERGENT B1 ;  /* 0x0000000000017941 */ /* 0x000fea0003800200 */
.L_x_5108:
[----:B------:R-:W-:Y:S01]  /*35f0*/  ISETP.NE.AND P4, PT, R36, 0x1, PT ;  /* 0x000000012400780c */ /* 0x000fe20003f85270 */
[----:B------:R-:W-:Y:S01]  /*3600*/  BSSY.RECONVERGENT B1, `(.L_x_5113) ;  /* 0x0000048000017945 */ /* 0x000fe20003800200 */
[----:B------:R-:W-:Y:S01]  /*3610*/  I2FP.F32.U32 R6, R13 ;  /* 0x0000000d00067245 */ /* 0x000fe20000201000 */
[----:B------:R-:W-:Y:S01]  /*3620*/  FMUL.FTZ R55, R14, R51 ;  /* 0x000000330e377220 */ /* 0x000fe20000410000 */
[----:B------:R-:W-:-:S03]  /*3630*/  IMAD.MOV.U32 R12, RZ, RZ, 0x2 ;  /* 0x00000002ff0c7424 */ /* 0x000fc600078e00ff */
[----:B------:R-:W-:Y:S01]  /*3640*/  FFMA.FTZ R13, R6, R53, 1.1641532182693481445e-10 ;  /* 0x2f000000060d7423 */ /* 0x000fe20000010035 */
[----:B------:R-:W-:-:S04]  /*3650*/  MOV R6, R38 ;  /* 0x0000002600067202 */ /* 0x000fc80000000f00 */
        /* <DEDUP_REMOVED lines=10> */
.L_x_5115:
        /* <DEDUP_REMOVED lines=13> */
.L_x_5117:
[----:B------:R-:W-:Y:S05]  /*37d0*/  BSYNC.RECONVERGENT B2 ;  /* 0x0000000000027941 */ /* 0x000fea0003800200 */
.L_x_5116:
        /* <DEDUP_REMOVED lines=42> */
.L_x_5114:
[----:B------:R-:W-:Y:S05]  /*3a80*/  BSYNC.RECONVERGENT B1 ;  /* 0x0000000000017941 */ /* 0x000fea0003800200 */
.L_x_5113:
        /* <DEDUP_REMOVED lines=15> */
.L_x_5120:
        /* <DEDUP_REMOVED lines=13> */
.L_x_5122:
[----:B------:R-:W-:Y:S05]  /*3c50*/  BSYNC.RECONVERGENT B2 ;  /* 0x0000000000027941 */ /* 0x000fea0003800200 */
.L_x_5121:
        /* <DEDUP_REMOVED lines=42> */
.L_x_5119:
[----:B------:R-:W-:Y:S05]  /*3f00*/  BSYNC.RECONVERGENT B1 ;  /* 0x0000000000017941 */ /* 0x000fea0003800200 */
.L_x_5118:
[----:B------:R-:W-:Y:S01]  /*3f10*/  ISETP.NE.AND P5, PT, R14, 0x1, PT ;  /* 0x000000010e00780c */ /* 0x000fe20003fa5270 */
[----:B------:R-:W-:Y:S01]  /*3f20*/  BSSY.RECONVERGENT B1, `(.L_x_5123) ;  /* 0x0000048000017945 */ /* 0x000fe20003800200 */
[----:B------:R-:W-:Y:S01]  /*3f30*/  I2FP.F32.U32 R6, R13 ;  /* 0x0000000d00067245 */ /* 0x000fe20000201000 */
[----:B------:R-:W-:-:S04]  /*3f40*/  FMUL.FTZ R56, R15, R51 ;  /* 0x000000330f387220 */ /* 0x000fc80000410000 */
[----:B------:R-:W-:Y:S01]  /*3f50*/  FFMA.FTZ R13, R6, R53, 1.1641532182693481445e-10 ;  /* 0x2f000000060d7423 */ /* 0x000fe20000010035 */
[----:B------:R-:W-:-:S04]  /*3f60*/  IMAD.MOV.U32 R6, RZ, RZ, 0x2 ;  /* 0x00000002ff067424 */ /* 0x000fc800078e00ff */
        /* <DEDUP_REMOVED lines=11> */
.L_x_5125:
        /* <DEDUP_REMOVED lines=13> */
.L_x_5127:
[----:B------:R-:W-:Y:S05]  /*40f0*/  BSYNC.RECONVERGENT B2 ;  /* 0x0000000000027941 */ /* 0x000fea0003800200 */
.L_x_5126:
        /* <DEDUP_REMOVED lines=42> */
.L_x_5124:
[----:B------:R-:W-:Y:S05]  /*43a0*/  BSYNC.RECONVERGENT B1 ;  /* 0x0000000000017941 */ /* 0x000fea0003800200 */
.L_x_5123:
[----:B------:R-:W-:Y:S01]  /*43b0*/  I2FP.F32.U32 R36, R13 ;  /* 0x0000000d00247245 */ /* 0x000fe20000201000 */
[-C--:B------:R-:W-:Y:S01]  /*43c0*/  FMUL.FTZ R12, R20, R51.reuse ;  /* 0x00000033140c7220 */ /* 0x080fe20000410000 */
[-C--:B------:R-:W-:Y:S01]  /*43d0*/  FSETP.GTU.FTZ.AND P6, PT, R41, R52.reuse, PT ;  /* 0x000000342900720b */ /* 0x080fe20003fdc000 */
[----:B------:R-:W-:Y:S01]  /*43e0*/  FMUL.FTZ R14, R21, R51 ;  /* 0x00000033150e7220 */ /* 0x000fe20000410000 */
[----:B------:R-:W-:Y:S01]  /*43f0*/  FSETP.GTU.FTZ.AND P5, PT, R43, R52, PT ;  /* 0x000000342b00720b */ /* 0x000fe20003fbc000 */
[----:B------:R-:W-:Y:S01]  /*4400*/  FFMA.FTZ R41, R36, R53, 1.1641532182693481445e-10 ;  /* 0x2f00000024297423 */ /* 0x000fe20000010035 */
[----:B------:R-:W-:Y:S01]  /*4410*/  FSEL R12, R12, RZ, !P6 ;  /* 0x000000ff0c0c7208 */ /* 0x000fe20007000000 */
[-C--:B------:R-:W-:Y:S01]  /*4420*/  FMUL.FTZ R13, R22, R51.reuse ;  /* 0x00000033160d7220 */ /* 0x080fe20000410000 */
[----:B------:R-:W-:Y:S01]  /*4430*/  SEL R37, RZ, 0x1, P6 ;  /* 0x00000001ff257807 */ /* 0x000fe20003000000 */
[----:B------:R-:W-:Y:S01]  /*4440*/  FMUL.FTZ R36, R23, R51 ;  /* 0x0000003317247220 */ /* 0x000fe20000410000 */
[----:B------:R-:W-:-:S02]  /*4450*/  FSEL R15, R14, RZ, !P5 ;  /* 0x000000ff0e0f7208 */ /* 0x000fc40006800000 */
[----:B------:R-:W-:Y:S02]  /*4460*/  SEL R39, RZ, 0x1, P5 ;  /* 0x00000001ff277807 */ /* 0x000fe40002800000 */
[-C--:B------:R-:W-:Y:S02]  /*4470*/  FSETP.GTU.FTZ.AND P6, PT, R57, R52.reuse, PT ;  /* 0x000000343900720b */ /* 0x080fe40003fdc000 */
[----:B------:R-:W-:Y:S02]  /*4480*/  FSETP.GTU.FTZ.AND P5, PT, R41, R52, PT ;  /* 0x000000342900720b */ /* 0x000fe40003fbc000 */
[----:B------:R-:W-:Y:S02]  /*4490*/  FSEL R42, R42, RZ, P0 ;  /* 0x000000ff2a2a7208 */ /* 0x000fe40000000000 */
[----:B------:R-:W-:Y:S02]  /*44a0*/  FSEL R55, R55, RZ, P3 ;  /* 0x000000ff37377208 */ /* 0x000fe40001800000 */
[----:B------:R-:W-:Y:S01]  /*44b0*/  FSEL R14, R13, RZ, !P6 ;  /* 0x000000ff0d0e7208 */ /* 0x000fe20007000000 */
[----:B------:R-:W-:Y:S01]  /*44c0*/  FADD.FTZ R13, R42, R15 ;  /* 0x0000000f2a0d7221 */ /* 0x000fe20000010000 */
[----:B------:R-:W-:-:S02]  /*44d0*/  FSEL R41, R40, RZ, P2 ;  /* 0x000000ff28297208 */ /* 0x000fc40001000000 */
[----:B------:R-:W-:Y:S01]  /*44e0*/  FSEL R43, R56, RZ, P4 ;  /* 0x000000ff382b7208 */ /* 0x000fe20002000000 */
[----:B------:R-:W-:Y:S01]  /*44f0*/  FADD.FTZ R14, R55, R14 ;  /* 0x0000000e370e7221 */ /* 0x000fe20000010000 */
[----:B------:R-:W-:Y:S01]  /*4500*/  FSEL R36, R36, RZ, !P5 ;  /* 0x000000ff24247208 */ /* 0x000fe20006800000 */
[----:B------:R-:W-:Y:S01]  /*4510*/  FADD.FTZ R12, R41, R12 ;  /* 0x0000000c290c7221 */ /* 0x000fe20000010000 */
[----:B------:R-:W-:Y:S01]  /*4520*/  SEL R42, RZ, 0x1, P6 ;  /* 0x00000001ff2a7807 */ /* 0x000fe20003000000 */
[----:B------:R-:W-:Y:S01]  /*4530*/  @P1 FADD.FTZ R14, R18, R14 ;  /* 0x0000000e120e1221 */ /* 0x000fe20000010000 */
[----:B------:R-:W-:Y:S01]  /*4540*/  @P1 FADD.FTZ R13, R17, R13 ;  /* 0x0000000d110d1221 */ /* 0x000fe20000010000 */
[----:B------:R-:W-:Y:S01]  /*4550*/  FADD.FTZ R15, R36, R43 ;  /* 0x0000002b240f7221 */ /* 0x000fe20000010000 */
[----:B------:R-:W-:Y:S01]  /*4560*/  SEL R43, RZ, 0x1, P5 ;  /* 0x00000001ff2b7807 */ /* 0x000fe20002800000 */
[----:B------:R-:W-:Y:S02]  /*4570*/  @P1 FADD.FTZ R12, R16, R12 ;  /* 0x0000000c100c1221 */ /* 0x000fe40000010000 */
[----:B------:R-:W-:-:S07]  /*4580*/  @P1 FADD.FTZ R15, R19, R15 ;  /* 0x0000000f130f1221 */ /* 0x000fce0000010000 */
.L_x_5087:
[----:B------:R-:W0:Y:S01]  /*4590*/  LDC.64 R56, c[0x0][0x3a8] ;  /* 0x0000ea00ff387b82 */ /* 0x000e220000000a00 */
[----:B------:R-:W-:Y:S02]  /*45a0*/  SEL R58, RZ, 0x100, !P0 ;  /* 0x00000100ff3a7807 */ /* 0x000fe40004000000 */
[----:B------:R-:W-:Y:S02]  /*45b0*/  ISETP.NE.U32.AND P0, PT, R24, RZ, PT ;  /* 0x000000ff1800720c */ /* 0x000fe40003f05070 */
[----:B------:R-:W-:Y:S02]  /*45c0*/  SEL R36, RZ, 0x1000000, !P4 ;  /* 0x01000000ff247807 */ /* 0x000fe40006000000 */
[----:B------:R-:W-:Y:S01]  /*45d0*/  SEL R55, RZ, 0x10000, !P3 ;  /* 0x00010000ff377807 */ /* 0x000fe20005800000 */
[----:B------:R-:W1:Y:S01]  /*45e0*/  LDC.64 R40, c[0x0][0x3b0] ;  /* 0x0000ec00ff287b82 */ /* 0x000e620000000a00 */
[----:B------:R-:W-:Y:S02]  /*45f0*/  ISETP.NE.AND.EX P0, PT, R25, RZ, PT, P0 ;  /* 0x000000ff1900720c */ /* 0x000fe40003f05300 */
[----:B------:R-:W-:-:S02]  /*4600*/  IADD3 R36, PT, PT, R58, R36, R55 ;  /* 0x000000243a247210 */ /* 0x000fc40007ffe037 */
        /* <DEDUP_REMOVED lines=8> */
[----:B------:R-:W-:-:S04]  /*4690*/  SHF.L.U32 R36, R42, 0x10, RZ ;  /* 0x000000102a247819 */ /* 0x000fc800000006ff */
[----:B------:R-:W-:Y:S02]  /*46a0*/  LOP3.LUT R55, R36, 0xff0000, RZ, 0xc0, !PT ;  /* 0x00ff000024377812 */ /* 0x000fe400078ec0ff */
[----:B------:R-:W-:-:S05]  /*46b0*/  LOP3.LUT R36, R43, 0xffff, RZ, 0xc0, !PT ;  /* 0x0000ffff2b247812 */ /* 0x000fca00078ec0ff */
[----:B------:R-:W-:Y:S01]  /*46c0*/  IMAD R36, R36, 0x1000000, R55 ;  /* 0x0100000024247824 */ /* 0x000fe200078e0237 */
[----:B------:R-:W-:-:S04]  /*46d0*/  LOP3.LUT R55, R39, 0xff, RZ, 0xc0, !PT ;  /* 0x000000ff27377812 */ /* 0x000fc800078ec0ff */
[----:B------:R-:W-:Y:S02]  /*46e0*/  LEA R36, R55, R36, 0x8 ;  /* 0x0000002437247211 */ /* 0x000fe400078e40ff */
[----:B------:R-:W-:-:S05]  /*46f0*/  LOP3.LUT R55, R37, 0xff, RZ, 0xc0, !PT ;  /* 0x000000ff25377812 */ /* 0x000fca00078ec0ff */
[----:B------:R-:W-:Y:S02]  /*4700*/  IMAD.IADD R55, R36, 0x1, R55 ;  /* 0x0000000124377824 */ /* 0x000fe400078e0237 */
[----:B0-----:R-:W-:-:S05]  /*4710*/  IMAD.WIDE.U32 R24, R50, 0x4, R24 ;  /* 0x0000000432187825 */ /* 0x001fca00078e0018 */
[----:B------:R1:W-:Y:S02]  /*4720*/  STG.E desc[UR8][R24.64], R55 ;  /* 0x0000003718007986 */ /* 0x0003e4000c101908 */
.L_x_5128:
[----:B0-----:R-:W0:Y:S01]  /*4730*/  @P0 LDC.64 R58, c[0x0][0x398] ;  /* 0x0000e600ff3a0b82 */ /* 0x001e220000000a00 */
[----:B-1----:R-:W-:-:S07]  /*4740*/  IADD3 R55, PT, PT, R50, 0x20, RZ ;  /* 0x0000002032377810 */ /* 0x002fce0007ffe0ff */
[----:B------:R-:W1:Y:S01]  /*4750*/  @P1 LDC.64 R24, c[0x0][0x3a0] ;  /* 0x0000e800ff181b82 */ /* 0x000e620000000a00 */
[----:B------:R-:W-:-:S04]  /*4760*/  IMAD.WIDE.U32 R26, R55, 0x10, R26 ;  /* 0x00000010371a7825 */ /* 0x000fc800078e001a */
[----:B0-----:R-:W-:-:S05]  /*4770*/  @P0 IMAD.WIDE.U32 R58, R55, 0x10, R58 ;  /* 0x00000010373a0825 */ /* 0x001fca00078e003a */
[----:B------:R0:W5:Y:S01]  /*4780*/  @P0 LDG.E.128 R20, desc[UR8][R58.64] ;  /* 0x000000083a140981 */ /* 0x000162000c1e1d00 */
[----:B-1----:R-:W-:-:S03]  /*4790*/  @P1 IMAD.WIDE.U32 R60, R55, 0x10, R24 ;  /* 0x00000010373c1825 */ /* 0x002fc600078e0018 */
[----:B------:R-:W5:Y:S04]  /*47a0*/  LDG.E.128 R24, desc[UR8][R26.64] ;  /* 0x000000081a187981 */ /* 0x000f68000c1e1d00 */
        /* <DEDUP_REMOVED lines=18> */
.L_x_5132:
[----:B------:R-:W-:Y:S01]  /*48d0*/  IADD3 R46, PT, PT, R46, 0x1, RZ ;  /* 0x000000012e2e7810 */ /* 0x000fe20007ffe0ff */
[----:B------:R-:W-:Y:S03]  /*48e0*/  BSSY.RECONVERGENT B2, `(.L_x_5133) ;  /* 0x000000c000027945 */ /* 0x000fe60003800200 */
[C---:B------:R-:W-:Y:S01]  /*48f0*/  ISETP.NE.AND P2, PT, R46.reuse, RZ, PT ;  /* 0x000000ff2e00720c */ /* 0x040fe20003f45270 */
[----:B0-----:R-:W-:-:S12]  /*4900*/  IMAD.WIDE.U32 R58, R46, -0x2daee0ad, RZ ;  /* 0xd2511f532e3a7825 */ /* 0x001fd800078e00ff */
        /* <DEDUP_REMOVED lines=9> */
.L_x_5134:
[----:B------:R-:W-:Y:S05]  /*49a0*/  BSYNC.RECONVERGENT B2 ;  /* 0x0000000000027941 */ /* 0x000fea0003800200 */
.L_x_5133:
        /* <DEDUP_REMOVED lines=40> */
[----:B------:R-:W-:-:S07]  /*4c30*/  IMAD.MOV.U32 R37, RZ, RZ, R54 ;  /* 0x000000ffff257224 */ /* 0x000fce00078e0036 */
.L_x_5131:
[----:B------:R-:W-:Y:S05]  /*4c40*/  BSYNC.RECONVERGENT B1 ;  /* 0x0000000000017941 */ /* 0x000fea0003800200 */
.L_x_5130:
[----:B------:R-:W-:Y:S01]  /*4c50*/  ISETP.NE.AND P3, PT, R39, 0x1, PT ;  /* 0x000000012700780c */ /* 0x000fe20003f65270 */
[----:B------:R-:W-:Y:S01]  /*4c60*/  BSSY.RECONVERGENT B1, `(.L_x_5135) ;  /* 0x0000048000017945 */ /* 0x000fe20003800200 */
[----:B------:R-:W-:-:S05]  /*4c70*/  I2FP.F32.U32 R6, R37 ;  /* 0x0000002500067245 */ /* 0x000fca0000201000 */
[----:B------:R-:W-:Y:S01]  /*4c80*/  FFMA.FTZ R37, R6, R53, 1.1641532182693481445e-10 ;  /* 0x2f00000006257423 */ /* 0x000fe20000010035 */
[----:B------:R-:W-:-:S04]  /*4c90*/  MOV R6, R38 ;  /* 0x0000002600067202 */ /* 0x000fc80000000f00 */
[----:B------:R-:W-:Y:S01]  /*4ca0*/  FSETP.LE.FTZ.AND P2, PT, R37, R52, PT ;  /* 0x000000342500720b */ /* 0x000fe20003f53000 */
[----:B-----5:R-:W-:Y:S01]  /*4cb0*/  FMUL.FTZ R37, R24, R51 ;  /* 0x0000003318257220 */ /* 0x020fe20000410000 */
[----:B------:R-:W-:Y:S01]  /*4cc0*/  IMAD.MOV.U32 R24, RZ, RZ, 0x2 ;  /* 0x00000002ff187424 */ /* 0x000fe200078e00ff */
        /* <DEDUP_REMOVED lines=9> */
.L_x_5137:
[----:B------:R-:W-:Y:S01]  /*4d60*/  VIADD R46, R46, 0x1 ;  /* 0x000000012e2e7836 */ /* 0x000fe20000000000 */
[----:B------:R-:W-:Y:S03]  /*4d70*/  BSSY.RECONVERGENT B2, `(.L_x_5138) ;  /* 0x000000c000027945 */ /* 0x000fe60003800200 */
[C---:B0-----:R-:W-:Y:S01]  /*4d80*/  IMAD.WIDE.U32 R60, R46.reuse, -0x2daee0ad, RZ ;  /* 0xd2511f532e3c7825 */ /* 0x041fe200078e00ff */
        /* <DEDUP_REMOVED lines=10> */
.L_x_5139:
[----:B------:R-:W-:Y:S05]  /*4e30*/  BSYNC.RECONVERGENT B2 ;  /* 0x0000000000027941 */ /* 0x000fea0003800200 */
.L_x_5138:
        /* <DEDUP_REMOVED lines=42> */
.L_x_5136:
[----:B------:R-:W-:Y:S05]  /*50e0*/  BSYNC.RECONVERGENT B1 ;  /* 0x0000000000017941 */ /* 0x000fea0003800200 */
.L_x_5135:
        /* <DEDUP_REMOVED lines=15> */
.L_x_5142:
        /* <DEDUP_REMOVED lines=13> */
.L_x_5144:
[----:B------:R-:W-:Y:S05]  /*52b0*/  BSYNC.RECONVERGENT B2 ;  /* 0x0000000000027941 */ /* 0x000fea0003800200 */
.L_x_5143:
        /* <DEDUP_REMOVED lines=42> */
.L_x_5141:
[----:B------:R-:W-:Y:S05]  /*5560*/  BSYNC.RECONVERGENT B1 ;  /* 0x0000000000017941 */ /* 0x000fea0003800200 */
.L_x_5140:
        /* <DEDUP_REMOVED lines=17> */
.L_x_5147:
        /* <DEDUP_REMOVED lines=13> */
.L_x_5149:
[----:B------:R-:W-:Y:S05]  /*5750*/  BSYNC.RECONVERGENT B2 ;  /* 0x0000000000027941 */ /* 0x000fea0003800200 */
.L_x_5148:
        /* <DEDUP_REMOVED lines=42> */
.L_x_5146:
[----:B------:R-:W-:Y:S05]  /*5a00*/  BSYNC.RECONVERGENT B1 ;  /* 0x0000000000017941 */ /* 0x000fea0003800200 */
.L_x_5145:
[----:B------:R-:W-:Y:S01]  /*5a10*/  ISETP.NE.AND P4, PT, R24, 0x1, PT ;  /* 0x000000011800780c */ /* 0x000fe20003f85270 */
[----:B------:R-:W-:Y:S01]  /*5a20*/  BSSY.RECONVERGENT B1, `(.L_x_5150) ;  /* 0x0000046000017945 */ /* 0x000fe20003800200 */
[----:B------:R-:W-:Y:S01]  /*5a30*/  I2FP.F32.U32 R6, R6 ;  /* 0x0000000600067245 */ /* 0x000fe20000201000 */
[----:B------:R-:W-:-:S04]  /*5a40*/  IMAD.MOV.U32 R39, RZ, RZ, 0x2 ;  /* 0x00000002ff277424 */ /* 0x000fc800078e00ff */
[----:B0-----:R-:W-:Y:S01]  /*5a50*/  FFMA.FTZ R59, R6, R53, 1.1641532182693481445e-10 ;  /* 0x2f000000063b7423 */ /* 0x001fe20000010035 */
        /* <DEDUP_REMOVED lines=10> */
.L_x_5152:
        /* <DEDUP_REMOVED lines=13> */
.L_x_5154:
[----:B------:R-:W-:Y:S05]  /*5bd0*/  BSYNC.RECONVERGENT B2 ;  /* 0x0000000000027941 */ /* 0x000fea0003800200 */
.L_x_5153:
        /* <DEDUP_REMOVED lines=39> */
[----:B------:R-:W-:Y:S02]  /*5e50*/  HFMA2 R39, -RZ, RZ, 0, 0 ;  /* 0x00000000ff277431 */ /* 0x000fe400000001ff */
[----:B------:R-:W-:Y:S01]  /*5e60*/  IMAD.MOV.U32 R36, RZ, RZ, R24 ;  /* 0x000000ffff247224 */ /* 0x000fe200078e0018 */
[----:B------:R-:W-:-:S07]  /*5e70*/  LOP3.LUT R44, R60, UR30, R25, 0x96, !PT ;  /* 0x0000001e3c2c7c12 */ /* 0x000fce000f8e9619 */
.L_x_5151:
[----:B------:R-:W-:Y:S05]  /*5e80*/  BSYNC.RECONVERGENT B1 ;  /* 0x0000000000017941 */ /* 0x000fea0003800200 */
.L_x_5150:
[----:B------:R-:W-:Y:S01]  /*5e90*/  ISETP.NE.AND P5, PT, R39, 0x1, PT ;  /* 0x000000012700780c */ /* 0x000fe20003fa5270 */
[----:B------:R-:W-:Y:S01]  /*5ea0*/  BSSY.RECONVERGENT B1, `(.L_x_5155) ;  /* 0x0000048000017945 */ /* 0x000fe20003800200 */
[----:B------:R-:W-:Y:S01]  /*5eb0*/  I2FP.F32.U32 R6, R6 ;  /* 0x0000000600067245 */ /* 0x000fe20000201000 */
[----:B------:R-:W-:-:S04]  /*5ec0*/  FMUL.FTZ R26, R26, R51 ;  /* 0x000000331a1a7220 */ /* 0x000fc80000410000 */
[----:B------:R-:W-:Y:S01]  /*5ed0*/  FFMA.FTZ R25, R6, R53, 1.1641532182693481445e-10 ;  /* 0x2f00000006197423 */ /* 0x000fe20000010035 */
[----:B------:R-:W-:-:S04]  /*5ee0*/  MOV R6, R38 ;  /* 0x0000002600067202 */ /* 0x000fc80000000f00 */
        /* <DEDUP_REMOVED lines=11> */
.L_x_5157:
        /* <DEDUP_REMOVED lines=13> */
.L_x_5159:
[----:B------:R-:W-:Y:S05]  /*6070*/  BSYNC.RECONVERGENT B2 ;  /* 0x0000000000027941 */ /* 0x000fea0003800200 */
.L_x_5158:
        /* <DEDUP_REMOVED lines=42> */
.L_x_5156:
[----:B------:R-:W-:Y:S05]  /*6320*/  BSYNC.RECONVERGENT B1 ;  /* 0x0000000000017941 */ /* 0x000fea0003800200 */
.L_x_5155:
        /* <DEDUP_REMOVED lines=15> */
.L_x_5162:
        /* <DEDUP_REMOVED lines=13> */
.L_x_5164:
[----:B------:R-:W-:Y:S05]  /*64f0*/  BSYNC.RECONVERGENT B2 ;  /* 0x0000000000027941 */ /* 0x000fea0003800200 */
.L_x_5163:
        /* <DEDUP_REMOVED lines=39> */
[----:B------:R-:W-:-:S04]  /*6770*/  IMAD.WIDE.U32 R38, R39, -0x326172a9, RZ ;  /* 0xcd9e8d5727267825 */ /* 0x000fc800078e00ff */
[----:B------:R-:W-:Y:S01]  /*6780*/  HFMA2 R24, -RZ, RZ, 0, 0 ;  /* 0x00000000ff187431 */ /* 0x000fe200000001ff */
[----:B------:R-:W-:-:S07]  /*6790*/  LOP3.LUT R0, R62, UR29, R39, 0x96, !PT ;  /* 0x0000001d3e007c12 */ /* 0x000fce000f8e9627 */
.L_x_5161:
[----:B------:R-:W-:Y:S05]  /*67a0*/  BSYNC.RECONVERGENT B1 ;  /* 0x0000000000017941 */ /* 0x000fea0003800200 */
.L_x_5160:
[----:B------:R-:W-:Y:S01]  /*67b0*/  ISETP.NE.AND P6, PT, R24, 0x1, PT ;  /* 0x000000011800780c */ /* 0x000fe20003fc5270 */
[----:B------:R-:W-:Y:S01]  /*67c0*/  BSSY.RECONVERGENT B1, `(.L_x_5165) ;  /* 0x000004a000017945 */ /* 0x000fe20003800200 */
[----:B------:R-:W-:Y:S01]  /*67d0*/  I2FP.F32.U32 R6, R6 ;  /* 0x0000000600067245 */ /* 0x000fe20000201000 */
[----:B------:R-:W-:-:S04]  /*67e0*/  FMUL.FTZ R27, R27, R51 ;  /* 0x000000331b1b7220 */ /* 0x000fc80000410000 */
        /* <DEDUP_REMOVED lines=13> */
.L_x_5167:
        /* <DEDUP_REMOVED lines=15> */
.L_x_5169:
[----:B------:R-:W-:Y:S05]  /*69b0*/  BSYNC.RECONVERGENT B2 ;  /* 0x0000000000027941 */ /* 0x000fea0003800200 */
.L_x_5168:
        /* <DEDUP_REMOVED lines=42> */
.L_x_5166:
[----:B------:R-:W-:Y:S05]  /*6c60*/  BSYNC.RECONVERGENT B1 ;  /* 0x0000000000017941 */ /* 0x000fea0003800200 */
.L_x_5165:
[-C--:B------:R-:W-:Y:S01]  /*6c70*/  FMUL.FTZ R24, R20, R51.reuse ;  /* 0x0000003314187220 */ /* 0x080fe20000410000 */
[-C--:B------:R-:W-:Y:S01]  /*6c80*/  FSETP.GTU.FTZ.AND P6, PT, R43, R52.reuse, PT ;  /* 0x000000342b00720b */ /* 0x080fe20003fdc000 */
[----:B------:R-:W-:Y:S01]  /*6c90*/  FMUL.FTZ R43, R21, R51 ;  /* 0x00000033152b7220 */ /* 0x000fe20000410000 */
[----:B------:R-:W-:Y:S02]  /*6ca0*/  I2FP.F32.U32 R54, R25 ;  /* 0x0000001900367245 */ /* 0x000fe40000201000 */
[----:B------:R-:W-:Y:S02]  /*6cb0*/  FSEL R24, R24, RZ, !P6 ;  /* 0x000000ff18187208 */ /* 0x000fe40007000000 */
[----:B------:R-:W-:Y:S02]  /*6cc0*/  SEL R39, RZ, 0x1, P6 ;  /* 0x00000001ff277807 */ /* 0x000fe40003000000 */
[----:B------:R-:W-:Y:S01]  /*6cd0*/  FSETP.GTU.FTZ.AND P6, PT, R59, R52, PT ;  /* 0x000000343b00720b */ /* 0x000fe20003fdc000 */
[-C--:B------:R-:W-:Y:S01]  /*6ce0*/  FMUL.FTZ R59, R22, R51.reuse ;  /* 0x00000033163b7220 */ /* 0x080fe20000410000 */
[----:B------:R-:W-:Y:S01]  /*6cf0*/  FMUL.FTZ R51, R23, R51 ;  /* 0x0000003317337220 */ /* 0x000fe20000410000 */
[----:B------:R-:W-:-:S02]  /*6d00*/  FSEL R26, R26, RZ, P4 ;  /* 0x000000ff1a1a7208 */ /* 0x000fc40002000000 */
[----:B------:R-:W-:Y:S02]  /*6d10*/  FSEL R25, R43, RZ, !P6 ;  /* 0x000000ff2b197208 */ /* 0x000fe40007000000 */
[----:B------:R-:W-:Y:S02]  /*6d20*/  SEL R43, RZ, 0x1, P6 ;  /* 0x00000001ff2b7807 */ /* 0x000fe40003000000 */
[-C--:B------:R-:W-:Y:S01]  /*6d30*/  FSETP.GTU.FTZ.AND P6, PT, R61, R52.reuse, PT ;  /* 0x000000343d00720b */ /* 0x080fe20003fdc000 */
[----:B------:R-:W-:Y:S01]  /*6d40*/  FFMA.FTZ R61, R54, R53, 1.1641532182693481445e-10 ;  /* 0x2f000000363d7423 */ /* 0x000fe20000010035 */
        /* <DEDUP_REMOVED lines=10> */
[----:B------:R-:W-:-:S02]  /*6df0*/  FSEL R27, R51, RZ, !P6 ;  /* 0x000000ff331b7208 */ /* 0x000fc40007000000 */
[----:B------:R-:W-:Y:S01]  /*6e00*/  PRMT R42, R53, 0x7610, R42 ;  /* 0x00007610352a7816 */ /* 0x000fe2000000002a */
[----:B------:R-:W-:Y:S01]  /*6e10*/  FADD.FTZ R24, R37, R24 ;  /* 0x0000001825187221 */ /* 0x000fe20000010000 */
[----:B------:R-:W-:Y:S01]  /*6e20*/  PRMT R37, R39, 0x7610, R37 ;  /* 0x0000761027257816 */ /* 0x000fe20000000025 */
[----:B------:R-:W-:Y:S01]  /*6e30*/  FADD.FTZ R27, R27, R52 ;  /* 0x000000341b1b7221 */ /* 0x000fe20000010000 */
[----:B------:R-:W-:Y:S01]  /*6e40*/  PRMT R39, R43, 0x7610, R39 ;  /* 0x000076102b277816 */ /* 0x000fe20000000027 */
[----:B------:R-:W-:Y:S01]  /*6e50*/  @P1 FADD.FTZ R24, R16, R24 ;  /* 0x0000001810181221 */ /* 0x000fe20000010000 */
[----:B------:R-:W-:Y:S01]  /*6e60*/  SEL R43, RZ, 0x1, P6 ;  /* 0x00000001ff2b7807 */ /* 0x000fe20003000000 */
[----:B------:R-:W-:Y:S01]  /*6e70*/  @P1 FADD.FTZ R27, R19, R27 ;  /* 0x0000001b131b1221 */ /* 0x000fe20000010000 */
[----:B------:R-:W-:Y:S06]  /*6e80*/  BRA `(.L_x_5170) ;  /* 0x0000001000e07947 */ /* 0x000fec0003800000 */
.L_x_5129:
        /* <DEDUP_REMOVED lines=16> */
.L_x_5173:
        /* <DEDUP_REMOVED lines=13> */
.L_x_5175:
[----:B------:R-:W-:Y:S05]  /*7060*/  BSYNC.RECONVERGENT B2 ;  /* 0x0000000000027941 */ /* 0x000fea0003800200 */
.L_x_5174:
        /* <DEDUP_REMOVED lines=43> */
.L_x_5172:
[----:B------:R-:W-:Y:S05]  /*7320*/  BSYNC.RECONVERGENT B1 ;  /* 0x0000000000017941 */ /* 0x000fea0003800200 */
.L_x_5171:
[----:B------:R-:W-:Y:S01]  /*7330*/  ISETP.NE.AND P3, PT, R59, 0x1, PT ;  /* 0x000000013b00780c */ /* 0x000fe20003f65270 */
[----:B------:R-:W-:Y:S01]  /*7340*/  BSSY.RECONVERGENT B1, `(.L_x_5176) ;  /* 0x0000048000017945 */ /* 0x000fe20003800200 */
[----:B------:R-:W-:Y:S01]  /*7350*/  I2FP.F32.U32 R6, R58 ;  /* 0x0000003a00067245 */ /* 0x000fe20000201000 */
[----:B------:R-:W-:-:S04]  /*7360*/  IMAD.MOV.U32 R54, RZ, RZ, 0x2 ;  /* 0x00000002ff367424 */ /* 0x000fc800078e00ff */
        /* <DEDUP_REMOVED lines=12> */
.L_x_5178:
        /* <DEDUP_REMOVED lines=13> */
.L_x_5180:
[----:B------:R-:W-:Y:S05]  /*7500*/  BSYNC.RECONVERGENT B2 ;  /* 0x0000000000027941 */ /* 0x000fea0003800200 */
.L_x_5179:
[----:B------:R-:W-:Y:S01]  /*7510*/  LOP3.LUT R58, R7, UR7, R63, 0x96, !PT ;  /* 0x00000007073a7c12 */ /* 0x000fe2000f8e963f */
[----:B------:R-:W-:Y:S01]  /*7520*/  IMAD.WIDE.U32 R60, R47, -0x326172a9, RZ ;  /* 0xcd9e8d572f3c7825 */ /* 0x000fe200078e00ff */
[----:B------:R-:W-:-:S03]  /*7530*/  MOV R6, R36 ;  /* 0x0000002400067202 */ /* 0x000fc60000000f00 */
        /* <DEDUP_REMOVED lines=38> */
[----:B------:R-:W-:Y:S02]  /*77a0*/  LOP3.LUT R0, R60, UR29, R59, 0x96, !PT ;  /* 0x0000001d3c007c12 */ /* 0x000fe4000f8e963b */
[----:B------:R-:W-:-:S07]  /*77b0*/  MOV R38, R58 ;  /* 0x0000003a00267202 */ /* 0x000fce0000000f00 */
.L_x_5177:
[----:B------:R-:W-:Y:S05]  /*77c0*/  BSYNC.RECONVERGENT B1 ;  /* 0x0000000000017941 */ /* 0x000fea0003800200 */
.L_x_5176:
        /* <DEDUP_REMOVED lines=16> */
.L_x_5183:
        /* <DEDUP_REMOVED lines=13> */
.L_x_5185:
[----:B------:R-:W-:Y:S05]  /*79a0*/  BSYNC.RECONVERGENT B2 ;  /* 0x0000000000027941 */ /* 0x000fea0003800200 */
.L_x_5184:
        /* <DEDUP_REMOVED lines=40> */
[----:B------:R-:W-:Y:S02]  /*7c30*/  IMAD.MOV.U32 R38, RZ, RZ, R58 ;  /* 0x000000ffff267224 */ /* 0x000fe400078e003a */
[----:B------:R-:W-:Y:S01]  /*7c40*/  HFMA2 R58, -RZ, RZ, 0, 0 ;  /* 0x00000000ff3a7431 */ /* 0x000fe200000001ff */
[----:B------:R-:W-:-:S07]  /*7c50*/  LOP3.LUT R0, R60, UR29, R59, 0x96, !PT ;  /* 0x0000001d3c007c12 */ /* 0x000fce000f8e963b */
.L_x_5182:
[----:B------:R-:W-:Y:S05]  /*7c60*/  BSYNC.RECONVERGENT B1 ;  /* 0x0000000000017941 */ /* 0x000fea0003800200 */
.L_x_5181:
        /* <DEDUP_REMOVED lines=16> */
.L_x_5188:
        /* <DEDUP_REMOVED lines=13> */
.L_x_5190:
[----:B------:R-:W-:Y:S05]  /*7e40*/  BSYNC.RECONVERGENT B2 ;  /* 0x0000000000027941 */ /* 0x000fea0003800200 */
.L_x_5189:
        /* <DEDUP_REMOVED lines=43> */
.L_x_5187:
[----:B------:R-:W-:Y:S05]  /*8100*/  BSYNC.RECONVERGENT B1 ;  /* 0x0000000000017941 */ /* 0x000fea0003800200 */
.L_x_5186:
        /* <DEDUP_REMOVED lines=16> */
.L_x_5170:
[----:B------:R-:W-:Y:S01]  /*8210*/  SEL R51, RZ, 0x1000000, !P5 ;  /* 0x01000000ff337807 */ /* 0x000fe20006800000 */
[C---:B------:R-:W-:Y:S01]  /*8220*/  IMAD.WIDE.U32 R56, R55.reuse, 0x10, R56 ;  /* 0x0000001037387825 */ /* 0x040fe200078e0038 */
[----:B------:R-:W-:Y:S02]  /*8230*/  SEL R52, RZ, 0x10000, !P4 ;  /* 0x00010000ff347807 */ /* 0x000fe40006000000 */
[----:B------:R-:W-:Y:S01]  /*8240*/  SEL R53, RZ, 0x100, !P3 ;  /* 0x00000100ff357807 */ /* 0x000fe20005800000 */
[----:B------:R-:W-:Y:S01]  /*8250*/  IMAD.WIDE.U32 R40, R55, 0x4, R40 ;  /* 0x0000000437287825 */ /* 0x000fe200078e0028 */
[----:B------:R0:W-:Y:S01]  /*8260*/  STG.E.128 desc[UR8][R56.64], R24 ;  /* 0x0000001838007986 */ /* 0x0001e2000c101d08 */
[----:B------:R-:W-:Y:S02]  /*8270*/  ISETP.NE.AND P1, PT, R49, RZ, PT ;  /* 0x000000ff3100720c */ /* 0x000fe40003f25270 */
[----:B------:R-:W-:Y:S01]  /*8280*/  IADD3 R51, PT, PT, R53, R51, R52 ;  /* 0x0000003335337210 */ /* 0x000fe20007ffe034 */
[----:B------:R-:W-:-:S04]  /*8290*/  FADD.FTZ R52, RZ, R12 ;  /* 0x0000000cff347221 */ /* 0x000fc80000010000 */
[----:B------:R-:W-:Y:S01]  /*82a0*/  FADD.FTZ R53, R52, R13 ;  /* 0x0000000d34357221 */ /* 0x000fe20000010000 */
[----:B------:R-:W-:-:S04]  /*82b0*/  SEL R52, RZ, 0x1, !P2 ;  /* 0x00000001ff347807 */ /* 0x000fc80005000000 */
[----:B------:R-:W-:Y:S01]  /*82c0*/  IADD3 R51, PT, PT, R51, R52, RZ ;  /* 0x0000003433337210 */ /* 0x000fe20007ffe0ff */
[----:B------:R-:W-:-:S04]  /*82d0*/  FADD.FTZ R52, R53, R14 ;  /* 0x0000000e35347221 */ /* 0x000fc80000010000 */
[----:B------:R0:W-:Y:S01]  /*82e0*/  STG.E desc[UR8][R40.64], R51 ;  /* 0x0000003328007986 */ /* 0x0001e2000c101908 */
[----:B------:R-:W-:-:S04]  /*82f0*/  FADD.FTZ R53, R52, R15 ;  /* 0x0000000f34357221 */ /* 0x000fc80000010000 */
[----:B------:R-:W-:-:S04]  /*8300*/  FADD.FTZ R52, R53, R24 ;  /* 0x0000001835347221 */ /* 0x000fc80000010000 */
[----:B------:R-:W-:-:S04]  /*8310*/  FADD.FTZ R53, R52, R25 ;  /* 0x0000001934357221 */ /* 0x000fc80000010000 */
[----:B------:R-:W-:Y:S01]  /*8320*/  FADD.FTZ R52, R53, R26 ;  /* 0x0000001a35347221 */ /* 0x000fe20000010000 */
[----:B0-----:R-:W-:Y:S06]  /*8330*/  @!P0 BRA `(.L_x_5191) ;  /* 0x00000000002c8947 */ /* 0x001fec0003800000 */
[----:B------:R-:W0:Y:S01]  /*8340*/  LDC.64 R40, c[0x0][0x3b8] ;  /* 0x0000ee00ff287b82 */ /* 0x000e220000000a00 */
[----:B------:R-:W-:Y:S01]  /*8350*/  IMAD.U32 R53, R42, 0x10000, RZ ;  /* 0x000100002a357824 */ /* 0x000fe200078e00ff */
[----:B------:R-:W-:-:S04]  /*8360*/  LOP3.LUT R51, R43, 0xffff, RZ, 0xc0, !PT ;  /* 0x0000ffff2b337812 */ /* 0x000fc800078ec0ff */
        /* <DEDUP_REMOVED lines=8> */
.L_x_5191:
[----:B------:R-:W-:Y:S01]  /*83f0*/  UMOV UR4, 0xffffffff ;  /* 0xffffffff00047882 */ /* 0x000fe20000000000 */
[----:B0-----:R-:W-:Y:S02]  /*8400*/  FADD.FTZ R41, R52, R27 ;  /* 0x0000001b34297221 */ /* 0x001fe40000010000 */
[----:B------:R-:W-:Y:S05]  /*8410*/  BRA.DIV UR4, `(.L_x_5192) ;  /* 0x00000006045c7947 */ /* 0x000fea000b800000 */
        /* <DEDUP_REMOVED lines=37> */
.L_x_5205:
[----:B------:R-:W2:Y:S01]  /*8670*/  @!P1 LDC.64 R62, c[0x0][0x3c0] ;  /* 0x0000f000ff3e9b82 */ /* 0x000ea20000000a00 */
[----:B-1----:R-:W-:Y:S01]  /*8680*/  FADD.FTZ R40, R60, R40 ;  /* 0x000000283c287221 */ /* 0x002fe20000010000 */
[----:B------:R-:W-:-:S03]  /*8690*/  PLOP3.LUT P2, PT, PT, PT, UP1, 0x40, 0x4 ;  /* 0x000000000004781c */ /* 0x000fc60003f4e818 */
[----:B------:R-:W-:Y:S01]  /*86a0*/  FFMA.FTZ R51, R40, R51, UR12 ;  /* 0x0000000c28337e23 */ /* 0x000fe20008010033 */
[----:B------:R-:W-:Y:S02]  /*86b0*/  FMUL.FTZ R40, R41, R41 ;  /* 0x0000002929287220 */ /* 0x000fe40000410000 */
[----:B0-----:R-:W0:Y:S03]  /*86c0*/  @!P1 LDC.64 R60, c[0x0][0x3c8] ;  /* 0x0000f200ff3c9b82 */ /* 0x001e260000000a00 */
[----:B------:R-:W-:Y:S02]  /*86d0*/  FSEL R40, R40, RZ, !P2 ;  /* 0x000000ff28287208 */ /* 0x000fe40005000000 */
[----:B------:R-:W-:-:S03]  /*86e0*/  PLOP3.LUT P2, PT, PT, PT, UP1, 0x40, 0x4 ;  /* 0x000000000004781c */ /* 0x000fc60003f4e818 */
[----:B------:R-:W-:Y:S01]  /*86f0*/  FADD.FTZ R54, R51, R40 ;  /* 0x0000002833367221 */ /* 0x000fe20000010000 */
[----:B------:R-:W-:Y:S01]  /*8700*/  FSEL R40, R41, RZ, P2 ;  /* 0x000000ff29287208 */ /* 0x000fe20001000000 */
[----:B------:R-:W1:Y:S04]  /*8710*/  LDC.64 R52, c[0x0][0x428] ;  /* 0x00010a00ff347b82 */ /* 0x000e680000000a00 */
[----:B------:R-:W3:Y:S01]  /*8720*/  MUFU.RSQ R54, R54 ;  /* 0x0000003600367308 */ /* 0x000ee20000001400 */
[----:B------:R-:W-:Y:S01]  /*8730*/  FADD.FTZ R51, -R40, R12 ;  /* 0x0000000c28337221 */ /* 0x000fe20000010100 */
[----:B--2---:R-:W-:-:S04]  /*8740*/  @!P1 IMAD.WIDE R62, R48, 0x4, R62 ;  /* 0x00000004303e9825 */ /* 0x004fc800078e023e */
[C---:B------:R-:W-:Y:S01]  /*8750*/  FADD.FTZ R57, -R40.reuse, R13 ;  /* 0x0000000d28397221 */ /* 0x040fe20000010100 */
[C---:B------:R-:W-:Y:S01]  /*8760*/  FADD.FTZ R59, -R40.reuse, R14 ;  /* 0x0000000e283b7221 */ /* 0x040fe20000010100 */
[C---:B------:R-:W-:Y:S01]  /*8770*/  FADD.FTZ R15, -R40.reuse, R15 ;  /* 0x0000000f280f7221 */ /* 0x040fe20000010100 */
[C---:B------:R-:W-:Y:S01]  /*8780*/  FADD.FTZ R56, -R40.reuse, R25 ;  /* 0x0000001928387221 */ /* 0x040fe20000010100 */
[----:B------:R2:W-:Y:S01]  /*8790*/  @!P1 STG.E desc[UR8][R62.64], R41 ;  /* 0x000000293e009986 */ /* 0x0005e2000c101908 */
[C---:B------:R-:W-:Y:S01]  /*87a0*/  FADD.FTZ R26, -R40.reuse, R26 ;  /* 0x0000001a281a7221 */ /* 0x040fe20000010100 */
[----:B------:R-:W-:Y:S01]  /*87b0*/  FADD.FTZ R27, -R40, R27 ;  /* 0x0000001b281b7221 */ /* 0x000fe20000010100 */
[----:B0-----:R-:W-:-:S04]  /*87c0*/  @!P1 IMAD.WIDE R12, R48, 0x4, R60 ;  /* 0x00000004300c9825 */ /* 0x001fc800078e023c */
[----:B------:R-:W-:Y:S01]  /*87d0*/  FADD.FTZ R61, -R40, R24 ;  /* 0x00000018283d7221 */ /* 0x000fe20000010100 */
[----:B---3--:R0:W-:Y:S01]  /*87e0*/  @!P1 STG.E desc[UR8][R12.64], R54 ;  /* 0x000000360c009986 */ /* 0x0081e2000c101908 */
[C---:B------:R-:W-:Y:S01]  /*87f0*/  FMUL.FTZ R24, R54.reuse, R57 ;  /* 0x0000003936187220 */ /* 0x040fe20000410000 */
[----:B--2---:R-:W2:Y:S01]  /*8800*/  LDC.64 R40, c[0x0][0x380] ;  /* 0x0000e000ff287b82 */ /* 0x004ea20000000a00 */
        /* <DEDUP_REMOVED lines=9> */
[----:B0-----:R-:W-:Y:S01]  /*88a0*/  FMUL.FTZ R13, R54, R51 ;  /* 0x00000033360d7220 */ /* 0x001fe20000410000 */
[----:B-1----:R-:W-:-:S04]  /*88b0*/  IMAD.WIDE.U32 R50, R50, 0x10, R52 ;  /* 0x0000001032327825 */ /* 0x002fc800078e0034 */
[----:B------:R-:W-:Y:S01]  /*88c0*/  FFMA.FTZ R27, R27, R31, R34 ;  /* 0x0000001f1b1b7223 */ /* 0x000fe20000010022 */
[----:B------:R-:W-:Y:S01]  /*88d0*/  FFMA.FTZ R12, R13, R9, R2 ;  /* 0x000000090d0c7223 */ /* 0x000fe20000010002 */
[----:B------:R-:W-:Y:S01]  /*88e0*/  FFMA.FTZ R13, R24, R10, R33 ;  /* 0x0000000a180d7223 */ /* 0x000fe20000010021 */
[----:B------:R-:W-:Y:S01]  /*88f0*/  FFMA.FTZ R24, R25, R29, R4 ;  /* 0x0000001d19187223 */ /* 0x000fe20000010004 */
[----:B------:R-:W-:-:S04]  /*8900*/  IMAD.WIDE.U32 R52, R55, 0x10, R52 ;  /* 0x0000001037347825 */ /* 0x000fc800078e0034 */
[----:B------:R-:W-:Y:S01]  /*8910*/  FFMA.FTZ R25, R56, R30, R35 ;  /* 0x0000001e38197223 */ /* 0x000fe20000010023 */
[----:B------:R0:W-:Y:S04]  /*8920*/  STG.E.128 desc[UR8][R50.64], R12 ;  /* 0x0000000c32007986 */ /* 0x0001e8000c101d08 */
[----:B------:R0:W-:Y:S01]  /*8930*/  STG.E.128 desc[UR8][R52.64], R24 ;  /* 0x0000001834007986 */ /* 0x0001e2000c101d08 */
[----:B--2---:R-:W-:-:S05]  /*8940*/  IMAD R48, R40, 0x4, R48 ;  /* 0x0000000428307824 */ /* 0x004fca00078e0230 */
[----:B------:R-:W-:-:S13]  /*8950*/  ISETP.GE.AND P1, PT, R48, R41, PT ;  /* 0x000000293000720c */ /* 0x000fda0003f26270 */
[----:B0-----:R-:W-:Y:S05]  /*8960*/  @!P1 BRA `(.L_x_5193) ;  /* 0xffffff8000309947 */ /* 0x001fea000383ffff */
[----:B------:R-:W-:Y:S05]  /*8970*/  BSYNC B0 ;  /* 0x0000000000007941 */ /* 0x000fea0003800000 */
.L_x_5065:
[----:B------:R-:W-:Y:S05]  /*8980*/  EXIT ;  /* 0x000000000000794d */ /* 0x000fea0003800000 */
.L_x_5192:
        /* <DEDUP_REMOVED lines=8> */
.L_x_5195:
[----:B------:R-:W-:Y:S05]  /*8a10*/  BSYNC B1 ;  /* 0x0000000000017941 */ /* 0x000fea0003800000 */
.L_x_5194:
[----:B------:R-:W-:Y:S01]  /*8a20*/  FADD.FTZ R56, R41, R40 ;  /* 0x0000002829387221 */ /* 0x000fe20000010000 */
[----:B------:R-:W-:Y:S01]  /*8a30*/  MOV R54, 0x2 ;  /* 0x0000000200367802 */ /* 0x000fe20000000f00 */
[----:B------:R-:W-:Y:S01]  /*8a40*/  IMAD.MOV.U32 R53, RZ, RZ, 0x1f ;  /* 0x0000001fff357424 */ /* 0x000fe200078e00ff */
[----:B------:R-:W-:Y:S01]  /*8a50*/  MOV R52, 0xffffffff ;  /* 0xffffffff00347802 */ /* 0x000fe20000000f00 */
[----:B------:R-:W0:Y:S06]  /*8a60*/  LDC R51, c[0x0][0x400] ;  /* 0x00010000ff337b82 */ /* 0x000e2c0000000800 */
[----:B0-----:R-:W-:Y:S05]  /*8a70*/  WARPSYNC.COLLECTIVE R52, `(.L_x_5196) ;  /* 0x0000000034087348 */ /* 0x001fea0003c00000 */
[----:B------:R1:W2:Y:S02]  /*8a80*/  SHFL.BFLY P2, R40, R56, R54, R53 ;  /* 0x0c00003638287389 */ /* 0x0002a40000040035 */
[----:B012---:R-:W-:Y:S05]  /*8a90*/  ENDCOLLECTIVE ;  /* 0x000000000000791b */ /* 0x007fea0003800000 */
.L_x_5196:
[----:B------:R-:W-:Y:S02]  /*8aa0*/  HFMA2 R54, -RZ, RZ, 0, 2.384185791015625e-07 ;  /* 0x00000004ff367431 */ /* 0x000fe400000001ff */
[----:B------:R-:W-:-:S04]  /*8ab0*/  FADD.FTZ R57, R56, R40 ;  /* 0x0000002838397221 */ /* 0x000fc80000010000 */
[----:B------:R-:W-:-:S07]  /*8ac0*/  IMAD.MOV.U32 R56, RZ, RZ, R57 ;  /* 0x000000ffff387224 */ /* 0x000fce00078e0039 */
[----:B------:R-:W-:Y:S05]  /*8ad0*/  WARPSYNC.COLLECTIVE R52, `(.L_x_5197) ;  /* 0x0000000034087348 */ /* 0x000fea0003c00000 */
[----:B------:R0:W1:Y:S02]  /*8ae0*/  SHFL.BFLY P2, R40, R56, R54, R53 ;  /* 0x0c00003638287389 */ /* 0x0000640000040035 */
[----:B01----:R-:W-:Y:S05]  /*8af0*/  ENDCOLLECTIVE ;  /* 0x000000000000791b */ /* 0x003fea0003800000 */
.L_x_5197:
[----:B------:R-:W-:Y:S01]  /*8b00*/  MOV R54, 0x8 ;  /* 0x0000000800367802 */ /* 0x000fe20000000f00 */
[----:B------:R-:W-:-:S04]  /*8b10*/  FADD.FTZ R58, R57, R40 ;  /* 0x00000028393a7221 */ /* 0x000fc80000010000 */
[----:B------:R-:W-:-:S07]  /*8b20*/  IMAD.MOV.U32 R56, RZ, RZ, R58 ;  /* 0x000000ffff387224 */ /* 0x000fce00078e003a */
[----:B------:R-:W-:Y:S05]  /*8b30*/  WARPSYNC.COLLECTIVE R52, `(.L_x_5198) ;  /* 0x0000000034087348 */ /* 0x000fea0003c00000 */
[----:B------:R0:W1:Y:S02]  /*8b40*/  SHFL.BFLY P2, R40, R56, R54, R53 ;  /* 0x0c00003638287389 */ /* 0x0000640000040035 */
[----:B01----:R-:W-:Y:S05]  /*8b50*/  ENDCOLLECTIVE ;  /* 0x000000000000791b */ /* 0x003fea0003800000 */
.L_x_5198:
[----:B------:R-:W-:Y:S02]  /*8b60*/  HFMA2 R54, -RZ, RZ, 0, 9.5367431640625e-07 ;  /* 0x00000010ff367431 */ /* 0x000fe400000001ff */
[----:B------:R-:W-:-:S04]  /*8b70*/  FADD.FTZ R59, R58, R40 ;  /* 0x000000283a3b7221 */ /* 0x000fc80000010000 */
[----:B------:R-:W-:-:S07]  /*8b80*/  IMAD.MOV.U32 R56, RZ, RZ, R59 ;  /* 0x000000ffff387224 */ /* 0x000fce00078e003b */
[----:B------:R-:W-:Y:S05]  /*8b90*/  WARPSYNC.COLLECTIVE R52, `(.L_x_5199) ;  /* 0x0000000034087348 */ /* 0x000fea0003c00000 */
[----:B------:R0:W1:Y:S02]  /*8ba0*/  SHFL.BFLY P2, R40, R56, R54, R53 ;  /* 0x0c00003638287389 */ /* 0x0000640000040035 */
[----:B01----:R-:W-:Y:S05]  /*8bb0*/  ENDCOLLECTIVE ;  /* 0x000000000000791b */ /* 0x003fea0003800000 */
.L_x_5199:
        /* <DEDUP_REMOVED lines=23> */
.L_x_5200:
[----:B------:R-:W-:Y:S02]  /*8d30*/  HFMA2 R54, -RZ, RZ, 0, 1.1920928955078125e-07 ;  /* 0x00000002ff367431 */ /* 0x000fe400000001ff */
[----:B------:R-:W-:-:S04]  /*8d40*/  FADD.FTZ R57, R56, R40 ;  /* 0x0000002838397221 */ /* 0x000fc80000010000 */
[----:B------:R-:W-:-:S07]  /*8d50*/  IMAD.MOV.U32 R56, RZ, RZ, R57 ;  /* 0x000000ffff387224 */ /* 0x000fce00078e0039 */
[----:B------:R-:W-:Y:S05]  /*8d60*/  WARPSYNC.COLLECTIVE R52, `(.L_x_5201) ;  /* 0x0000000034087348 */ /* 0x000fea0003c00000 */
[----:B------:R0:W1:Y:S02]  /*8d70*/  SHFL.BFLY P2, R40, R56, R54, R53 ;  /* 0x0c00003638287389 */ /* 0x0000640000040035 */
[----:B01----:R-:W-:Y:S05]  /*8d80*/  ENDCOLLECTIVE ;  /* 0x000000000000791b */ /* 0x003fea0003800000 */
.L_x_5201:
[----:B------:R-:W-:Y:S01]  /*8d90*/  MOV R54, 0x4 ;  /* 0x0000000400367802 */ /* 0x000fe20000000f00 */
[----:B------:R-:W-:-:S04]  /*8da0*/  FADD.FTZ R58, R57, R40 ;  /* 0x00000028393a7221 */ /* 0x000fc80000010000 */
[----:B------:R-:W-:-:S07]  /*8db0*/  IMAD.MOV.U32 R56, RZ, RZ, R58 ;  /* 0x000000ffff387224 */ /* 0x000fce00078e003a */
[----:B------:R-:W-:Y:S05]  /*8dc0*/  WARPSYNC.COLLECTIVE R52, `(.L_x_5202) ;  /* 0x0000000034087348 */ /* 0x000fea0003c00000 */
[----:B------:R0:W1:Y:S02]  /*8dd0*/  SHFL.BFLY P2, R40, R56, R54, R53 ;  /* 0x0c00003638287389 */ /* 0x0000640000040035 */
[----:B01----:R-:W-:Y:S05]  /*8de0*/  ENDCOLLECTIVE ;  /* 0x000000000000791b */ /* 0x003fea0003800000 */
.L_x_5202:
[----:B------:R-:W-:Y:S02]  /*8df0*/  HFMA2 R54, -RZ, RZ, 0, 4.76837158203125e-07 ;  /* 0x00000008ff367431 */ /* 0x000fe400000001ff */
[----:B------:R-:W-:-:S04]  /*8e00*/  FADD.FTZ R59, R58, R40 ;  /* 0x000000283a3b7221 */ /* 0x000fc80000010000 */
[----:B------:R-:W-:-:S07]  /*8e10*/  IMAD.MOV.U32 R56, RZ, RZ, R59 ;  /* 0x000000ffff387224 */ /* 0x000fce00078e003b */
[----:B------:R-:W-:Y:S05]  /*8e20*/  WARPSYNC.COLLECTIVE R52, `(.L_x_5203) ;  /* 0x0000000034087348 */ /* 0x000fea0003c00000 */
[----:B------:R0:W1:Y:S02]  /*8e30*/  SHFL.BFLY P2, R40, R56, R54, R53 ;  /* 0x0c00003638287389 */ /* 0x0000640000040035 */
[----:B01----:R-:W-:Y:S05]  /*8e40*/  ENDCOLLECTIVE ;  /* 0x000000000000791b */ /* 0x003fea0003800000 */
.L_x_5203:
[----:B------:R-:W-:Y:S01]  /*8e50*/  MOV R54, 0x10 ;  /* 0x0000001000367802 */ /* 0x000fe20000000f00 */
[----:B------:R-:W-:-:S04]  /*8e60*/  FADD.FTZ R60, R59, R40 ;  /* 0x000000283b3c7221 */ /* 0x000fc80000010000 */
[----:B------:R-:W-:-:S07]  /*8e70*/  IMAD.MOV.U32 R56, RZ, RZ, R60 ;  /* 0x000000ffff387224 */ /* 0x000fce00078e003c */
[----:B------:R-:W-:Y:S05]  /*8e80*/  WARPSYNC.COLLECTIVE R52, `(.L_x_5204) ;  /* 0x0000000034087348 */ /* 0x000fea0003c00000 */
[----:B------:R0:W1:Y:S02]  /*8e90*/  SHFL.BFLY P2, R40, R56, R54, R53 ;  /* 0x0c00003638287389 */ /* 0x0000640000040035 */
[----:B01----:R-:W-:Y:S05]  /*8ea0*/  ENDCOLLECTIVE ;  /* 0x000000000000791b */ /* 0x003fea0003800000 */
.L_x_5204:
[----:B------:R-:W-:Y:S05]  /*8eb0*/  BRA `(.L_x_5205) ;  /* 0xfffffff400ec7947 */ /* 0x000fea000383ffff */
.L_x_5206:
        /* <DEDUP_REMOVED lines=12> */
.L_x_5986:


//--------------------- .text._ZN10layer_norm31ln_parallel_residual_fwd_kernelINS_13Kernel_traitsIfffffjLj256ELj1ELj4ELj1ELj16ENS_18Kernel_traits_baseILj256EfffffjLj128EEEEELb0ELb0ELb0EEEvNS_9FwdParamsE --------------------------
	.section	.text._ZN10layer_norm31ln_parallel_residual_fwd_kernelINS_13Kernel_traitsIfffffjLj256ELj1ELj4ELj1ELj16ENS_18Kernel_traits_baseILj256EfffffjLj128EEEEELb0ELb0ELb0EEEvNS_9FwdParamsE,"ax",@progbits
	.align	128
        .global         _ZN10layer_norm31ln_parallel_residual_fwd_kernelINS_13Kernel_traitsIfffffjLj256ELj1ELj4ELj1ELj16ENS_18Kernel_traits_baseILj256EfffffjLj128EEEEELb0ELb0ELb0EEEvNS_9FwdParamsE
        .type           _ZN10layer_norm31ln_parallel_residual_fwd_kernelINS_13Kernel_traitsIfffffjLj256ELj1ELj4ELj1ELj16ENS_18Kernel_traits_baseILj256EfffffjLj128EEEEELb0ELb0ELb0EEEvNS_9FwdParamsE,@function
        .size           _ZN10layer_norm31ln_parallel_residual_fwd_kernelINS_13Kernel_traitsIfffffjLj256ELj1ELj4ELj1ELj16ENS_18Kernel_traits_baseILj256EfffffjLj128EEEEELb0ELb0ELb0EEEvNS_9FwdParamsE,(.L_x_5987 - _ZN10layer_norm31ln_parallel_residual_fwd_kernelINS_13Kernel_traitsIfffffjLj256ELj1ELj4ELj1ELj16ENS_18Kernel_traits_baseILj256EfffffjLj128EEEEELb0ELb0ELb0EEEvNS_9FwdParamsE)
        .other          _ZN10layer_norm31ln_parallel_residual_fwd_kernelINS_13Kernel_traitsIfffffjLj256ELj1ELj4ELj1ELj16ENS_18Kernel_traits_baseILj256EfffffjLj128EEEEELb0ELb0ELb0EEEvNS_9FwdParamsE,@"STO_CUDA_ENTRY STV_DEFAULT"
_ZN10layer_norm31ln_parallel_residual_fwd_kernelINS_13Kernel_traitsIfffffjLj256ELj1ELj4ELj1ELj16ENS_18Kernel_traits_baseILj256EfffffjLj128EEEEELb0ELb0ELb0EEEvNS_9FwdParamsE:
.text._ZN10layer_norm31ln_parallel_residual_fwd_kernelINS_13Kernel_traitsIfffffjLj256ELj1ELj4ELj1ELj16ENS_18Kernel_traits_baseILj256EfffffjLj128EEEEELb0ELb0ELb0EEEvNS_9FwdParamsE:
        /* <DEDUP_REMOVED lines=21> */
[----:B----4-:R-:W-:-:S12]  /*0150*/  BRA.U UP0, `(.L_x_5208) ;  /* 0x0000000500007547 */ /* 0x010fd8000b800000 */
        /* <DEDUP_REMOVED lines=8> */
[----:B------:R0:W5:Y:S01]  /*01e0*/  @P1 LDG.E.128 R60, desc[UR6][R2.64] ;  /* 0x00000006023c1981 */ /* 0x000162000c1e1d00 */
[----:B-1----:R-:W-:-:S05]  /*01f0*/  @P1 IMAD.WIDE.U32 R4, R38, 0x10, R4 ;  /* 0x0000001026041825 */ /* 0x002fca00078e0004 */
[----:B------:R0:W5:Y:S01]  /*0200*/  @P1 LDG.E.128 R56, desc[UR6][R4.64] ;  /* 0x0000000604381981 */ /* 0x000162000c1e1d00 */
[----:B------:R-:W-:Y:S02]  /*0210*/  ISETP.GE.U32.AND P2, PT, R55, 0x40, PT ;  /* 0x000000403700780c */ /* 0x000fe40003f46070 */
[----:B------:R-:W-:Y:S02]  /*0220*/  CS2R R10, SRZ ;  /* 0x00000000000a7805 */ /* 0x000fe4000001ff00 */
[----:B------:R-:W-:Y:S02]  /*0230*/  MOV R7, R38 ;  /* 0x0000002600077202 */ /* 0x000fe40000000f00 */
[----:B------:R-:W-:Y:S02]  /*0240*/  CS2R R8, SRZ ;  /* 0x0000000000087805 */ /* 0x000fe4000001ff00 */
[----:B------:R-:W-:Y:S02]  /*0250*/  CS2R R14, SRZ ;  /* 0x00000000000e7805 */ /* 0x000fe4000001ff00 */
[----:B------:R-:W-:-:S02]  /*0260*/  CS2R R12, SRZ ;  /* 0x00000000000c7805 */ /* 0x000fc4000001ff00 */
[----:B------:R-:W-:Y:S01]  /*0270*/  @P1 LOP3.LUT R7, R38, 0x20, RZ, 0xfc, !PT ;  /* 0x0000002026071812 */ /* 0x000fe200078efcff */
[----:B0-----:R-:W-:Y:S06]  /*0280*/  @!P2 BRA `(.L_x_5210) ;  /* 0x0000000400b0a947 */ /* 0x001fec0003800000 */
[----:B------:R-:W0:Y:S08]  /*0290*/  LDC.64 R16, c[0x0][0x3d0] ;  /* 0x0000f400ff107b82 */ /* 0x000e300000000a00 */
[----:B------:R-:W1:Y:S01]  /*02a0*/  LDC.64 R20, c[0x0][0x3d8] ;  /* 0x0000f600ff147b82 */ /* 0x000e620000000a00 */
[----:B0-----:R-:W-:-:S06]  /*02b0*/  IMAD.WIDE.U32 R16, R7, 0x10, R16 ;  /* 0x0000001007107825 */ /* 0x001fcc00078e0010 */
[----:B------:R-:W5:Y:S01]  /*02c0*/  LDG.E.128 R16, desc[UR6][R16.64] ;  /* 0x0000000610107981 */ /* 0x000f62000c1e1d00 */
[----:B-1----:R-:W-:-:S06]  /*02d0*/  IMAD.WIDE.U32 R20, R7, 0x10, R20 ;  /* 0x0000001007147825 */ /* 0x002fcc00078e0014 */
[----:B------:R-:W5:Y:S01]  /*02e0*/  LDG.E.128 R20, desc[UR6][R20.64] ;  /* 0x0000000614147981 */ /* 0x000f62000c1e1d00 */
[----:B------:R-:W-:Y:S02]  /*02f0*/  CS2R R26, SRZ ;  /* 0x00000000001a7805 */ /* 0x000fe4000001ff00 */
[----:B------:R-:W-:Y:S02]  /*0300*/  CS2R R24, SRZ ;  /* 0x0000000000187805 */ /* 0x000fe4000001ff00 */
[----:B------:R-:W-:Y:S02]  /*0310*/  CS2R R10, SRZ ;  /* 0x00000000000a7805 */ /* 0x000fe4000001ff00 */
[----:B------:R-:W-:Y:S02]  /*0320*/  CS2R R8, SRZ ;  /* 0x0000000000087805 */ /* 0x000fe4000001ff00 */
[----:B------:R-:W-:Y:S02]  /*0330*/  CS2R R30, SRZ ;  /* 0x00000000001e7805 */ /* 0x000fe4000001ff00 */
[----:B------:R-:W-:-:S02]  /*0340*/  CS2R R28, SRZ ;  /* 0x00000000001c7805 */ /* 0x000fc4000001ff00 */
[----:B------:R-:W-:Y:S02]  /*0350*/  CS2R R14, SRZ ;  /* 0x00000000000e7805 */ /* 0x000fe4000001ff00 */
[----:B------:R-:W-:Y:S01]  /*0360*/  CS2R R12, SRZ ;  /* 0x00000000000c7805 */ /* 0x000fe2000001ff00 */
[----:B------:R-:W-:Y:S06]  /*0370*/  BRA `(.L_x_5210) ;  /* 0x0000000400747947 */ /* 0x000fec0003800000 */
.L_x_5209:
[----:B------:R-:W-:Y:S01]  /*0380*/  ISETP.GE.U32.AND P1, PT, R55, 0x20, PT ;  /* 0x000000203700780c */ /* 0x000fe20003f26070 */
[----:B------:R-:W0:Y:S08]  /*0390*/  LDC.64 R4, c[0x0][0x3d0] ;  /* 0x0000f400ff047b82 */ /* 0x000e300000000a00 */
[----:B------:R-:W1:Y:S08]  /*03a0*/  LDC.64 R6, c[0x0][0x3d8] ;  /* 0x0000f600ff067b82 */ /* 0x000e700000000a00 */
[----:B------:R-:W2:Y:S01]  /*03b0*/  @P1 LDC.64 R2, c[0x0][0x440] ;  /* 0x00011000ff021b82 */ /* 0x000ea20000000a00 */
[----:B0-----:R-:W-:-:S05]  /*03c0*/  @P1 IMAD.WIDE.U32 R4, R38, 0x10, R4 ;  /* 0x0000001026041825 */ /* 0x001fca00078e0004 */
[----:B------:R0:W5:Y:S01]  /*03d0*/  @P1 LDG.E.128 R60, desc[UR6][R4.64] ;  /* 0x00000006043c1981 */ /* 0x000162000c1e1d00 */
[----:B-1----:R-:W-:-:S05]  /*03e0*/  @P1 IMAD.WIDE.U32 R6, R38, 0x10, R6 ;  /* 0x0000001026061825 */ /* 0x002fca00078e0006 */
[----:B------:R0:W5:Y:S01]  /*03f0*/  @P1 LDG.E.128 R56, desc[UR6][R6.64] ;  /* 0x0000000606381981 */ /* 0x000162000c1e1d00 */
[----:B--2---:R-:W-:-:S05]  /*0400*/  @P1 IMAD.WIDE.U32 R2, R38, 0x10, R2 ;  /* 0x0000001026021825 */ /* 0x004fca00078e0002 */
[----:B------:R0:W5:Y:S01]  /*0410*/  @P1 LDG.E.128 R12, desc[UR6][R2.64] ;  /* 0x00000006020c1981 */ /* 0x000162000c1e1d00 */
[----:B------:R-:W-:Y:S02]  /*0420*/  ISETP.GE.U32.AND P2, PT, R55, 0x40, PT ;  /* 0x000000403700780c */ /* 0x000fe40003f46070 */
[----:B------:R-:W-:Y:S02]  /*0430*/  CS2R R10, SRZ ;  /* 0x00000000000a7805 */ /* 0x000fe4000001ff00 */
[----:B------:R-:W-:Y:S02]  /*0440*/  MOV R19, R38 ;  /* 0x0000002600137202 */ /* 0x000fe40000000f00 */
[----:B------:R-:W-:Y:S02]  /*0450*/  CS2R R8, SRZ ;  /* 0x0000000000087805 */ /* 0x000fe4000001ff00 */
[----:B------:R-:W-:-:S05]  /*0460*/  @P1 LOP3.LUT R19, R38, 0x20, RZ, 0xfc, !PT ;  /* 0x0000002026131812 */ /* 0x000fca00078efcff */
[----:B0-----:R-:W-:Y:S05]  /*0470*/  @!P2 BRA `(.L_x_5210) ;  /* 0x000000040034a947 */ /* 0x001fea0003800000 */
[----:B------:R-:W0:Y:S08]  /*0480*/  LDC.64 R16, c[0x0][0x3d0] ;  /* 0x0000f400ff107b82 */ /* 0x000e300000000a00 */
[----:B------:R-:W1:Y:S08]  /*0490*/  LDC.64 R20, c[0x0][0x3d8] ;  /* 0x0000f600ff147b82 */ /* 0x000e700000000a00 */
[----:B------:R-:W2:Y:S01]  /*04a0*/  LDC.64 R28, c[0x0][0x440] ;  /* 0x00011000ff1c7b82 */ /* 0x000ea20000000a00 */
[----:B0-----:R-:W-:-:S04]  /*04b0*/  IMAD.WIDE.U32 R16, R19, 0x10, R16 ;  /* 0x0000001013107825 */ /* 0x001fc800078e0010 */
[----:B-1----:R-:W-:-:S06]  /*04c0*/  IMAD.WIDE.U32 R20, R19, 0x10, R20 ;  /* 0x0000001013147825 */ /* 0x002fcc00078e0014 */
[----:B------:R-:W5:Y:S01]  /*04d0*/  LDG.E.128 R20, desc[UR6][R20.64] ;  /* 0x0000000614147981 */ /* 0x000f62000c1e1d00 */
[----:B--2---:R-:W-:-:S03]  /*04e0*/  IMAD.WIDE.U32 R28, R19, 0x10, R28 ;  /* 0x00000010131c7825 */ /* 0x004fc600078e001c */
[----:B------:R-:W5:Y:S04]  /*04f0*/  LDG.E.128 R16, desc[UR6][R16.64] ;  /* 0x0000000610107981 */ /* 0x000f68000c1e1d00 */
[----:B------:R-:W5:Y:S01]  /*0500*/  LDG.E.128 R28, desc[UR6][R28.64] ;  /* 0x000000061c1c7981 */ /* 0x000f62000c1e1d00 */
[----:B------:R-:W-:Y:S02]  /*0510*/  CS2R R26, SRZ ;  /* 0x00000000001a7805 */ /* 0x000fe4000001ff00 */
[----:B------:R-:W-:Y:S02]  /*0520*/  CS2R R24, SRZ ;  /* 0x0000000000187805 */ /* 0x000fe4000001ff00 */
[----:B------:R-:W-:Y:S02]  /*0530*/  CS2R R10, SRZ ;  /* 0x00000000000a7805 */ /* 0x000fe4000001ff00 */
[----:B------:R-:W-:Y:S01]  /*0540*/  CS2R R8, SRZ ;  /* 0x0000000000087805 */ /* 0x000fe2000001ff00 */
[----:B------:R-:W-:Y:S06]  /*0550*/  BRA `(.L_x_5210) ;  /* 0x0000000000fc7947 */ /* 0x000fec0003800000 */
.L_x_5208:
        /* <DEDUP_REMOVED lines=14> */
[----:B------:R-:W5:Y:S01]  /*0640*/  LDG.E.128 R8, desc[UR6][R8.64] ;  /* 0x0000000608087981 */ /* 0x000f62000c1e1d00 */
[----:B-1----:R-:W-:-:S05]  /*0650*/  IMAD.WIDE.U32 R2, R38, 0x10, R2 ;  /* 0x0000001026027825 */ /* 0x002fca00078e0002 */
[----:B------:R0:W5:Y:S01]  /*0660*/  LDG.E.128 R60, desc[UR6][R2.64] ;  /* 0x00000006023c7981 */ /* 0x000162000c1e1d00 */
[----:B--2---:R-:W-:-:S05]  /*0670*/  IMAD.WIDE.U32 R4, R38, 0x10, R4 ;  /* 0x0000001026047825 */ /* 0x004fca00078e0004 */
[----:B------:R0:W5:Y:S01]  /*0680*/  LDG.E.128 R56, desc[UR6][R4.64] ;  /* 0x0000000604387981 */ /* 0x000162000c1e1d00 */
[----:B---3--:R-:W-:-:S05]  /*0690*/  IMAD.WIDE.U32 R6, R38, 0x10, R6 ;  /* 0x0000001026067825 */ /* 0x008fca00078e0006 */
[----:B------:R0:W5:Y:S01]  /*06a0*/  LDG.E.128 R12, desc[UR6][R6.64] ;  /* 0x00000006060c7981 */ /* 0x000162000c1e1d00 */
[----:B------:R-:W-:-:S07]  /*06b0*/  LOP3.LUT R19, R38, 0x20, RZ, 0xfc, !PT ;  /* 0x0000002026137812 */ /* 0x000fce00078efcff */
.L_x_5213:
[----:B------:R-:W-:Y:S05]  /*06c0*/  BSYNC.RECONVERGENT B1 ;  /* 0x0000000000017941 */ /* 0x000fea0003800200 */
.L_x_5212:
[----:B------:R-:W-:Y:S05]  /*06d0*/  @!P2 BRA `(.L_x_5210) ;  /* 0x00000000009ca947 */ /* 0x000fea0003800000 */
[----:B------:R-:W1:Y:S08]  /*06e0*/  LDC.64 R16, c[0x0][0x3d0] ;  /* 0x0000f400ff107b82 */ /* 0x000e700000000a00 */
[----:B------:R-:W2:Y:S08]  /*06f0*/  LDC.64 R24, c[0x0][0x438] ;  /* 0x00010e00ff187b82 */ /* 0x000eb00000000a00 */
[----:B------:R-:W3:Y:S08]  /*0700*/  LDC.64 R20, c[0x0][0x3d8] ;  /* 0x0000f600ff147b82 */ /* 0x000ef00000000a00 */
[----:B------:R-:W4:Y:S01]  /*0710*/  LDC.64 R28, c[0x0][0x440] ;  /* 0x00011000ff1c7b82 */ /* 0x000f220000000a00 */
[----:B-1----:R-:W-:-:S04]  /*0720*/  IMAD.WIDE.U32 R16, R19, 0x10, R16 ;  /* 0x0000001013107825 */ /* 0x002fc800078e0010 */
[----:B--2---:R-:W-:-:S06]  /*0730*/  IMAD.WIDE.U32 R24, R19, 0x10, R24 ;  /* 0x0000001013187825 */ /* 0x004fcc00078e0018 */
[----:B------:R-:W5:Y:S01]  /*0740*/  LDG.E.128 R24, desc[UR6][R24.64] ;  /* 0x0000000618187981 */ /* 0x000f62000c1e1d00 */
[----:B---3--:R-:W-:-:S06]  /*0750*/  IMAD.WIDE.U32 R20, R19, 0x10, R20 ;  /* 0x0000001013147825 */ /* 0x008fcc00078e0014 */
[----:B------:R-:W5:Y:S01]  /*0760*/  LDG.E.128 R20, desc[UR6][R20.64] ;  /* 0x0000000614147981 */ /* 0x000f62000c1e1d00 */
[----:B----4-:R-:W-:-:S03]  /*0770*/  IMAD.WIDE.U32 R28, R19, 0x10, R28 ;  /* 0x00000010131c7825 */ /* 0x010fc600078e001c */
[----:B------:R-:W5:Y:S04]  /*0780*/  LDG.E.128 R16, desc[UR6][R16.64] ;  /* 0x0000000610107981 */ /* 0x000f68000c1e1d00 */
[----:B------:R-:W5:Y:S01]  /*0790*/  LDG.E.128 R28, desc[UR6][R28.64] ;  /* 0x000000061c1c7981 */ /* 0x000f62000c1e1d00 */
[----:B------:R-:W-:Y:S05]  /*07a0*/  BRA `(.L_x_5210) ;  /* 0x0000000000687947 */ /* 0x000fea0003800000 */
.L_x_5211:
[C---:B------:R-:W-:Y:S01]  /*07b0*/  ISETP.GE.U32.AND P2, PT, R55.reuse, 0x40, PT ;  /* 0x000000403700780c */ /* 0x040fe20003f46070 */
[----:B------:R-:W0:Y:S01]  /*07c0*/  LDC.64 R2, c[0x0][0x3d0] ;  /* 0x0000f400ff027b82 */ /* 0x000e220000000a00 */
[----:B------:R-:W-:Y:S02]  /*07d0*/  ISETP.GE.U32.AND P1, PT, R55, 0x20, PT ;  /* 0x000000203700780c */ /* 0x000fe40003f26070 */
[----:B------:R-:W-:-:S05]  /*07e0*/  MOV R33, R38 ;  /* 0x0000002600217202 */ /* 0x000fca0000000f00 */
[----:B------:R-:W1:Y:S06]  /*07f0*/  LDC.64 R6, c[0x0][0x3d8] ;  /* 0x0000f600ff067b82 */ /* 0x000e6c0000000a00 */
[----:B------:R-:W-:Y:S02]  /*0800*/  @P1 LOP3.LUT R33, R38, 0x20, RZ, 0xfc, !PT ;  /* 0x0000002026211812 */ /* 0x000fe400078efcff */
[----:B------:R-:W2:Y:S08]  /*0810*/  @P2 LDC.64 R4, c[0x0][0x438] ;  /* 0x00010e00ff042b82 */ /* 0x000eb00000000a00 */
[----:B------:R-:W3:Y:S01]  /*0820*/  LDC.64 R12, c[0x0][0x3d0] ;  /* 0x0000f400ff0c7b82 */ /* 0x000ee20000000a00 */
[----:B0-----:R-:W-:-:S05]  /*0830*/  @P2 IMAD.WIDE.U32 R2, R33, 0x10, R2 ;  /* 0x0000001021022825 */ /* 0x001fca00078e0002 */
[----:B------:R4:W5:Y:S02]  /*0840*/  @P2 LDG.E.128 R16, desc[UR6][R2.64] ;  /* 0x0000000602102981 */ /* 0x000964000c1e1d00 */
[----:B------:R-:W0:Y:S01]  /*0850*/  @P1 LDC.64 R14, c[0x0][0x438] ;  /* 0x00010e00ff0e1b82 */ /* 0x000e220000000a00 */
[----:B-1----:R-:W-:-:S05]  /*0860*/  @P2 IMAD.WIDE.U32 R6, R33, 0x10, R6 ;  /* 0x0000001021062825 */ /* 0x002fca00078e0006 */
[----:B------:R4:W5:Y:S02]  /*0870*/  @P2 LDG.E.128 R20, desc[UR6][R6.64] ;  /* 0x0000000606142981 */ /* 0x000964000c1e1d00 */
[----:B------:R-:W1:Y:S01]  /*0880*/  LDC.64 R36, c[0x0][0x3d8] ;  /* 0x0000f600ff247b82 */ /* 0x000e620000000a00 */
[----:B--2---:R-:W-:-:S05]  /*0890*/  @P2 IMAD.WIDE.U32 R4, R33, 0x10, R4 ;  /* 0x0000001021042825 */ /* 0x004fca00078e0004 */
[----:B------:R4:W5:Y:S01]  /*08a0*/  @P2 LDG.E.128 R24, desc[UR6][R4.64] ;  /* 0x0000000604182981 */ /* 0x000962000c1e1d00 */
[----:B---3--:R-:W-:-:S05]  /*08b0*/  @P1 IMAD.WIDE.U32 R32, R38, 0x10, R12 ;  /* 0x0000001026201825 */ /* 0x008fca00078e000c */
[----:B------:R4:W5:Y:S01]  /*08c0*/  @P1 LDG.E.128 R60, desc[UR6][R32.64] ;  /* 0x00000006203c1981 */ /* 0x000962000c1e1d00 */
[----:B0-----:R-:W-:-:S05]  /*08d0*/  @P1 IMAD.WIDE.U32 R34, R38, 0x10, R14 ;  /* 0x0000001026221825 */ /* 0x001fca00078e000e */
[----:B------:R4:W5:Y:S01]  /*08e0*/  @P1 LDG.E.128 R8, desc[UR6][R34.64] ;  /* 0x0000000622081981 */ /* 0x000962000c1e1d00 */
[----:B-1----:R-:W-:-:S05]  /*08f0*/  @P1 IMAD.WIDE.U32 R36, R38, 0x10, R36 ;  /* 0x0000001026241825 */ /* 0x002fca00078e0024 */
[----:B------:R4:W5:Y:S01]  /*0900*/  @P1 LDG.E.128 R56, desc[UR6][R36.64] ;  /* 0x0000000624381981 */ /* 0x000962000c1e1d00 */
[----:B------:R-:W-:Y:S02]  /*0910*/  CS2R R14, SRZ ;  /* 0x00000000000e7805 */ /* 0x000fe4000001ff00 */
[----:B------:R-:W-:Y:S02]  /*0920*/  CS2R R12, SRZ ;  /* 0x00000000000c7805 */ /* 0x000fe4000001ff00 */
[----:B------:R-:W-:Y:S02]  /*0930*/  @P2 CS2R R30, SRZ ;  /* 0x00000000001e2805 */ /* 0x000fe4000001ff00 */
[----:B------:R-:W-:-:S07]  /*0940*/  @P2 CS2R R28, SRZ ;  /* 0x00000000001c2805 */ /* 0x000fce000001ff00 */
.L_x_5210:
[----:B------:R-:W-:Y:S05]  /*0950*/  BSYNC.RECONVERGENT B0 ;  /* 0x0000000000007941 */ /* 0x000fea0003800200 */
.L_x_5207:
[----:B------:R-:W1:Y:S01]  /*0960*/  LDCU UR4, c[0x0][0x384] ;  /* 0x00007080ff0477ac */ /* 0x000e620008000800 */
[----:B------:R-:W2:Y:S01]  /*0970*/  LDCU UR9, c[0x0][0x388] ;  /* 0x00007100ff0977ac */ /* 0x000ea20008000800 */
[----:B------:R-:W3:Y:S01]  /*0980*/  LDCU.U8 UR5, c[0x0][0x410] ;  /* 0x00008200ff0577ac */ /* 0x000ee20008000000 */
[----:B------:R-:W0:Y:S01]  /*0990*/  LDCU UR8, c[0x0][0x448] ;  /* 0x00008900ff0877ac */ /* 0x000e220008000800 */
[----:B------:R-:W0:Y:S01]  /*09a0*/  LDCU.64 UR10, c[0x0][0x398] ;  /* 0x00007300ff0a77ac */ /* 0x000e220008000a00 */
[----:B-1----:R-:W-:Y:S01]  /*09b0*/  ISETP.GE.AND P2, PT, R54, UR4, PT ;  /* 0x0000000436007c0c */ /* 0x002fe2000bf46270 */
[----:B------:R-:W1:-:S12]  /*09c0*/  LDCU.64 UR12, c[0x0][0x3a0] ;  /* 0x00007400ff0c77ac */ /* 0x000e580008000a00 */
[----:B0123--:R-:W-:Y:S05]  /*09d0*/  @P2 EXIT ;  /* 0x000000000000294d */ /* 0x00ffea0003800000 */
.L_x_5228:
[----:B------:R-:W0:Y:S01]  /*09e0*/  S2R R50, SR_TID.X ;  /* 0x0000000000327919 */ /* 0x000e220000002100 */
[----:B------:R-:W-:Y:S01]  /*09f0*/  IMAD R44, R54, UR9, RZ ;  /* 0x00000009362c7c24 */ /* 0x000fe2000f8e02ff */
[----:B------:R-:W-:Y:S04]  /*0a00*/  BSSY.RECONVERGENT B0, `(.L_x_5214) ;  /* 0x000003c000007945 */ /* 0x000fe80003800200 */
[----:B------:R-:W-:-:S04]  /*0a10*/  SHF.R.S32.HI R45, RZ, 0x1f, R44 ;  /* 0x0000001fff2d7819 */ /* 0x000fc8000001142c */
[----:B------:R-:W-:Y:S02]  /*0a20*/  LEA.HI R45, R45, R44, RZ, 0x2 ;  /* 0x0000002c2d2d7211 */ /* 0x000fe400078f10ff */
[----:B0-----:R-:W-:-:S04]  /*0a30*/  LOP3.LUT R50, R50, 0x1f, RZ, 0xc0, !PT ;  /* 0x0000001f32327812 */ /* 0x001fc800078ec0ff */
[----:B------:R-:W-:-:S04]  /*0a40*/  LEA.HI.SX32 R53, R45, R50, 0x1e ;  /* 0x000000322d357211 */ /* 0x000fc800078ff2ff */
[----:B------:R-:W-:Y:S01]  /*0a50*/  MOV R51, R53 ;  /* 0x0000003500337202 */ /* 0x000fe20000000f00 */
[----:B------:R-:W-:Y:S06]  /*0a60*/  @!P1 BRA `(.L_x_5215) ;  /* 0x0000000000d49947 */ /* 0x000fec0003800000 */
[----:B------:R-:W-:Y:S01]  /*0a70*/  ISETP.NE.U32.AND P1, PT, RZ, UR10, PT ;  /* 0x0000000aff007c0c */ /* 0x000fe2000bf25070 */
[----:B------:R-:W0:Y:S01]  /*0a80*/  LDC.64 R44, c[0x0][0x390] ;  /* 0x0000e400ff2c7b82 */ /* 0x000e220000000a00 */
[----:B------:R-:W-:Y:S02]  /*0a90*/  ISETP.NE.U32.AND P2, PT, RZ, UR12, PT ;  /* 0x0000000cff007c0c */ /* 0x000fe4000bf45070 */
[----:B------:R-:W-:Y:S02]  /*0aa0*/  ISETP.NE.AND.EX P1, PT, RZ, UR11, PT, P1 ;  /* 0x0000000bff007c0c */ /* 0x000fe4000bf25310 */
[----:B------:R-:W-:-:S11]  /*0ab0*/  ISETP.NE.AND.EX P2, PT, RZ, UR13, PT, P2 ;  /* 0x0000000dff007c0c */ /* 0x000fd6000bf45320 */
[----:B----4-:R-:W1:Y:S08]  /*0ac0*/  @P1 LDC.64 R2, c[0x0][0x398] ;  /* 0x0000e600ff021b82 */ /* 0x010e700000000a00 */
        /* <DEDUP_REMOVED lines=9> */
[----:B0----5:R-:W-:Y:S01]  /*0b60*/  FADD.FTZ R3, R44, R32 ;  /* 0x000000202c037221 */ /* 0x021fe20000010000 */
        /* <DEDUP_REMOVED lines=12> */
.L_x_5217:
[----:B-----5:R-:W-:Y:S01]  /*0c30*/  FADD.FTZ R0, R44, R32 ;  /* 0x000000202c007221 */ /* 0x020fe20000010000 */
[----:B0-----:R-:W-:Y:S01]  /*0c40*/  FADD.FTZ R2, R45, R33 ;  /* 0x000000212d027221 */ /* 0x001fe20000010000 */
[----:B------:R-:W-:Y:S01]  /*0c50*/  FADD.FTZ R3, R46, R34 ;  /* 0x000000222e037221 */ /* 0x000fe20000010000 */
[----:B------:R-:W-:Y:S02]  /*0c60*/  FADD.FTZ R4, R47, R35 ;  /* 0x000000232f047221 */ /* 0x000fe40000010000 */
[----:B------:R-:W-:Y:S02]  /*0c70*/  MOV R40, R0 ;  /* 0x0000000000287202 */ /* 0x000fe40000000f00 */
[----:B------:R-:W-:Y:S02]  /*0c80*/  MOV R41, R2 ;  /* 0x0000000200297202 */ /* 0x000fe40000000f00 */
[----:B------:R-:W-:Y:S02]  /*0c90*/  MOV R42, R3 ;  /* 0x00000003002a7202 */ /* 0x000fe40000000f00 */
[----:B------:R-:W-:Y:S01]  /*0ca0*/  MOV R43, R4 ;  /* 0x00000004002b7202 */ /* 0x000fe20000000f00 */
[----:B------:R-:W-:Y:S06]  /*0cb0*/  BRA `(.L_x_5218) ;  /* 0x0000000000307947 */ /* 0x000fec0003800000 */
.L_x_5216:
[----:B-----5:R-:W-:Y:S01]  /*0cc0*/  @P2 FADD.FTZ R40, R44, R36 ;  /* 0x000000242c282221 */ /* 0x020fe20000010000 */
[----:B------:R-:W-:Y:S01]  /*0cd0*/  @P2 FADD.FTZ R41, R45, R37 ;  /* 0x000000252d292221 */ /* 0x000fe20000010000 */
[----:B------:R-:W-:Y:S01]  /*0ce0*/  @P2 FADD.FTZ R42, R46, R38 ;  /* 0x000000262e2a2221 */ /* 0x000fe20000010000 */
[----:B------:R-:W-:Y:S02]  /*0cf0*/  @P2 FADD.FTZ R43, R47, R39 ;  /* 0x000000272f2b2221 */ /* 0x000fe40000010000 */
[----:B------:R-:W-:Y:S02]  /*0d00*/  @P2 MOV R0, R40 ;  /* 0x0000002800002202 */ /* 0x000fe40000000f00 */
[----:B0-----:R-:W-:Y:S02]  /*0d10*/  @P2 MOV R2, R41 ;  /* 0x0000002900022202 */ /* 0x001fe40000000f00 */
[----:B------:R-:W-:Y:S02]  /*0d20*/  @P2 MOV R3, R42 ;  /* 0x0000002a00032202 */ /* 0x000fe40000000f00 */
[----:B------:R-:W-:-:S02]  /*0d30*/  @P2 MOV R4, R43 ;  /* 0x0000002b00042202 */ /* 0x000fc40000000f00 */
[----:B------:R-:W-:Y:S02]  /*0d40*/  @!P2 MOV R0, R44 ;  /* 0x0000002c0000a202 */ /* 0x000fe40000000f00 */
[----:B------:R-:W-:Y:S02]  /*0d50*/  @!P2 MOV R2, R45 ;  /* 0x0000002d0002a202 */ /* 0x000fe40000000f00 */
[----:B------:R-:W-:Y:S02]  /*0d60*/  @!P2 MOV R3, R46 ;  /* 0x0000002e0003a202 */ /* 0x000fe40000000f00 */
[----:B------:R-:W-:-:S07]  /*0d70*/  @!P2 MOV R4, R47 ;  /* 0x0000002f0004a202 */ /* 0x000fce0000000f00 */
.L_x_5218:
[----:B------:R-:W0:Y:S01]  /*0d80*/  @P0 LDC.64 R44, c[0x0][0x3a8] ;  /* 0x0000ea00ff2c0b82 */ /* 0x000e220000000a00 */
[C---:B------:R-:W-:Y:S01]  /*0d90*/  IADD3 R51, PT, PT, R53.reuse, 0x20, RZ ;  /* 0x0000002035337810 */ /* 0x040fe20007ffe0ff */
[----:B0-----:R-:W-:-:S05]  /*0da0*/  @P0 IMAD.WIDE.U32 R44, R53, 0x10, R44 ;  /* 0x00000010352c0825 */ /* 0x001fca00078e002c */
[----:B------:R0:W-:Y:S02]  /*0db0*/  @P0 STG.E.128 desc[UR6][R44.64], R40 ;  /* 0x000000282c000986 */ /* 0x0001e4000c101d06 */
.L_x_5215:
[----:B------:R-:W-:Y:S05]  /*0dc0*/  BSYNC.RECONVERGENT B0 ;  /* 0x0000000000007941 */ /* 0x000fea0003800200 */
.L_x_5214:
        /* <DEDUP_REMOVED lines=34> */
.L_x_5221:
        /* <DEDUP_REMOVED lines=23> */
.L_x_5222:
[----:B------:R-:W0:Y:S02]  /*1160*/  @P0 LDC.64 R44, c[0x0][0x3a8] ;  /* 0x0000ea00ff2c0b82 */ /* 0x000e240000000a00 */
[----:B0-----:R-:W-:-:S05]  /*1170*/  @P0 IMAD.WIDE.U32 R44, R51, 0x10, R44 ;  /* 0x00000010332c0825 */ /* 0x001fca00078e002c */
[----:B------:R1:W-:Y:S02]  /*1180*/  @P0 STG.E.128 desc[UR6][R44.64], R40 ;  /* 0x000000282c000986 */ /* 0x0003e4000c101d06 */
.L_x_5220:
[----:B------:R-:W-:Y:S05]  /*1190*/  BSYNC.RECONVERGENT B0 ;  /* 0x0000000000007941 */ /* 0x000fea0003800200 */
.L_x_5219:
        /* <DEDUP_REMOVED lines=52> */
.L_x_5240:
[----:B------:R-:W-:Y:S01]  /*14e0*/  FMUL.FTZ R50, R49, R49 ;  /* 0x0000003131327220 */ /* 0x000fe20000410000 */
[----:B------:R-:W-:Y:S01]  /*14f0*/  ISETP.NE.AND P4, PT, RZ, UR5, PT ;  /* 0x00000005ff007c0c */ /* 0x000fe2000bf85270 */
[----:B------:R-:W2:Y:S01]  /*1500*/  @!P3 LDC.64 R46, c[0x0][0x3c0] ;  /* 0x0000f000ff2ebb82 */ /* 0x000ea20000000a00 */
[----:B-1----:R-:W-:Y:S01]  /*1510*/  FADD.FTZ R67, R64, R67 ;  /* 0x0000004340437221 */ /* 0x002fe20000010000 */
[----:B------:R-:W-:Y:S01]  /*1520*/  BSSY.RECONVERGENT B0, `(.L_x_5224) ;  /* 0x0000023000007945 */ /* 0x000fe20003800200 */
[----:B------:R-:W-:Y:S02]  /*1530*/  FSEL R51, R50, RZ, P4 ;  /* 0x000000ff32337208 */ /* 0x000fe40002000000 */
[----:B------:R-:W-:Y:S01]  /*1540*/  FFMA.FTZ R48, R67, R48, UR8 ;  /* 0x0000000843307e23 */ /* 0x000fe20008010030 */
[----:B------:R-:W-:Y:S02]  /*1550*/  FSEL R65, R49, RZ, !P4 ;  /* 0x000000ff31417208 */ /* 0x000fe40006000000 */
[----:B------:R-:W1:Y:S01]  /*1560*/  @!P3 LDC.64 R44, c[0x0][0x3c8] ;  /* 0x0000f200ff2cbb82 */ /* 0x000e620000000a00 */
[----:B------:R-:W-:-:S04]  /*1570*/  FADD.FTZ R48, R48, R51 ;  /* 0x0000003330307221 */ /* 0x000fc80000010000 */
[----:B0-----:R-:W0:Y:S01]  /*1580*/  MUFU.RSQ R64, R48 ;  /* 0x0000003000407308 */ /* 0x001e220000001400 */
[----:B--2---:R-:W-:-:S05]  /*1590*/  @!P3 IMAD.WIDE R46, R54, 0x4, R46 ;  /* 0x00000004362eb825 */ /* 0x004fca00078e022e */
[----:B------:R2:W-:Y:S01]  /*15a0*/  @!P3 STG.E desc[UR6][R46.64], R49 ;  /* 0x000000312e00b986 */ /* 0x0005e2000c101906 */
[----:B-1----:R-:W-:-:S05]  /*15b0*/  @!P3 IMAD.WIDE R44, R54, 0x4, R44 ;  /* 0x00000004362cb825 */ /* 0x002fca00078e022c */
[----:B0-----:R2:W-:Y:S01]  /*15c0*/  @!P3 STG.E desc[UR6][R44.64], R64 ;  /* 0x000000402c00b986 */ /* 0x0015e2000c101906 */
[----:B------:R-:W-:Y:S05]  /*15d0*/  @!P1 BRA `(.L_x_5225) ;  /* 0x00000000005c9947 */ /* 0x000fea0003800000 */
[----:B------:R-:W0:Y:S01]  /*15e0*/  LDC.64 R68, c[0x0][0x428] ;  /* 0x00010a00ff447b82 */ /* 0x000e220000000a00 */
[--C-:B--2---:R-:W-:Y:S01]  /*15f0*/  FADD.FTZ R45, R0, -R65.reuse ;  /* 0x80000041002d7221 */ /* 0x104fe20000010000 */
[--C-:B------:R-:W-:Y:S01]  /*1600*/  FADD.FTZ R49, R2, -R65.reuse ;  /* 0x8000004102317221 */ /* 0x100fe20000010000 */
[--C-:B------:R-:W-:Y:S01]  /*1610*/  FADD.FTZ R47, R3, -R65.reuse ;  /* 0x80000041032f7221 */ /* 0x100fe20000010000 */
[----:B------:R-:W-:Y:S01]  /*1620*/  FADD.FTZ R51, R4, -R65 ;  /* 0x8000004104337221 */ /* 0x000fe20000010000 */
[C---:B------:R-:W-:Y:S01]  /*1630*/  FMUL.FTZ R48, R64.reuse, R45 ;  /* 0x0000002d40307220 */ /* 0x040fe20000410000 */
[C---:B------:R-:W-:Y:S01]  /*1640*/  FMUL.FTZ R49, R64.reuse, R49 ;  /* 0x0000003140317220 */ /* 0x040fe20000410000 */
[C---:B------:R-:W-:Y:S01]  /*1650*/  FMUL.FTZ R50, R64.reuse, R47 ;  /* 0x0000002f40327220 */ /* 0x040fe20000410000 */
[----:B------:R-:W1:Y:S01]  /*1660*/  LDC.64 R66, c[0x0][0x430] ;  /* 0x00010c00ff427b82 */ /* 0x000e620000000a00 */
        /* <DEDUP_REMOVED lines=9> */
[----:B0-----:R-:W-:-:S05]  /*1700*/  IMAD.WIDE.U32 R68, R53, 0x10, R68 ;  /* 0x0000001035447825 */ /* 0x001fca00078e0044 */
[----:B------:R0:W-:Y:S01]  /*1710*/  STG.E.128 desc[UR6][R68.64], R44 ;  /* 0x0000002c44007986 */ /* 0x0001e2000c101d06 */
[C---:B-1----:R-:W-:Y:S01]  /*1720*/  IMAD.WIDE.U32 R66, R53.reuse, 0x10, R66 ;  /* 0x0000001035427825 */ /* 0x042fe200078e0042 */
[----:B------:R-:W-:-:S04]  /*1730*/  IADD3 R53, PT, PT, R53, 0x20, RZ ;  /* 0x0000002035357810 */ /* 0x000fc80007ffe0ff */
[----:B------:R0:W-:Y:S03]  /*1740*/  STG.E.128 desc[UR6][R66.64], R48 ;  /* 0x0000003042007986 */ /* 0x0001e6000c101d06 */
.L_x_5225:
[----:B------:R-:W-:Y:S05]  /*1750*/  BSYNC.RECONVERGENT B0 ;  /* 0x0000000000007941 */ /* 0x000fea0003800200 */
.L_x_5224:
[----:B------:R-:W-:Y:S04]  /*1760*/  BSSY.RECONVERGENT B0, `(.L_x_5226) ;  /* 0x0000018000007945 */ /* 0x000fe80003800200 */
[----:B------:R-:W-:Y:S05]  /*1770*/  @!P2 BRA `(.L_x_5227) ;  /* 0x000000000058a947 */ /* 0x000fea0003800000 */
[----:B0-2---:R-:W0:Y:S01]  /*1780*/  LDC.64 R44, c[0x0][0x430] ;  /* 0x00010c00ff2c7b82 */ /* 0x005e220000000a00 */
[--C-:B------:R-:W-:Y:S01]  /*1790*/  FADD.FTZ R47, R5, -R65.reuse ;  /* 0x80000041052f7221 */ /* 0x100fe20000010000 */
[--C-:B------:R-:W-:Y:S01]  /*17a0*/  FADD.FTZ R49, R6, -R65.reuse ;  /* 0x8000004106317221 */ /* 0x100fe20000010000 */
[--C-:B------:R-:W-:Y:S01]  /*17b0*/  FADD.FTZ R51, R7, -R65.reuse ;  /* 0x8000004107337221 */ /* 0x100fe20000010000 */
[----:B------:R-:W-:Y:S01]  /*17c0*/  FADD.FTZ R65, R52, -R65 ;  /* 0x8000004134417221 */ /* 0x000fe20000010000 */
[C---:B------:R-:W-:Y:S01]  /*17d0*/  FMUL.FTZ R48, R64.reuse, R47 ;  /* 0x0000002f40307220 */ /* 0x040fe20000410000 */
[C---:B------:R-:W-:Y:S01]  /*17e0*/  FMUL.FTZ R49, R64.reuse, R49 ;  /* 0x0000003140317220 */ /* 0x040fe20000410000 */
[C---:B------:R-:W-:Y:S01]  /*17f0*/  FMUL.FTZ R50, R64.reuse, R51 ;  /* 0x0000003340327220 */ /* 0x040fe20000410000 */
[----:B------:R-:W1:Y:S01]  /*1800*/  LDC.64 R66, c[0x0][0x428] ;  /* 0x00010a00ff427b82 */ /* 0x000e620000000a00 */
[----:B------:R-:W-:Y:S02]  /*1810*/  FMUL.FTZ R51, R64, R65 ;  /* 0x0000004140337220 */ /* 0x000fe40000410000 */
[C---:B-----5:R-:W-:Y:S01]  /*1820*/  FFMA.FTZ R46, R50.reuse, R18, R26 ;  /* 0x00000012322e7223 */ /* 0x060fe2000001001a */
[----:B------:R-:W-:Y:S01]  /*1830*/  FFMA.FTZ R50, R50, R22, R30 ;  /* 0x0000001632327223 */ /* 0x000fe2000001001e */
[C---:B------:R-:W-:Y:S01]  /*1840*/  FFMA.FTZ R47, R51.reuse, R19, R27 ;  /* 0x00000013332f7223 */ /* 0x040fe2000001001b */
[----:B------:R-:W-:Y:S01]  /*1850*/  FFMA.FTZ R51, R51, R23, R31 ;  /* 0x0000001733337223 */ /* 0x000fe2000001001f */
[----:B0-----:R-:W-:-:S04]  /*1860*/  IMAD.WIDE.U32 R64, R53, 0x10, R44 ;  /* 0x0000001035407825 */ /* 0x001fc800078e002c */
[C---:B------:R-:W-:Y:S01]  /*1870*/  FFMA.FTZ R44, R48.reuse, R16, R24 ;  /* 0x00000010302c7223 */ /* 0x040fe20000010018 */
[C---:B------:R-:W-:Y:S01]  /*1880*/  FFMA.FTZ R45, R49.reuse, R17, R25 ;  /* 0x00000011312d7223 */ /* 0x040fe20000010019 */
[----:B------:R-:W-:Y:S01]  /*1890*/  FFMA.FTZ R48, R48, R20, R28 ;  /* 0x0000001430307223 */ /* 0x000fe2000001001c */
[----:B------:R-:W-:Y:S01]  /*18a0*/  FFMA.FTZ R49, R49, R21, R29 ;  /* 0x0000001531317223 */ /* 0x000fe2000001001d */
[----:B-1----:R-:W-:-:S05]  /*18b0*/  IMAD.WIDE.U32 R66, R53, 0x10, R66 ;  /* 0x0000001035427825 */ /* 0x002fca00078e0042 */
[----:B------:R1:W-:Y:S04]  /*18c0*/  STG.E.128 desc[UR6][R66.64], R44 ;  /* 0x0000002c42007986 */ /* 0x0003e8000c101d06 */
[----:B------:R1:W-:Y:S02]  /*18d0*/  STG.E.128 desc[UR6][R64.64], R48 ;  /* 0x0000003040007986 */ /* 0x0003e4000c101d06 */
.L_x_5227:
[----:B------:R-:W-:Y:S05]  /*18e0*/  BSYNC.RECONVERGENT B0 ;  /* 0x0000000000007941 */ /* 0x000fea0003800200 */
.L_x_5226:
[----:B012---:R-:W0:Y:S02]  /*18f0*/  LDC.64 R44, c[0x0][0x380] ;  /* 0x0000e000ff2c7b82 */ /* 0x007e240000000a00 */
[----:B0-----:R-:W-:-:S04]  /*1900*/  LEA R54, R44, R54, 0x2 ;  /* 0x000000362c367211 */ /* 0x001fc800078e10ff */
[----:B------:R-:W-:-:S13]  /*1910*/  ISETP.GE.AND P2, PT, R54, R45, PT ;  /* 0x0000002d3600720c */ /* 0x000fda0003f46270 */
[----:B------:R-:W-:Y:S05]  /*1920*/  @!P2 BRA `(.L_x_5228) ;  /* 0xfffffff0002ca947 */ /* 0x000fea000383ffff */
[----:B------:R-:W-:Y:S05]  /*1930*/  EXIT ;  /* 0x000000000000794d */ /* 0x000fea0003800000 */
.L_x_5223:
[----:B------:R-:W-:Y:S01]  /*1940*/  HFMA2 R47, -RZ, RZ, 0, 5.9604644775390625e-08 ;  /* 0x00000001ff2f7431 */ /* 0x000fe200000001ff */
[----:B------:R-:W-:Y:S01]  /*1950*/  BSSY B0, `(.L_x_5229) ;  /* 0x0000007000007945 */ /* 0x000fe20003800000 */
[----:B------:R-:W-:Y:S02]  /*1960*/  MOV R68, R44 ;  /* 0x0000002c00447202 */ /* 0x000fe40000000f00 */
[----:B------:R-:W-:Y:S02]  /*1970*/  MOV R46, 0x1f ;  /* 0x0000001f002e7802 */ /* 0x000fe40000000f00 */
[----:B------:R-:W-:-:S07]  /*1980*/  MOV R45, 0xffffffff ;  /* 0xffffffff002d7802 */ /* 0x000fce0000000f00 */
[----:B----45:R-:W-:Y:S05]  /*1990*/  WARPSYNC.COLLECTIVE R45, `(.L_x_5230) ;  /* 0x000000002d087348 */ /* 0x030fea0003c00000 */
[----:B------:R0:W1:Y:S02]  /*19a0*/  SHFL.BFLY P5, R66, R68, R47, R46 ;  /* 0x0c00002f44427389 */ /* 0x00006400000a002e */
[----:B01--45:R-:W-:Y:S05]  /*19b0*/  ENDCOLLECTIVE ;  /* 0x000000000000791b */ /* 0x033fea0003800000 */
.L_x_5230:
[----:B------:R-:W-:Y:S05]  /*19c0*/  BSYNC B0 ;  /* 0x0000000000007941 */ /* 0x000fea0003800000 */
.L_x_5229:
        /* <DEDUP_REMOVED lines=9> */
.L_x_5231:
[----:B------:R-:W-:Y:S01]  /*1a60*/  HFMA2 R47, -RZ, RZ, 0, 2.384185791015625e-07 ;  /* 0x00000004ff2f7431 */ /* 0x000fe200000001ff */
[----:B------:R-:W-:-:S05]  /*1a70*/  MOV R49, R66 ;  /* 0x0000004200317202 */ /* 0x000fca0000000f00 */
[----:B------:R-:W-:-:S05]  /*1a80*/  FADD.FTZ R51, R50, R49 ;  /* 0x0000003132337221 */ /* 0x000fca0000010000 */
[----:B------:R-:W-:-:S07]  /*1a90*/  MOV R68, R51 ;  /* 0x0000003300447202 */ /* 0x000fce0000000f00 */
[----:B------:R-:W-:Y:S05]  /*1aa0*/  WARPSYNC.COLLECTIVE R45, `(.L_x_5232) ;  /* 0x000000002d087348 */ /* 0x000fea0003c00000 */
[----:B------:R0:W1:Y:S02]  /*1ab0*/  SHFL.BFLY P5, R66, R68, R47, R46 ;  /* 0x0c00002f44427389 */ /* 0x00006400000a002e */
[----:B01----:R-:W-:Y:S05]  /*1ac0*/  ENDCOLLECTIVE ;  /* 0x000000000000791b */ /* 0x003fea0003800000 */
.L_x_5232:
        /* <DEDUP_REMOVED lines=8> */
.L_x_5233:
[----:B------:R-:W-:Y:S01]  /*1b50*/  HFMA2 R47, -RZ, RZ, 0, 9.5367431640625e-07 ;  /* 0x00000010ff2f7431 */ /* 0x000fe200000001ff */
[----:B------:R-:W-:-:S05]  /*1b60*/  MOV R49, R66 ;  /* 0x0000004200317202 */ /* 0x000fca0000000f00 */
[----:B------:R-:W-:-:S05]  /*1b70*/  FADD.FTZ R65, R64, R49 ;  /* 0x0000003140417221 */ /* 0x000fca0000010000 */
[----:B------:R-:W-:-:S07]  /*1b80*/  MOV R68, R65 ;  /* 0x0000004100447202 */ /* 0x000fce0000000f00 */
[----:B------:R-:W-:Y:S05]  /*1b90*/  WARPSYNC.COLLECTIVE R45, `(.L_x_5234) ;  /* 0x000000002d087348 */ /* 0x000fea0003c00000 */
[----:B------:R0:W1:Y:S02]  /*1ba0*/  SHFL.BFLY P5, R66, R68, R47, R46 ;  /* 0x0c00002f44427389 */ /* 0x00006400000a002e */
[----:B01----:R-:W-:Y:S05]  /*1bb0*/  ENDCOLLECTIVE ;  /* 0x000000000000791b */ /* 0x003fea0003800000 */
.L_x_5234:
        /* <DEDUP_REMOVED lines=26> */
.L_x_5235:
[----:B------:R-:W-:Y:S01]  /*1d60*/  HFMA2 R47, -RZ, RZ, 0, 1.1920928955078125e-07 ;  /* 0x00000002ff2f7431 */ /* 0x000fe200000001ff */
[----:B------:R-:W-:-:S05]  /*1d70*/  MOV R51, R66 ;  /* 0x0000004200337202 */ /* 0x000fca0000000f00 */
[----:B------:R-:W-:-:S05]  /*1d80*/  FADD.FTZ R51, R44, R51 ;  /* 0x000000332c337221 */ /* 0x000fca0000010000 */
[----:B------:R-:W-:-:S07]  /*1d90*/  MOV R68, R51 ;  /* 0x0000003300447202 */ /* 0x000fce0000000f00 */
[----:B------:R-:W-:Y:S05]  /*1da0*/  WARPSYNC.COLLECTIVE R45, `(.L_x_5236) ;  /* 0x000000002d087348 */ /* 0x000fea0003c00000 */
[----:B------:R0:W1:Y:S02]  /*1db0*/  SHFL.BFLY P5, R66, R68, R47, R46 ;  /* 0x0c00002f44427389 */ /* 0x00006400000a002e */
[----:B01----:R-:W-:Y:S05]  /*1dc0*/  ENDCOLLECTIVE ;  /* 0x000000000000791b */ /* 0x003fea0003800000 */
.L_x_5236:
[----:B------:R-:W-:Y:S01]  /*1dd0*/  HFMA2 R47, -RZ, RZ, 0, 2.384185791015625e-07 ;  /* 0x00000004ff2f7431 */ /* 0x000fe200000001ff */
[----:B------:R-:W-:-:S05]  /*1de0*/  MOV R50, R66 ;  /* 0x0000004200327202 */ /* 0x000fca0000000f00 */
[----:B------:R-:W-:-:S05]  /*1df0*/  FADD.FTZ R50, R51, R50 ;  /* 0x0000003233327221 */ /* 0x000fca0000010000 */
[----:B------:R-:W-:-:S07]  /*1e00*/  MOV R68, R50 ;  /* 0x0000003200447202 */ /* 0x000fce0000000f00 */
[----:B------:R-:W-:Y:S05]  /*1e10*/  WARPSYNC.COLLECTIVE R45, `(.L_x_5237) ;  /* 0x000000002d087348 */ /* 0x000fea0003c00000 */
[----:B------:R0:W1:Y:S02]  /*1e20*/  SHFL.BFLY P5, R66, R68, R47, R46 ;  /* 0x0c00002f44427389 */ /* 0x00006400000a002e */
[----:B01----:R-:W-:Y:S05]  /*1e30*/  ENDCOLLECTIVE ;  /* 0x000000000000791b */ /* 0x003fea0003800000 */
.L_x_5237:
[----:B------:R-:W-:Y:S01]  /*1e40*/  HFMA2 R47, -RZ, RZ, 0, 4.76837158203125e-07 ;  /* 0x00000008ff2f7431 */ /* 0x000fe200000001ff */
[----:B------:R-:W-:-:S05]  /*1e50*/  MOV R65, R66 ;  /* 0x0000004200417202 */ /* 0x000fca0000000f00 */
[----:B------:R-:W-:-:S05]  /*1e60*/  FADD.FTZ R65, R50, R65 ;  /* 0x0000004132417221 */ /* 0x000fca0000010000 */
[----:B------:R-:W-:-:S07]  /*1e70*/  MOV R68, R65 ;  /* 0x0000004100447202 */ /* 0x000fce0000000f00 */
[----:B------:R-:W-:Y:S05]  /*1e80*/  WARPSYNC.COLLECTIVE R45, `(.L_x_5238) ;  /* 0x000000002d087348 */ /* 0x000fea0003c00000 */
[----:B------:R0:W1:Y:S02]  /*1e90*/  SHFL.BFLY P5, R66, R68, R47, R46 ;  /* 0x0c00002f44427389 */ /* 0x00006400000a002e */
[----:B01----:R-:W-:Y:S05]  /*1ea0*/  ENDCOLLECTIVE ;  /* 0x000000000000791b */ /* 0x003fea0003800000 */
.L_x_5238:
[----:B------:R-:W-:Y:S01]  /*1eb0*/  HFMA2 R47, -RZ, RZ, 0, 9.5367431640625e-07 ;  /* 0x00000010ff2f7431 */ /* 0x000fe200000001ff */
[----:B------:R-:W-:-:S05]  /*1ec0*/  MOV R64, R66 ;  /* 0x0000004200407202 */ /* 0x000fca0000000f00 */
[----:B------:R-:W-:-:S05]  /*1ed0*/  FADD.FTZ R64, R65, R64 ;  /* 0x0000004041407221 */ /* 0x000fca0000010000 */
[----:B------:R-:W-:-:S07]  /*1ee0*/  MOV R68, R64 ;  /* 0x0000004000447202 */ /* 0x000fce0000000f00 */
[----:B------:R-:W-:Y:S05]  /*1ef0*/  WARPSYNC.COLLECTIVE R45, `(.L_x_5239) ;  /* 0x000000002d087348 */ /* 0x000fea0003c00000 */
[----:B------:R0:W1:Y:S02]  /*1f00*/  SHFL.BFLY P5, R66, R68, R47, R46 ;  /* 0x0c00002f44427389 */ /* 0x00006400000a002e */
[----:B01----:R-:W-:Y:S05]  /*1f10*/  ENDCOLLECTIVE ;  /* 0x000000000000791b */ /* 0x003fea0003800000 */
.L_x_5239:
[----:B------:R-:W-:Y:S01]  /*1f20*/  MOV R67, R66 ;  /* 0x0000004200437202 */ /* 0x000fe20000000f00 */
[----:B------:R-:W-:Y:S06]  /*1f30*/  BRA `(.L_x_5240) ;  /* 0xfffffff400687947 */ /* 0x000fec000383ffff */
.L_x_5241:
        /* <DEDUP_REMOVED lines=12> */
.L_x_5987:


//--------------------- .text._ZN10layer_norm31ln_parallel_residual_fwd_kernelINS_13Kernel_traitsIfffffjLj256ELj1ELj4ELj1ELj16ENS_18Kernel_traits_baseILj256EfffffjLj128EEEEELb0ELb0ELb1EEEvNS_9FwdParamsE --------------------------
	.section	.text._ZN10layer_norm31ln_parallel_residual_fwd_kernelINS_13Kernel_traitsIfffffjLj256ELj1ELj4ELj1ELj16ENS_18Kernel_traits_baseILj256EfffffjLj128EEEEELb0ELb0ELb1EEEvNS_9FwdParamsE,"ax",@progbits
	.align	128
        .global         _ZN10layer_norm31ln_parallel_residual_fwd_kernelINS_13Kernel_traitsIfffffjLj256ELj1ELj4ELj1ELj16ENS_18Kernel_traits_baseILj256EfffffjLj128EEEEELb0ELb0ELb1EEEvNS_9FwdParamsE
        .type           _ZN10layer_norm31ln_parallel_residual_fwd_kernelINS_13Kernel_traitsIfffffjLj256ELj1ELj4ELj1ELj16ENS_18Kernel_traits_baseILj256EfffffjLj128EEEEELb0ELb0ELb1EEEvNS_9FwdParamsE,@function
        .size           _ZN10layer_norm31ln_parallel_residual_fwd_kernelINS_13Kernel_traitsIfffffjLj256ELj1ELj4ELj1ELj16ENS_18Kernel_traits_baseILj256EfffffjLj128EEEEELb0ELb0ELb1EEEvNS_9FwdParamsE,(.L_x_5988 - _ZN10layer_norm31ln_parallel_residual_fwd_kernelINS_13Kernel_traitsIfffffjLj256ELj1ELj4ELj1ELj16ENS_18Kernel_traits_baseILj256EfffffjLj128EEEEELb0ELb0ELb1EEEvNS_9FwdParamsE)
        .other          _ZN10layer_norm31ln_parallel_residual_fwd_kernelINS_13Kernel_traitsIfffffjLj256ELj1ELj4ELj1ELj16ENS_18Kernel_traits_baseILj256EfffffjLj128EEEEELb0ELb0ELb1EEEvNS_9FwdParamsE,@"STO_CUDA_ENTRY STV_DEFAULT"
_ZN10layer_norm31ln_parallel_residual_fwd_kernelINS_13Kernel_traitsIfffffjLj256ELj1ELj4ELj1ELj16ENS_18Kernel_traits_baseILj256EfffffjLj128EEEEELb0ELb0ELb1EEEvNS_9FwdParamsE:
.text._ZN10layer_norm31ln_parallel_residual_fwd_kernelINS_13Kernel_traitsIfffffjLj256ELj1ELj4ELj1ELj16ENS_18Kernel_traits_baseILj256EfffffjLj128EEEEELb0ELb0ELb1EEEvNS_9FwdParamsE:
        /* <DEDUP_REMOVED lines=22> */
[----:B------:R-:W3:Y:S01]  /*0160*/  LDG.E.128 R8, desc[UR6][R2.64] ;  /* 0x0000000602087981 */ /* 0x000ee2000c1e1d00 */
[----:B--2---:R-:W-:-:S03]  /*0170*/  IMAD.WIDE.U32 R4, R0, 0x10, R4 ;  /* 0x0000001000047825 */ /* 0x004fc600078e0004 */
[----:B------:R-:W2:Y:S03]  /*0180*/  LDG.E.128 R20, desc[UR6][R2.64+0x200] ;  /* 0x0002000602147981 */ /* 0x000ea6000c1e1d00 */
[----:B------:R-:W0:Y:S01]  /*0190*/  @P1 LDC.64 R32, c[0x0][0x440] ;  /* 0x00011000ff201b82 */ /* 0x000e220000000a00 */
[----:B------:R-:W-:Y:S02]  /*01a0*/  @!P1 CS2R R18, SRZ ;  /* 0x0000000000129805 */ /* 0x000fe4000001ff00 */
[----:B------:R-:W-:Y:S02]  /*01b0*/  @!P1 CS2R R16, SRZ ;  /* 0x0000000000109805 */ /* 0x000fe4000001ff00 */
[----:B------:R-:W-:Y:S02]  /*01c0*/  @!P1 CS2R R14, SRZ ;  /* 0x00000000000e9805 */ /* 0x000fe4000001ff00 */
[----:B------:R-:W-:Y:S01]  /*01d0*/  @!P1 CS2R R12, SRZ ;  /* 0x00000000000c9805 */ /* 0x000fe2000001ff00 */
[----:B------:R-:W4:Y:S04]  /*01e0*/  LDG.E.128 R28, desc[UR6][R4.64] ;  /* 0x00000006041c7981 */ /* 0x000f28000c1e1d00 */
[----:B------:R3:W2:Y:S01]  /*01f0*/  LDG.E.128 R24, desc[UR6][R4.64+0x200] ;  /* 0x0002000604187981 */ /* 0x0006a2000c1e1d00 */
[----:B0-----:R-:W-:-:S05]  /*0200*/  @P1 IMAD.WIDE.U32 R32, R0, 0x10, R32 ;  /* 0x0000001000201825 */ /* 0x001fca00078e0020 */
[----:B------:R0:W5:Y:S04]  /*0210*/  @P1 LDG.E.128 R16, desc[UR6][R32.64] ;  /* 0x0000000620101981 */ /* 0x000168000c1e1d00 */
[----:B------:R0:W5:Y:S01]  /*0220*/  @P1 LDG.E.128 R12, desc[UR6][R32.64+0x200] ;  /* 0x00020006200c1981 */ /* 0x000162000c1e1d00 */
[----:B------:R-:W-:Y:S01]  /*0230*/  HFMA2 R52, -RZ, RZ, 0, 0 ;  /* 0x00000000ff347431 */ /* 0x000fe200000001ff */
[----:B------:R-:W-:Y:S02]  /*0240*/  CS2R R50, SRZ ;  /* 0x0000000000327805 */ /* 0x000fe4000001ff00 */
[----:B------:R-:W-:Y:S01]  /*0250*/  MOV R49, RZ ;  /* 0x000000ff00317202 */ /* 0x000fe20000000f00 */
[----:B------:R-:W-:Y:S01]  /*0260*/  IMAD.MOV.U32 R7, RZ, RZ, RZ ;  /* 0x000000ffff077224 */ /* 0x000fe200078e00ff */
[----:B---3--:R-:W-:Y:S01]  /*0270*/  @!P1 MOV R4, R10 ;  /* 0x0000000a00049202 */ /* 0x008fe20000000f00 */
[----:B------:R-:W-:Y:S01]  /*0280*/  @P1 IMAD.MOV.U32 R4, RZ, RZ, R10 ;  /* 0x000000ffff041224 */ /* 0x000fe200078e000a */
[----:B------:R-:W-:Y:S01]  /*0290*/  @!P1 MOV R5, R11 ;  /* 0x0000000b00059202 */ /* 0x000fe20000000f00 */
[----:B------:R-:W-:Y:S01]  /*02a0*/  HFMA2 R10, -RZ, RZ, 0, 0 ;  /* 0x00000000ff0a7431 */ /* 0x000fe200000001ff */
[----:B------:R-:W-:-:S02]  /*02b0*/  @!P1 MOV R2, R8 ;  /* 0x0000000800029202 */ /* 0x000fc40000000f00 */
[----:B------:R-:W-:Y:S02]  /*02c0*/  @!P1 MOV R3, R9 ;  /* 0x0000000900039202 */ /* 0x000fe40000000f00 */
[----:B------:R-:W-:Y:S02]  /*02d0*/  @P1 MOV R5, R11 ;  /* 0x0000000b00051202 */ /* 0x000fe40000000f00 */
[----:B------:R-:W-:Y:S02]  /*02e0*/  @P1 MOV R2, R8 ;  /* 0x0000000800021202 */ /* 0x000fe40000000f00 */
[----:B------:R-:W-:Y:S02]  /*02f0*/  @P1 MOV R3, R9 ;  /* 0x0000000900031202 */ /* 0x000fe40000000f00 */
[----:B------:R-:W-:Y:S02]  /*0300*/  CS2R R8, SRZ ;  /* 0x0000000000087805 */ /* 0x000fe4000001ff00 */
[----:B----4-:R-:W-:Y:S01]  /*0310*/  @!P1 MOV R41, R28 ;  /* 0x0000001c00299202 */ /* 0x010fe20000000f00 */
[----:B--2---:R-:W-:Y:S01]  /*0320*/  @!P1 IMAD.MOV.U32 R54, RZ, RZ, R27 ;  /* 0x000000ffff369224 */ /* 0x004fe200078e001b */
[----:B------:R-:W-:Y:S01]  /*0330*/  @!P1 MOV R42, R29 ;  /* 0x0000001d002a9202 */ /* 0x000fe20000000f00 */
[----:B------:R-:W-:Y:S01]  /*0340*/  @P1 IMAD.MOV.U32 R42, RZ, RZ, R29 ;  /* 0x000000ffff2a1224 */ /* 0x000fe200078e001d */
[----:B------:R-:W-:-:S02]  /*0350*/  @!P1 MOV R11, R30 ;  /* 0x0000001e000b9202 */ /* 0x000fc40000000f00 */
[----:B------:R-:W-:Y:S02]  /*0360*/  @!P1 MOV R40, R31 ;  /* 0x0000001f00289202 */ /* 0x000fe40000000f00 */
[----:B------:R-:W-:Y:S01]  /*0370*/  @!P1 MOV R48, R20 ;  /* 0x0000001400309202 */ /* 0x000fe20000000f00 */
[----:B------:R-:W-:Y:S01]  /*0380*/  @P1 IMAD.MOV.U32 R48, RZ, RZ, R20 ;  /* 0x000000ffff301224 */ /* 0x000fe200078e0014 */
[----:B------:R-:W-:Y:S02]  /*0390*/  @!P1 MOV R47, R21 ;  /* 0x00000015002f9202 */ /* 0x000fe40000000f00 */
[----:B------:R-:W-:Y:S02]  /*03a0*/  @!P1 MOV R46, R22 ;  /* 0x00000016002e9202 */ /* 0x000fe40000000f00 */
[----:B------:R-:W-:Y:S02]  /*03b0*/  @!P1 MOV R43, R23 ;  /* 0x00000017002b9202 */ /* 0x000fe40000000f00 */
[----:B------:R-:W-:-:S02]  /*03c0*/  @!P1 MOV R55, R24 ;  /* 0x0000001800379202 */ /* 0x000fc40000000f00 */
[----:B------:R-:W-:Y:S02]  /*03d0*/  @!P1 MOV R56, R25 ;  /* 0x0000001900389202 */ /* 0x000fe40000000f00 */
[----:B------:R-:W-:Y:S02]  /*03e0*/  @!P1 MOV R53, R26 ;  /* 0x0000001a00359202 */ /* 0x000fe40000000f00 */
[----:B------:R-:W-:Y:S02]  /*03f0*/  @P1 MOV R41, R28 ;  /* 0x0000001c00291202 */ /* 0x000fe40000000f00 */
[----:B------:R-:W-:Y:S02]  /*0400*/  @P1 MOV R11, R30 ;  /* 0x0000001e000b1202 */ /* 0x000fe40000000f00 */
[----:B------:R-:W-:Y:S02]  /*0410*/  @P1 MOV R40, R31 ;  /* 0x0000001f00281202 */ /* 0x000fe40000000f00 */
[----:B------:R-:W-:-:S02]  /*0420*/  @P1 MOV R47, R21 ;  /* 0x00000015002f1202 */ /* 0x000fc40000000f00 */
[----:B------:R-:W-:Y:S02]  /*0430*/  @P1 MOV R46, R22 ;  /* 0x00000016002e1202 */ /* 0x000fe40000000f00 */
[----:B------:R-:W-:Y:S02]  /*0440*/  @P1 MOV R43, R23 ;  /* 0x00000017002b1202 */ /* 0x000fe40000000f00 */
[----:B------:R-:W-:Y:S02]  /*0450*/  @P1 MOV R55, R24 ;  /* 0x0000001800371202 */ /* 0x000fe40000000f00 */
[----:B------:R-:W-:Y:S02]  /*0460*/  @P1 MOV R56, R25 ;  /* 0x0000001900381202 */ /* 0x000fe40000000f00 */
[----:B------:R-:W-:Y:S02]  /*0470*/  @P1 MOV R53, R26 ;  /* 0x0000001a00351202 */ /* 0x000fe40000000f00 */
[----:B------:R-:W-:Y:S01]  /*0480*/  @P1 MOV R54, R27 ;  /* 0x0000001b00361202 */ /* 0x000fe20000000f00 */
[----:B0-----:R-:W-:Y:S06]  /*0490*/  BRA `(.L_x_5243) ;  /* 0x00000004001c7947 */ /* 0x001fec0003800000 */
.L_x_5242:
[----:B------:R-:W0:Y:S01]  /*04a0*/  LDCU.64 UR4, c[0x0][0x440] ;  /* 0x00008800ff0477ac */ /* 0x000e220008000a00 */
[----:B------:R-:W1:Y:S08]  /*04b0*/  LDC.64 R2, c[0x0][0x3d0] ;  /* 0x0000f400ff027b82 */ /* 0x000e700000000a00 */
[----:B------:R-:W2:Y:S08]  /*04c0*/  LDC.64 R40, c[0x0][0x438] ;  /* 0x00010e00ff287b82 */ /* 0x000eb00000000a00 */
[----:B------:R-:W3:Y:S01]  /*04d0*/  LDC.64 R4, c[0x0][0x3d8] ;  /* 0x0000f600ff047b82 */ /* 0x000ee20000000a00 */
[----:B0-----:R-:W-:-:S04]  /*04e0*/  ISETP.NE.U32.AND P1, PT, RZ, UR4, PT ;  /* 0x00000004ff007c0c */ /* 0x001fc8000bf25070 */
[----:B------:R-:W-:Y:S01]  /*04f0*/  ISETP.NE.AND.EX P1, PT, RZ, UR5, PT, P1 ;  /* 0x00000005ff007c0c */ /* 0x000fe2000bf25310 */
[----:B-1----:R-:W-:-:S05]  /*0500*/  IMAD.WIDE.U32 R42, R0, 0x10, R2 ;  /* 0x00000010002a7825 */ /* 0x002fca00078e0002 */
[----:B------:R-:W4:Y:S01]  /*0510*/  LDG.E.128 R8, desc[UR6][R42.64] ;  /* 0x000000062a087981 */ /* 0x000f22000c1e1d00 */
[----:B--2---:R-:W-:-:S03]  /*0520*/  IMAD.WIDE.U32 R40, R0, 0x10, R40 ;  /* 0x0000001000287825 */ /* 0x004fc600078e0028 */
[----:B------:R-:W2:Y:S03]  /*0530*/  LDG.E.128 R28, desc[UR6][R42.64+0x200] ;  /* 0x000200062a1c7981 */ /* 0x000ea6000c1e1d00 */
[----:B------:R-:W0:Y:S01]  /*0540*/  @P1 LDC.64 R2, c[0x0][0x440] ;  /* 0x00011000ff021b82 */ /* 0x000e220000000a00 */
[----:B------:R-:W2:Y:S01]  /*0550*/  LDG.E.128 R20, desc[UR6][R40.64] ;  /* 0x0000000628147981 */ /* 0x000ea2000c1e1d00 */
[----:B---3--:R-:W-:-:S03]  /*0560*/  IMAD.WIDE.U32 R46, R0, 0x10, R4 ;  /* 0x00000010002e7825 */ /* 0x008fc600078e0004 */
[----:B------:R-:W3:Y:S04]  /*0570*/  LDG.E.128 R32, desc[UR6][R40.64+0x200] ;  /* 0x0002000628207981 */ /* 0x000ee8000c1e1d00 */
[----:B------:R-:W3:Y:S04]  /*0580*/  LDG.E.128 R24, desc[UR6][R46.64] ;  /* 0x000000062e187981 */ /* 0x000ee8000c1e1d00 */
[----:B------:R-:W3:Y:S01]  /*0590*/  LDG.E.128 R36, desc[UR6][R46.64+0x200] ;  /* 0x000200062e247981 */ /* 0x000ee2000c1e1d00 */
[----:B0-----:R-:W-:-:S05]  /*05a0*/  @P1 IMAD.WIDE.U32 R48, R0, 0x10, R2 ;  /* 0x0000001000301825 */ /* 0x001fca00078e0002 */
[----:B------:R-:W5:Y:S04]  /*05b0*/  @P1 LDG.E.128 R16, desc[UR6][R48.64] ;  /* 0x0000000630101981 */ /* 0x000f68000c1e1d00 */
[----:B------:R0:W5:Y:S01]  /*05c0*/  @P1 LDG.E.128 R12, desc[UR6][R48.64+0x200] ;  /* 0x00020006300c1981 */ /* 0x000162000c1e1d00 */
[----:B----4-:R-:W-:Y:S02]  /*05d0*/  @P1 MOV R2, R8 ;  /* 0x0000000800021202 */ /* 0x010fe40000000f00 */
[----:B------:R-:W-:Y:S01]  /*05e0*/  @P1 MOV R3, R9 ;  /* 0x0000000900031202 */ /* 0x000fe20000000f00 */
[----:B------:R-:W-:Y:S01]  /*05f0*/  @!P1 IMAD.MOV.U32 R3, RZ, RZ, R9 ;  /* 0x000000ffff039224 */ /* 0x000fe200078e0009 */
[----:B------:R-:W-:Y:S02]  /*0600*/  @P1 MOV R4, R10 ;  /* 0x0000000a00041202 */ /* 0x000fe40000000f00 */
[----:B------:R-:W-:Y:S01]  /*0610*/  @P1 MOV R5, R11 ;  /* 0x0000000b00051202 */ /* 0x000fe20000000f00 */
[----:B--2---:R-:W-:Y:S01]  /*0620*/  @P1 IMAD.MOV.U32 R43, RZ, RZ, R31 ;  /* 0x000000ffff2b1224 */ /* 0x004fe200078e001f */
[----:B------:R-:W-:-:S02]  /*0630*/  @!P1 MOV R2, R8 ;  /* 0x0000000800029202 */ /* 0x000fc40000000f00 */
[----:B------:R-:W-:Y:S02]  /*0640*/  @!P1 MOV R4, R10 ;  /* 0x0000000a00049202 */ /* 0x000fe40000000f00 */
[----:B------:R-:W-:Y:S01]  /*0650*/  @!P1 MOV R5, R11 ;  /* 0x0000000b00059202 */ /* 0x000fe20000000f00 */
[----:B---3--:R-:W-:Y:S01]  /*0660*/  @P1 IMAD.MOV.U32 R52, RZ, RZ, R35 ;  /* 0x000000ffff341224 */ /* 0x008fe200078e0023 */
[----:B------:R-:W-:Y:S01]  /*0670*/  @P1 MOV R9, R20 ;  /* 0x0000001400091202 */ /* 0x000fe20000000f00 */
[----:B------:R-:W-:Y:S01]  /*0680*/  @!P1 IMAD.MOV.U32 R9, RZ, RZ, R20 ;  /* 0x000000ffff099224 */ /* 0x000fe200078e0014 */
[----:B------:R-:W-:Y:S01]  /*0690*/  @P1 MOV R10, R21 ;  /* 0x00000015000a1202 */ /* 0x000fe20000000f00 */
[----:B------:R-:W-:Y:S01]  /*06a0*/  @P1 IMAD.MOV.U32 R40, RZ, RZ, R27 ;  /* 0x000000ffff281224 */ /* 0x000fe200078e001b */
[----:B------:R-:W-:Y:S02]  /*06b0*/  @P1 MOV R7, R22 ;  /* 0x0000001600071202 */ /* 0x000fe40000000f00 */
[----:B------:R-:W-:Y:S01]  /*06c0*/  @P1 MOV R8, R23 ;  /* 0x0000001700081202 */ /* 0x000fe20000000f00 */
[----:B------:R-:W-:Y:S01]  /*06d0*/  @P1 IMAD.MOV.U32 R54, RZ, RZ, R39 ;  /* 0x000000ffff361224 */ /* 0x000fe200078e0027 */
[----:B------:R-:W-:-:S02]  /*06e0*/  @P1 MOV R41, R24 ;  /* 0x0000001800291202 */ /* 0x000fc40000000f00 */
[----:B------:R-:W-:Y:S02]  /*06f0*/  @P1 MOV R42, R25 ;  /* 0x00000019002a1202 */ /* 0x000fe40000000f00 */
[----:B------:R-:W-:Y:S02]  /*0700*/  @P1 MOV R11, R26 ;  /* 0x0000001a000b1202 */ /* 0x000fe40000000f00 */
[----:B0-----:R-:W-:Y:S02]  /*0710*/  @P1 MOV R48, R28 ;  /* 0x0000001c00301202 */ /* 0x001fe40000000f00 */
[----:B------:R-:W-:Y:S02]  /*0720*/  @P1 MOV R47, R29 ;  /* 0x0000001d002f1202 */ /* 0x000fe40000000f00 */
[----:B------:R-:W-:Y:S02]  /*0730*/  @P1 MOV R46, R30 ;  /* 0x0000001e002e1202 */ /* 0x000fe40000000f00 */
[----:B------:R-:W-:-:S02]  /*0740*/  @P1 MOV R49, R32 ;  /* 0x0000002000311202 */ /* 0x000fc40000000f00 */
[----:B------:R-:W-:Y:S02]  /*0750*/  @!P1 CS2R R18, SRZ ;  /* 0x0000000000129805 */ /* 0x000fe4000001ff00 */
[----:B------:R-:W-:Y:S02]  /*0760*/  @P1 MOV R50, R33 ;  /* 0x0000002100321202 */ /* 0x000fe40000000f00 */
[----:B------:R-:W-:Y:S02]  /*0770*/  @!P1 CS2R R16, SRZ ;  /* 0x0000000000109805 */ /* 0x000fe4000001ff00 */
[----:B------:R-:W-:Y:S02]  /*0780*/  @P1 MOV R51, R34 ;  /* 0x0000002200331202 */ /* 0x000fe40000000f00 */
[----:B------:R-:W-:Y:S02]  /*0790*/  @!P1 CS2R R14, SRZ ;  /* 0x00000000000e9805 */ /* 0x000fe4000001ff00 */
[----:B------:R-:W-:-:S02]  /*07a0*/  @P1 MOV R55, R36 ;  /* 0x0000002400371202 */ /* 0x000fc40000000f00 */
[----:B------:R-:W-:Y:S02]  /*07b0*/  @!P1 CS2R R12, SRZ ;  /* 0x00000000000c9805 */ /* 0x000fe4000001ff00 */
[----:B------:R-:W-:Y:S02]  /*07c0*/  @P1 MOV R56, R37 ;  /* 0x0000002500381202 */ /* 0x000fe40000000f00 */
[----:B------:R-:W-:Y:S02]  /*07d0*/  @P1 MOV R53, R38 ;  /* 0x0000002600351202 */ /* 0x000fe40000000f00 */
[----:B------:R-:W-:Y:S02]  /*07e0*/  @!P1 MOV R10, R21 ;  /* 0x00000015000a9202 */ /* 0x000fe40000000f00 */
[----:B------:R-:W-:Y:S02]  /*07f0*/  @!P1 MOV R7, R22 ;  /* 0x0000001600079202 */ /* 0x000fe40000000f00 */
[----:B------:R-:W-:-:S02]  /*0800*/  @!P1 MOV R8, R23 ;  /* 0x0000001700089202 */ /* 0x000fc40000000f00 */
[----:B------:R-:W-:Y:S02]  /*0810*/  @!P1 MOV R41, R24 ;  /* 0x0000001800299202 */ /* 0x000fe40000000f00 */
[----:B------:R-:W-:Y:S02]  /*0820*/  @!P1 MOV R42, R25 ;  /* 0x00000019002a9202 */ /* 0x000fe40000000f00 */
[----:B------:R-:W-:Y:S02]  /*0830*/  @!P1 MOV R11, R26 ;  /* 0x0000001a000b9202 */ /* 0x000fe40000000f00 */
        /* <DEDUP_REMOVED lines=12> */
[----:B------:R-:W-:-:S07]  /*0900*/  @!P1 MOV R54, R39 ;  /* 0x0000002700369202 */ /* 0x000fce0000000f00 */
.L_x_5243:
[----:B------:R-:W0:Y:S02]  /*0910*/  LDCU UR4, c[0x0][0x384] ;  /* 0x00007080ff0477ac */ /* 0x000e240008000800 */
[----:B0-----:R-:W-:-:S13]  /*0920*/  ISETP.GE.AND P1, PT, R6, UR4, PT ;  /* 0x0000000406007c0c */ /* 0x001fda000bf26270 */
[----:B------:R-:W-:Y:S05]  /*0930*/  @P1 EXIT ;  /* 0x000000000000194d */ /* 0x000fea0003800000 */
[----:B------:R-:W0:Y:S01]  /*0940*/  LDCU.U8 UR4, c[0x0][0x410] ;  /* 0x00008200ff0477ac */ /* 0x000e220008000000 */
[----:B------:R-:W-:Y:S01]  /*0950*/  ISETP.NE.U32.AND P1, PT, R44, RZ, PT ;  /* 0x000000ff2c00720c */ /* 0x000fe20003f25070 */
[----:B------:R-:W1:Y:S03]  /*0960*/  LDCU UR5, c[0x0][0x388] ;  /* 0x00007100ff0577ac */ /* 0x000e660008000800 */
[----:B------:R-:W-:Y:S01]  /*0970*/  ISETP.NE.AND.EX P1, PT, R45, RZ, PT, P1 ;  /* 0x000000ff2d00720c */ /* 0x000fe20003f25310 */
[----:B------:R-:W2:Y:S01]  /*0980*/  LDCU UR8, c[0x0][0x448] ;  /* 0x00008900ff0877ac */ /* 0x000ea20008000800 */
[----:B------:R-:W3:Y:S01]  /*0990*/  LDCU.64 UR10, c[0x0][0x398] ;  /* 0x00007300ff0a77ac */ /* 0x000ee20008000a00 */
[----:B0-----:R-:W-:-:S13]  /*09a0*/  ISETP.NE.AND P3, PT, RZ, UR4, PT ;  /* 0x00000004ff007c0c */ /* 0x001fda000bf65270 */
.L_x_5251:
[----:B0-----:R-:W0:Y:S01]  /*09b0*/  LDC.64 R36, c[0x0][0x3a0] ;  /* 0x0000e800ff247b82 */ /* 0x001e220000000a00 */
[----:B-1----:R-:W-:-:S05]  /*09c0*/  IMAD R32, R6, UR5, RZ ;  /* 0x0000000506207c24 */ /* 0x002fca000f8e02ff */
[----:B------:R-:W-:Y:S02]  /*09d0*/  SHF.R.S32.HI R33, RZ, 0x1f, R32 ;  /* 0x0000001fff217819 */ /* 0x000fe40000011420 */
[----:B------:R-:W1:Y:S02]  /*09e0*/  LDC.64 R58, c[0x0][0x390] ;  /* 0x0000e400ff3a7b82 */ /* 0x000e640000000a00 */
[----:B------:R-:W-:-:S04]  /*09f0*/  LEA.HI R33, R33, R32, RZ, 0x2 ;  /* 0x0000002021217211 */ /* 0x000fc800078f10ff */
[----:B------:R-:W-:Y:S02]  /*0a00*/  LEA.HI.SX32 R45, R33, R0, 0x1e ;  /* 0x00000000212d7211 */ /* 0x000fe400078ff2ff */
[----:B------:R-:W4:Y:S01]  /*0a10*/  @P1 LDC.64 R60, c[0x0][0x398] ;  /* 0x0000e600ff3c1b82 */ /* 0x000f220000000a00 */
[----:B0-----:R-:W-:-:S04]  /*0a20*/  ISETP.NE.U32.AND P2, PT, R36, RZ, PT ;  /* 0x000000ff2400720c */ /* 0x001fc80003f45070 */
[----:B------:R-:W-:Y:S01]  /*0a30*/  ISETP.NE.AND.EX P2, PT, R37, RZ, PT, P2 ;  /* 0x000000ff2500720c */ /* 0x000fe20003f45320 */
[----:B-1----:R-:W-:-:S06]  /*0a40*/  IMAD.WIDE.U32 R32, R45, 0x10, R58 ;  /* 0x000000102d207825 */ /* 0x002fcc00078e003a */
[----:B-----5:R-:W5:Y:S01]  /*0a50*/  LDG.E.128 R32, desc[UR6][R32.64] ;  /* 0x0000000620207981 */ /* 0x020f62000c1e1d00 */
[----:B----4-:R-:W-:-:S05]  /*0a60*/  @P1 IMAD.WIDE.U32 R60, R45, 0x10, R60 ;  /* 0x000000102d3c1825 */ /* 0x010fca00078e003c */
[----:B------:R-:W0:Y:S01]  /*0a70*/  @P2 LDC.64 R38, c[0x0][0x3a0] ;  /* 0x0000e800ff262b82 */ /* 0x000e220000000a00 */
[----:B------:R1:W5:Y:S01]  /*0a80*/  @P1 LDG.E.128 R20, desc[UR6][R60.64] ;  /* 0x000000063c141981 */ /* 0x000362000c1e1d00 */
[----:B0-----:R-:W-:-:S05]  /*0a90*/  @P2 IMAD.WIDE.U32 R38, R45, 0x10, R38 ;  /* 0x000000102d262825 */ /* 0x001fca00078e0026 */
[----:B------:R1:W5:Y:S01]  /*0aa0*/  @P2 LDG.E.128 R24, desc[UR6][R38.64] ;  /* 0x0000000626182981 */ /* 0x000362000c1e1d00 */
[----:B------:R-:W-:Y:S04]  /*0ab0*/  BSSY.RECONVERGENT B0, `(.L_x_5244) ;  /* 0x0000025000007945 */ /* 0x000fe80003800200 */
        /* <DEDUP_REMOVED lines=8> */
[----:B-1----:R-:W-:Y:S01]  /*0b40*/  FADD.FTZ R38, R26, R29 ;  /* 0x0000001d1a267221 */ /* 0x002fe20000010000 */
[----:B------:R-:W-:Y:S02]  /*0b50*/  FADD.FTZ R39, R27, R28 ;  /* 0x0000001c1b277221 */ /* 0x000fe40000010000 */
[----:B------:R-:W-:Y:S02]  /*0b60*/  MOV R28, R65 ;  /* 0x00000041001c7202 */ /* 0x000fe40000000f00 */
[----:B------:R-:W-:Y:S01]  /*0b70*/  MOV R29, R64 ;  /* 0x00000040001d7202 */ /* 0x000fe20000000f00 */
[----:B------:R-:W-:Y:S01]  /*0b80*/  IMAD.MOV.U32 R31, RZ, RZ, R39 ;  /* 0x000000ffff1f7224 */ /* 0x000fe200078e0027 */
[----:B------:R-:W-:Y:S01]  /*0b90*/  MOV R30, R38 ;  /* 0x00000026001e7202 */ /* 0x000fe20000000f00 */
[----:B------:R-:W-:Y:S06]  /*0ba0*/  BRA `(.L_x_5247) ;  /* 0x0000000000547947 */ /* 0x000fec0003800000 */
.L_x_5246:
[----:B-----5:R-:W-:Y:S01]  /*0bb0*/  FADD.FTZ R65, R32, R20 ;  /* 0x0000001420417221 */ /* 0x020fe20000010000 */
[----:B------:R-:W-:Y:S01]  /*0bc0*/  FADD.FTZ R64, R33, R21 ;  /* 0x0000001521407221 */ /* 0x000fe20000010000 */
[----:B-1----:R-:W-:Y:S01]  /*0bd0*/  FADD.FTZ R38, R34, R22 ;  /* 0x0000001622267221 */ /* 0x002fe20000010000 */
[----:B------:R-:W-:Y:S02]  /*0be0*/  FADD.FTZ R39, R35, R23 ;  /* 0x0000001723277221 */ /* 0x000fe40000010000 */
[----:B------:R-:W-:Y:S02]  /*0bf0*/  MOV R28, R65 ;  /* 0x00000041001c7202 */ /* 0x000fe40000000f00 */
[----:B------:R-:W-:Y:S02]  /*0c00*/  MOV R29, R64 ;  /* 0x00000040001d7202 */ /* 0x000fe40000000f00 */
[----:B------:R-:W-:Y:S02]  /*0c10*/  MOV R30, R38 ;  /* 0x00000026001e7202 */ /* 0x000fe40000000f00 */
[----:B------:R-:W-:Y:S01]  /*0c20*/  MOV R31, R39 ;  /* 0x00000027001f7202 */ /* 0x000fe20000000f00 */
[----:B------:R-:W-:Y:S06]  /*0c30*/  BRA `(.L_x_5247) ;  /* 0x0000000000307947 */ /* 0x000fec0003800000 */
.L_x_5245:
[----:B-----5:R-:W-:Y:S01]  /*0c40*/  @P2 FADD.FTZ R28, R32, R24 ;  /* 0x00000018201c2221 */ /* 0x020fe20000010000 */
[----:B------:R-:W-:Y:S01]  /*0c50*/  @P2 FADD.FTZ R29, R33, R25 ;  /* 0x00000019211d2221 */ /* 0x000fe20000010000 */
[----:B------:R-:W-:Y:S01]  /*0c60*/  @P2 FADD.FTZ R30, R34, R26 ;  /* 0x0000001a221e2221 */ /* 0x000fe20000010000 */
[----:B------:R-:W-:Y:S02]  /*0c70*/  @P2 FADD.FTZ R31, R35, R27 ;  /* 0x0000001b231f2221 */ /* 0x000fe40000010000 */
[----:B------:R-:W-:Y:S02]  /*0c80*/  @P2 MOV R65, R28 ;  /* 0x0000001c00412202 */ /* 0x000fe40000000f00 */
[----:B------:R-:W-:Y:S01]  /*0c90*/  @P2 MOV R64, R29 ;  /* 0x0000001d00402202 */ /* 0x000fe20000000f00 */
[----:B-1----:R-:W-:Y:S01]  /*0ca0*/  @P2 IMAD.MOV.U32 R39, RZ, RZ, R31 ;  /* 0x000000ffff272224 */ /* 0x002fe200078e001f */
[----:B------:R-:W-:Y:S02]  /*0cb0*/  @P2 MOV R38, R30 ;  /* 0x0000001e00262202 */ /* 0x000fe40000000f00 */
[----:B------:R-:W-:-:S02]  /*0cc0*/  @!P2 MOV R65, R32 ;  /* 0x000000200041a202 */ /* 0x000fc40000000f00 */
[----:B------:R-:W-:Y:S02]  /*0cd0*/  @!P2 MOV R64, R33 ;  /* 0x000000210040a202 */ /* 0x000fe40000000f00 */
[----:B------:R-:W-:Y:S02]  /*0ce0*/  @!P2 MOV R38, R34 ;  /* 0x000000220026a202 */ /* 0x000fe40000000f00 */
[----:B------:R-:W-:-:S07]  /*0cf0*/  @!P2 MOV R39, R35 ;  /* 0x000000230027a202 */ /* 0x000fce0000000f00 */
.L_x_5247:
[----:B--23--:R-:W-:Y:S05]  /*0d00*/  BSYNC.RECONVERGENT B0 ;  /* 0x0000000000007941 */ /* 0x00cfea0003800200 */
.L_x_5244:
        /* <DEDUP_REMOVED lines=21> */
[----:B------:R-:W-:Y:S01]  /*0e60*/  @!P2 IMAD.MOV.U32 R61, RZ, RZ, R34 ;  /* 0x000000ffff3da224 */ /* 0x000fe200078e0022 */
[----:B------:R-:W-:Y:S01]  /*0e70*/  @!P2 MOV R60, R33 ;  /* 0x00000021003ca202 */ /* 0x000fe20000000f00 */
[----:B------:R-:W-:Y:S01]  /*0e80*/  @P2 FADD.FTZ R44, R24, R32 ;  /* 0x00000020182c2221 */ /* 0x000fe20000010000 */
[----:B------:R-:W-:Y:S01]  /*0e90*/  @!P2 MOV R62, R35 ;  /* 0x00000023003ea202 */ /* 0x000fe20000000f00 */
[----:B------:R-:W-:Y:S01]  /*0ea0*/  @P2 FADD.FTZ R60, R25, R33 ;  /* 0x00000021193c2221 */ /* 0x000fe20000010000 */
[----:B------:R-:W-:Y:S01]  /*0eb0*/  @P2 FADD.FTZ R61, R26, R34 ;  /* 0x000000221a3d2221 */ /* 0x000fe20000010000 */
[----:B------:R-:W-:Y:S01]  /*0ec0*/  @P2 FADD.FTZ R62, R27, R35 ;  /* 0x000000231b3e2221 */ /* 0x000fe20000010000 */
[----:B------:R-:W-:Y:S02]  /*0ed0*/  @P2 MOV R28, R44 ;  /* 0x0000002c001c2202 */ /* 0x000fe40000000f00 */
[----:B------:R-:W-:-:S02]  /*0ee0*/  @P2 MOV R29, R60 ;  /* 0x0000003c001d2202 */ /* 0x000fc40000000f00 */
[----:B------:R-:W-:Y:S02]  /*0ef0*/  @P2 MOV R30, R61 ;  /* 0x0000003d001e2202 */ /* 0x000fe40000000f00 */
[----:B------:R-:W-:Y:S01]  /*0f00*/  @P2 MOV R31, R62 ;  /* 0x0000003e001f2202 */ /* 0x000fe20000000f00 */
[----:B------:R-:W-:Y:S06]  /*0f10*/  BRA `(.L_x_5249) ;  /* 0x00000000005c7947 */ /* 0x000fec0003800000 */
.L_x_5248:
[----:B------:R-:W-:-:S04]  /*0f20*/  ISETP.NE.U32.AND P2, PT, R36, RZ, PT ;  /* 0x000000ff2400720c */ /* 0x000fc80003f45070 */
[----:B------:R-:W-:-:S13]  /*0f30*/  ISETP.NE.AND.EX P2, PT, R37, RZ, PT, P2 ;  /* 0x000000ff2500720c */ /* 0x000fda0003f45320 */
[----:B-----5:R-:W-:Y:S01]  /*0f40*/  @!P2 FADD.FTZ R44, R20, R32 ;  /* 0x00000020142ca221 */ /* 0x020fe20000010000 */
[----:B------:R-:W-:Y:S01]  /*0f50*/  @!P2 FADD.FTZ R60, R21, R33 ;  /* 0x00000021153ca221 */ /* 0x000fe20000010000 */
[----:B------:R-:W-:Y:S01]  /*0f60*/  @!P2 FADD.FTZ R62, R23, R35 ;  /* 0x00000023173ea221 */ /* 0x000fe20000010000 */
[----:B------:R-:W-:Y:S02]  /*0f70*/  @!P2 FADD.FTZ R61, R22, R34 ;  /* 0x00000022163da221 */ /* 0x000fe40000010000 */
[----:B------:R-:W-:Y:S02]  /*0f80*/  @!P2 MOV R28, R44 ;  /* 0x0000002c001ca202 */ /* 0x000fe40000000f00 */
[----:B------:R-:W-:Y:S01]  /*0f90*/  @!P2 MOV R29, R60 ;  /* 0x0000003c001da202 */ /* 0x000fe20000000f00 */
[----:B------:R-:W-:Y:S01]  /*0fa0*/  @!P2 IMAD.MOV.U32 R30, RZ, RZ, R61 ;  /* 0x000000ffff1ea224 */ /* 0x000fe200078e003d */
        /* <DEDUP_REMOVED lines=14> */
.L_x_5249:
        /* <DEDUP_REMOVED lines=51> */
.L_x_5263:
        /* <DEDUP_REMOVED lines=8> */
[C---:B0-----:R-:W-:Y:S01]  /*1440*/  FADD.FTZ R66, -R67.reuse, R64 ;  /* 0x0000004043427221 */ /* 0x041fe20000010100 */
[C---:B------:R-:W-:Y:S01]  /*1450*/  FADD.FTZ R36, -R67.reuse, R65 ;  /* 0x0000004143247221 */ /* 0x040fe20000010100 */
[C---:B------:R-:W-:Y:S01]  /*1460*/  FADD.FTZ R38, -R67.reuse, R38 ;  /* 0x0000002643267221 */ /* 0x040fe20000010100 */
[C---:B------:R-:W-:Y:S01]  /*1470*/  FADD.FTZ R64, -R67.reuse, R39 ;  /* 0x0000002743407221 */ /* 0x040fe20000010100 */
[C---:B------:R-:W-:Y:S01]  /*1480*/  FADD.FTZ R60, -R67.reuse, R60 ;  /* 0x0000003c433c7221 */ /* 0x040fe20000010100 */
[----:B------:R-:W0:Y:S01]  /*1490*/  MUFU.RSQ R63, R63 ;  /* 0x0000003f003f7308 */ /* 0x000e220000001400 */
[----:B------:R-:W3:Y:S01]  /*14a0*/  LDC.64 R58, c[0x0][0x428] ;  /* 0x00010a00ff3a7b82 */ /* 0x000ee20000000a00 */
[----:B------:R-:W-:Y:S01]  /*14b0*/  FADD.FTZ R61, -R67, R61 ;  /* 0x0000003d433d7221 */ /* 0x000fe20000010100 */
[----:B-1----:R-:W-:-:S05]  /*14c0*/  @!P2 IMAD.WIDE R32, R6, 0x4, R32 ;  /* 0x000000040620a825 */ /* 0x002fca00078e0220 */
[----:B------:R1:W-:Y:S01]  /*14d0*/  @!P2 STG.E desc[UR6][R32.64], R37 ;  /* 0x000000252000a986 */ /* 0x0003e2000c101906 */
[----:B--2---:R-:W-:-:S04]  /*14e0*/  @!P2 IMAD.WIDE R34, R6, 0x4, R34 ;  /* 0x000000040622a825 */ /* 0x004fc800078e0222 */
[C---:B0-----:R-:W-:Y:S01]  /*14f0*/  FMUL.FTZ R36, R63.reuse, R36 ;  /* 0x000000243f247220 */ /* 0x041fe20000410000 */
[C---:B------:R-:W-:Y:S01]  /*1500*/  FMUL.FTZ R66, R63.reuse, R66 ;  /* 0x000000423f427220 */ /* 0x040fe20000410000 */
[C---:B------:R-:W-:Y:S01]  /*1510*/  FMUL.FTZ R38, R63.reuse, R38 ;  /* 0x000000263f267220 */ /* 0x040fe20000410000 */
[----:B------:R-:W-:Y:S01]  /*1520*/  FMUL.FTZ R39, R63, R64 ;  /* 0x000000403f277220 */ /* 0x000fe20000410000 */
[----:B------:R0:W-:Y:S01]  /*1530*/  @!P2 STG.E desc[UR6][R34.64], R63 ;  /* 0x0000003f2200a986 */ /* 0x0001e2000c101906 */
[----:B---3--:R-:W-:-:S04]  /*1540*/  IMAD.WIDE.U32 R64, R45, 0x10, R58 ;  /* 0x000000102d407825 */ /* 0x008fc800078e003a */
[----:B-1----:R-:W-:Y:S01]  /*1550*/  FFMA.FTZ R32, R36, R2, R9 ;  /* 0x0000000224207223 */ /* 0x002fe20000010009 */
[C---:B------:R-:W-:Y:S01]  /*1560*/  FFMA.FTZ R33, R66.reuse, R3, R10 ;  /* 0x0000000342217223 */ /* 0x040fe2000001000a */
[----:B------:R-:W-:Y:S01]  /*1570*/  FFMA.FTZ R37, R66, R42, R17 ;  /* 0x0000002a42257223 */ /* 0x000fe20000010011 */
[----:B------:R-:W-:Y:S01]  /*1580*/  FADD.FTZ R66, -R67, R44 ;  /* 0x0000002c43427221 */ /* 0x000fe20000010100 */
[----:B------:R-:W-:Y:S01]  /*1590*/  FFMA.FTZ R36, R36, R41, R16 ;  /* 0x0000002924247223 */ /* 0x000fe20000010010 */
[----:B------:R-:W-:-:S04]  /*15a0*/  IMAD.WIDE.U32 R58, R57, 0x10, R58 ;  /* 0x00000010393a7825 */ /* 0x000fc800078e003a */
[----:B------:R-:W-:Y:S01]  /*15b0*/  FMUL.FTZ R66, R63, R66 ;  /* 0x000000423f427220 */ /* 0x000fe20000410000 */
[C---:B0-----:R-:W-:Y:S01]  /*15c0*/  FFMA.FTZ R34, R38.reuse, R4, R7 ;  /* 0x0000000426227223 */ /* 0x041fe20000010007 */
[C---:B------:R-:W-:Y:S01]  /*15d0*/  FFMA.FTZ R35, R39.reuse, R5, R8 ;  /* 0x0000000527237223 */ /* 0x040fe20000010008 */
[----:B------:R-:W-:Y:S01]  /*15e0*/  FFMA.FTZ R38, R38, R11, R18 ;  /* 0x0000000b26267223 */ /* 0x000fe20000010012 */
[----:B------:R-:W-:-:S03]  /*15f0*/  FFMA.FTZ R39, R39, R40, R19 ;  /* 0x0000002827277223 */ /* 0x000fc60000010013 */
[----:B------:R0:W-:Y:S02]  /*1600*/  STG.E.128 desc[UR6][R64.64], R32 ;  /* 0x0000002040007986 */ /* 0x0001e4000c101d06 */
[----:B0-----:R-:W0:Y:S01]  /*1610*/  LDC.64 R64, c[0x0][0x430] ;  /* 0x00010c00ff407b82 */ /* 0x001e220000000a00 */
[----:B------:R-:W-:Y:S01]  /*1620*/  FADD.FTZ R32, -R67, R62 ;  /* 0x0000003e43207221 */ /* 0x000fe20000010100 */
[C---:B------:R-:W-:Y:S01]  /*1630*/  FMUL.FTZ R35, R63.reuse, R60 ;  /* 0x0000003c3f237220 */ /* 0x040fe20000410000 */
[C---:B------:R-:W-:Y:S02]  /*1640*/  FMUL.FTZ R60, R63.reuse, R61 ;  /* 0x0000003d3f3c7220 */ /* 0x040fe40000410000 */
[----:B------:R-:W-:Y:S01]  /*1650*/  FMUL.FTZ R63, R63, R32 ;  /* 0x000000203f3f7220 */ /* 0x000fe20000410000 */
[----:B------:R-:W-:Y:S01]  /*1660*/  FFMA.FTZ R33, R35, R47, R50 ;  /* 0x0000002f23217223 */ /* 0x000fe20000010032 */
[----:B------:R-:W-:Y:S01]  /*1670*/  FFMA.FTZ R32, R66, R48, R49 ;  /* 0x0000003042207223 */ /* 0x000fe20000010031 */
[----:B------:R-:W-:Y:S01]  /*1680*/  FFMA.FTZ R34, R60, R46, R51 ;  /* 0x0000002e3c227223 */ /* 0x000fe20000010033 */
[----:B0-----:R-:W-:-:S02]  /*1690*/  IMAD.WIDE.U32 R68, R45, 0x10, R64 ;  /* 0x000000102d447825 */ /* 0x001fc400078e0040 */
        /* <DEDUP_REMOVED lines=14> */
.L_x_5250:
        /* <DEDUP_REMOVED lines=8> */
.L_x_5253:
[----:B------:R-:W-:Y:S05]  /*1800*/  BSYNC B0 ;  /* 0x0000000000007941 */ /* 0x000fea0003800000 */
.L_x_5252:
        /* <DEDUP_REMOVED lines=10> */
.L_x_5254:
[----:B------:R-:W-:Y:S02]  /*18b0*/  HFMA2 R35, -RZ, RZ, 0, 2.384185791015625e-07 ;  /* 0x00000004ff237431 */ /* 0x000fe400000001ff */
[----:B------:R-:W-:-:S04]  /*18c0*/  IMAD.MOV.U32 R59, RZ, RZ, R67 ;  /* 0x000000ffff3b7224 */ /* 0x000fc800078e0043 */
[----:B------:R-:W-:-:S05]  /*18d0*/  FADD.FTZ R59, R58, R59 ;  /* 0x0000003b3a3b7221 */ /* 0x000fca0000010000 */
[----:B------:R-:W-:-:S07]  /*18e0*/  MOV R68, R59 ;  /* 0x0000003b00447202 */ /* 0x000fce0000000f00 */
[----:B------:R-:W-:Y:S05]  /*18f0*/  WARPSYNC.COLLECTIVE R33, `(.L_x_5255) ;  /* 0x0000000021087348 */ /* 0x000fea0003c00000 */
[----:B------:R0:W1:Y:S02]  /*1900*/  SHFL.BFLY P4, R67, R68, R35, R36 ;  /* 0x0c00002344437389 */ /* 0x0000640000080024 */
[----:B01----:R-:W-:Y:S05]  /*1910*/  ENDCOLLECTIVE ;  /* 0x000000000000791b */ /* 0x003fea0003800000 */
.L_x_5255:
[----:B------:R-:W-:Y:S01]  /*1920*/  HFMA2 R35, -RZ, RZ, 0, 4.76837158203125e-07 ;  /* 0x00000008ff237431 */ /* 0x000fe200000001ff */
[----:B------:R-:W-:-:S05]  /*1930*/  MOV R32, R67 ;  /* 0x0000004300207202 */ /* 0x000fca0000000f00 */
[----:B------:R-:W-:-:S05]  /*1940*/  FADD.FTZ R63, R59, R32 ;  /* 0x000000203b3f7221 */ /* 0x000fca0000010000 */
[----:B------:R-:W-:-:S07]  /*1950*/  MOV R68, R63 ;  /* 0x0000003f00447202 */ /* 0x000fce0000000f00 */
[----:B------:R-:W-:Y:S05]  /*1960*/  WARPSYNC.COLLECTIVE R33, `(.L_x_5256) ;  /* 0x0000000021087348 */ /* 0x000fea0003c00000 */
[----:B------:R0:W1:Y:S02]  /*1970*/  SHFL.BFLY P4, R67, R68, R35, R36 ;  /* 0x0c00002344437389 */ /* 0x0000640000080024 */
[----:B01----:R-:W-:Y:S05]  /*1980*/  ENDCOLLECTIVE ;  /* 0x000000000000791b */ /* 0x003fea0003800000 */
.L_x_5256:
[----:B------:R-:W-:Y:S01]  /*1990*/  IMAD.MOV.U32 R35, RZ, RZ, 0x10 ;  /* 0x00000010ff237424 */ /* 0x000fe200078e00ff */
[----:B------:R-:W-:-:S05]  /*19a0*/  MOV R32, R67 ;  /* 0x0000004300207202 */ /* 0x000fca0000000f00 */
[----:B------:R-:W-:-:S05]  /*19b0*/  FADD.FTZ R66, R63, R32 ;  /* 0x000000203f427221 */ /* 0x000fca0000010000 */
[----:B------:R-:W-:-:S07]  /*19c0*/  MOV R68, R66 ;  /* 0x0000004200447202 */ /* 0x000fce0000000f00 */
[----:B------:R-:W-:Y:S05]  /*19d0*/  WARPSYNC.COLLECTIVE R33, `(.L_x_5257) ;  /* 0x0000000021087348 */ /* 0x000fea0003c00000 */
[----:B------:R0:W1:Y:S02]  /*19e0*/  SHFL.BFLY P4, R67, R68, R35, R36 ;  /* 0x0c00002344437389 */ /* 0x0000640000080024 */
[----:B01----:R-:W-:Y:S05]  /*19f0*/  ENDCOLLECTIVE ;  /* 0x000000000000791b */ /* 0x003fea0003800000 */
.L_x_5257:
        /* <DEDUP_REMOVED lines=24> */
.L_x_5258:
[----:B------:R-:W-:Y:S01]  /*1b80*/  HFMA2 R35, -RZ, RZ, 0, 1.1920928955078125e-07 ;  /* 0x00000002ff237431 */ /* 0x000fe200000001ff */
[----:B------:R-:W-:-:S05]  /*1b90*/  MOV R59, R67 ;  /* 0x00000043003b7202 */ /* 0x000fca0000000f00 */
[----:B------:R-:W-:-:S05]  /*1ba0*/  FADD.FTZ R59, R32, R59 ;  /* 0x0000003b203b7221 */ /* 0x000fca0000010000 */
[----:B------:R-:W-:-:S07]  /*1bb0*/  MOV R68, R59 ;  /* 0x0000003b00447202 */ /* 0x000fce0000000f00 */
[----:B------:R-:W-:Y:S05]  /*1bc0*/  WARPSYNC.COLLECTIVE R33, `(.L_x_5259) ;  /* 0x0000000021087348 */ /* 0x000fea0003c00000 */
[----:B------:R0:W1:Y:S02]  /*1bd0*/  SHFL.BFLY P4, R67, R68, R35, R36 ;  /* 0x0c00002344437389 */ /* 0x0000640000080024 */
[----:B01----:R-:W-:Y:S05]  /*1be0*/  ENDCOLLECTIVE ;  /* 0x000000000000791b */ /* 0x003fea0003800000 */
.L_x_5259:
[----:B------:R-:W-:Y:S01]  /*1bf0*/  HFMA2 R35, -RZ, RZ, 0, 2.384185791015625e-07 ;  /* 0x00000004ff237431 */ /* 0x000fe200000001ff */
[----:B------:R-:W-:-:S05]  /*1c00*/  MOV R58, R67 ;  /* 0x00000043003a7202 */ /* 0x000fca0000000f00 */
[----:B------:R-:W-:-:S04]  /*1c10*/  FADD.FTZ R58, R59, R58 ;  /* 0x0000003a3b3a7221 */ /* 0x000fc80000010000 */
[----:B------:R-:W-:-:S07]  /*1c20*/  IMAD.MOV.U32 R68, RZ, RZ, R58 ;  /* 0x000000ffff447224 */ /* 0x000fce00078e003a */
[----:B------:R-:W-:Y:S05]  /*1c30*/  WARPSYNC.COLLECTIVE R33, `(.L_x_5260) ;  /* 0x0000000021087348 */ /* 0x000fea0003c00000 */
[----:B------:R0:W1:Y:S02]  /*1c40*/  SHFL.BFLY P4, R67, R68, R35, R36 ;  /* 0x0c00002344437389 */ /* 0x0000640000080024 */
[----:B01----:R-:W-:Y:S05]  /*1c50*/  ENDCOLLECTIVE ;  /* 0x000000000000791b */ /* 0x003fea0003800000 */
.L_x_5260:
[----:B------:R-:W-:Y:S01]  /*1c60*/  HFMA2 R35, -RZ, RZ, 0, 4.76837158203125e-07 ;  /* 0x00000008ff237431 */ /* 0x000fe200000001ff */
[----:B------:R-:W-:-:S05]  /*1c70*/  MOV R63, R67 ;  /* 0x00000043003f7202 */ /* 0x000fca0000000f00 */
[----:B------:R-:W-:-:S05]  /*1c80*/  FADD.FTZ R63, R58, R63 ;  /* 0x0000003f3a3f7221 */ /* 0x000fca0000010000 */
[----:B------:R-:W-:-:S07]  /*1c90*/  MOV R68, R63 ;  /* 0x0000003f00447202 */ /* 0x000fce0000000f00 */
[----:B------:R-:W-:Y:S05]  /*1ca0*/  WARPSYNC.COLLECTIVE R33, `(.L_x_5261) ;  /* 0x0000000021087348 */ /* 0x000fea0003c00000 */
[----:B------:R0:W1:Y:S02]  /*1cb0*/  SHFL.BFLY P4, R67, R68, R35, R36 ;  /* 0x0c00002344437389 */ /* 0x0000640000080024 */
[----:B01----:R-:W-:Y:S05]  /*1cc0*/  ENDCOLLECTIVE ;  /* 0x000000000000791b */ /* 0x003fea0003800000 */
.L_x_5261:
[----:B------:R-:W-:Y:S01]  /*1cd0*/  HFMA2 R35, -RZ, RZ, 0, 9.5367431640625e-07 ;  /* 0x00000010ff237431 */ /* 0x000fe200000001ff */
[----:B------:R-:W-:-:S05]  /*1ce0*/  MOV R66, R67 ;  /* 0x0000004300427202 */ /* 0x000fca0000000f00 */
[----:B------:R-:W-:-:S05]  /*1cf0*/  FADD.FTZ R66, R63, R66 ;  /* 0x000000423f427221 */ /* 0x000fca0000010000 */
[----:B------:R-:W-:-:S07]  /*1d00*/  MOV R68, R66 ;  /* 0x0000004200447202 */ /* 0x000fce0000000f00 */
[----:B------:R-:W-:Y:S05]  /*1d10*/  WARPSYNC.COLLECTIVE R33, `(.L_x_5262) ;  /* 0x0000000021087348 */ /* 0x000fea0003c00000 */
[----:B------:R0:W1:Y:S02]  /*1d20*/  SHFL.BFLY P4, R67, R68, R35, R36 ;  /* 0x0c00002344437389 */ /* 0x0000640000080024 */
[----:B01----:R-:W-:Y:S05]  /*1d30*/  ENDCOLLECTIVE ;  /* 0x000000000000791b */ /* 0x003fea0003800000 */
.L_x_5262:
[----:B------:R-:W-:Y:S05]  /*1d40*/  BRA `(.L_x_5263) ;  /* 0xfffffff4009c7947 */ /* 0x000fea000383ffff */
.L_x_5264:
        /* <DEDUP_REMOVED lines=11> */
.L_x_5988:


//--------------------- .text._ZN10layer_norm31ln_parallel_residual_fwd_kernelINS_13Kernel_traitsIfffffjLj256ELj1ELj4ELj1ELj16ENS_18Kernel_traits_baseILj256EfffffjLj128EEEEELb0ELb1ELb0EEEvNS_9FwdParamsE --------------------------
	.section	.text._ZN10layer_norm31ln_parallel_residual_fwd_kernelINS_13Kernel_traitsIfffffjLj256ELj1ELj4ELj1ELj16ENS_18Kernel_traits_baseILj256EfffffjLj128EEEEELb0ELb1ELb0EEEvNS_9FwdParamsE,"ax",@progbits
	.align	128
        .global         _ZN10layer_norm31ln_parallel_residual_fwd_kernelINS_13Kernel_traitsIfffffjLj256ELj1ELj4ELj1ELj16ENS_18Kernel_traits_baseILj256EfffffjLj128EEEEELb0ELb1ELb0EEEvNS_9FwdParamsE
        .type           _ZN10layer_norm31ln_parallel_residual_fwd_kernelINS_13Kernel_traitsIfffffjLj256ELj1ELj4ELj1ELj16ENS_18Kernel_traits_baseILj256EfffffjLj128EEEEELb0ELb1ELb0EEEvNS_9FwdParamsE,@function
        .size           _ZN10layer_norm31ln_parallel_residual_fwd_kernelINS_13Kernel_traitsIfffffjLj256ELj1ELj4ELj1ELj16ENS_18Kernel_traits_baseILj256EfffffjLj128EEEEELb0ELb1ELb0EEEvNS_9FwdParamsE,(.L_x_5989 - _ZN10layer_norm31ln_parallel_residual_fwd_kernelINS_13Kernel_traitsIfffffjLj256ELj1ELj4ELj1ELj16ENS_18Kernel_traits_baseILj256EfffffjLj128EEEEELb0ELb1ELb0EEEvNS_9FwdParamsE)
        .other          _ZN10layer_norm31ln_parallel_residual_fwd_kernelINS_13Kernel_traitsIfffffjLj256ELj1ELj4ELj1ELj16ENS_18Kernel_traits_baseILj256EfffffjLj128EEEEELb0ELb1ELb0EEEvNS_9FwdParamsE,@"STO_CUDA_ENTRY STV_DEFAULT"
_ZN10layer_norm31ln_parallel_residual_fwd_kernelINS_13Kernel_traitsIfffffjLj256ELj1ELj4ELj1ELj16ENS_18Kernel_traits_baseILj256EfffffjLj128EEEEELb0ELb1ELb0EEEvNS_9FwdParamsE:
.text._ZN10layer_norm31ln_parallel_residual_fwd_kernelINS_13Kernel_traitsIfffffjLj256ELj1ELj4ELj1ELj16ENS_18Kernel_traits_baseILj256EfffffjLj128EEEEELb0ELb1ELb0EEEvNS_9FwdParamsE:
        /* <DEDUP_REMOVED lines=13> */
[C---:B0-----:R-:W-:Y:S01]  /*00d0*/  LOP3.LUT R3, R43.reuse, 0x1f, RZ, 0xc, !PT ;  /* 0x0000001f2b037812 */ /* 0x041fe200078e0cff */
[----:B----4-:R-:W-:Y:S01]  /*00e0*/  USHF.L.U32 UR4, UR4, 0x2, URZ ;  /* 0x0000000204047899 */ /* 0x010fe200080006ff */
[----:B------:R-:W-:Y:S02]  /*00f0*/  SHF.R.U32.HI R0, RZ, 0x5, R43 ;  /* 0x00000005ff007819 */ /* 0x000fe4000001162b */
[----:B------:R-:W-:Y:S02]  /*0100*/  LEA.HI.SX32 R42, R42, R3, 0x1e ;  /* 0x000000032a2a7211 */ /* 0x000fe400078ff2ff */
[----:B------:R-:W-:Y:S02]  /*0110*/  LOP3.LUT R43, R43, 0x1f, RZ, 0xc0, !PT ;  /* 0x0000001f2b2b7812 */ /* 0x000fe400078ec0ff */
[----:B------:R-:W-:-:S02]  /*0120*/  LOP3.LUT R0, R0, UR4, RZ, 0xfc, !PT ;  /* 0x0000000400007c12 */ /* 0x000fc4000f8efcff */
[----:B---3--:R-:W-:-:S04]  /*0130*/  LOP3.LUT P0, RZ, R4, UR8, RZ, 0xfc, !PT ;  /* 0x0000000804ff7c12 */ /* 0x008fc8000f80fcff */
[----:B------:R-:W-:Y:S01]  /*0140*/  LOP3.LUT P0, RZ, R5, UR9, RZ, 0xfc, P0 ;  /* 0x0000000905ff7c12 */ /* 0x000fe2000800fcff */
[----:B------:R-:W-:-:S12]  /*0150*/  BRA.U !UP0, `(.L_x_5266) ;  /* 0x0000000108547547 */ /* 0x000fd8000b800000 */
        /* <DEDUP_REMOVED lines=8> */
[----:B------:R-:W5:Y:S01]  /*01e0*/  LDG.E.128 R32, desc[UR6][R32.64] ;  /* 0x0000000620207981 */ /* 0x000f62000c1e1d00 */
[----:B-1----:R-:W-:-:S06]  /*01f0*/  IMAD.WIDE.U32 R28, R43, 0x10, R28 ;  /* 0x000000102b1c7825 */ /* 0x002fcc00078e001c */
[----:B------:R-:W5:Y:S01]  /*0200*/  LDG.E.128 R28, desc[UR6][R28.64] ;  /* 0x000000061c1c7981 */ /* 0x000f62000c1e1d00 */
[----:B------:R-:W-:-:S07]  /*0210*/  LOP3.LUT R3, R43, 0x20, RZ, 0xfc, !PT ;  /* 0x000000202b037812 */ /* 0x000fce00078efcff */
.L_x_5268:
[----:B------:R-:W-:Y:S05]  /*0220*/  BSYNC.RECONVERGENT B1 ;  /* 0x0000000000017941 */ /* 0x000fea0003800200 */
.L_x_5267:
[----:B------:R-:W-:Y:S05]  /*0230*/  @!P2 BRA `(.L_x_5269) ;  /* 0x000000000054a947 */ /* 0x000fea0003800000 */
[----:B------:R-:W0:Y:S08]  /*0240*/  LDC.64 R24, c[0x0][0x3d0] ;  /* 0x0000f400ff187b82 */ /* 0x000e300000000a00 */
[----:B------:R-:W1:Y:S01]  /*0250*/  LDC.64 R20, c[0x0][0x438] ;  /* 0x00010e00ff147b82 */ /* 0x000e620000000a00 */
[----:B0-----:R-:W-:-:S06]  /*0260*/  IMAD.WIDE.U32 R24, R3, 0x10, R24 ;  /* 0x0000001003187825 */ /* 0x001fcc00078e0018 */
[----:B------:R-:W5:Y:S01]  /*0270*/  LDG.E.128 R24, desc[UR6][R24.64] ;  /* 0x0000000618187981 */ /* 0x000f62000c1e1d00 */
[----:B-1----:R-:W-:-:S06]  /*0280*/  IMAD.WIDE.U32 R20, R3, 0x10, R20 ;  /* 0x0000001003147825 */ /* 0x002fcc00078e0014 */
[----:B------:R-:W5:Y:S01]  /*0290*/  LDG.E.128 R20, desc[UR6][R20.64] ;  /* 0x0000000614147981 */ /* 0x000f62000c1e1d00 */
[----:B------:R-:W-:Y:S05]  /*02a0*/  BRA `(.L_x_5269) ;  /* 0x0000000000387947 */ /* 0x000fea0003800000 */
.L_x_5266:
[C---:B------:R-:W-:Y:S02]  /*02b0*/  ISETP.GE.U32.AND P2, PT, R42.reuse, 0x40, PT ;  /* 0x000000402a00780c */ /* 0x040fe40003f46070 */
[----:B------:R-:W-:Y:S02]  /*02c0*/  ISETP.GE.U32.AND P1, PT, R42, 0x20, PT ;  /* 0x000000202a00780c */ /* 0x000fe40003f26070 */
[----:B------:R-:W-:-:S09]  /*02d0*/  MOV R7, R43 ;  /* 0x0000002b00077202 */ /* 0x000fd20000000f00 */
[----:B------:R-:W0:Y:S02]  /*02e0*/  @P2 LDC.64 R2, c[0x0][0x3d0] ;  /* 0x0000f400ff022b82 */ /* 0x000e240000000a00 */
[----:B------:R-:W-:-:S06]  /*02f0*/  @P1 LOP3.LUT R7, R43, 0x20, RZ, 0xfc, !PT ;  /* 0x000000202b071812 */ /* 0x000fcc00078efcff */
[----:B------:R-:W1:Y:S01]  /*0300*/  @P1 LDC.64 R4, c[0x0][0x3d0] ;  /* 0x0000f400ff041b82 */ /* 0x000e620000000a00 */
        /* <DEDUP_REMOVED lines=8> */
.L_x_5269:
[----:B------:R-:W-:Y:S05]  /*0390*/  BSYNC.RECONVERGENT B0 ;  /* 0x0000000000007941 */ /* 0x000fea0003800200 */
.L_x_5265:
        /* <DEDUP_REMOVED lines=9> */
.L_x_5284:
[----:B--2---:R-:W-:Y:S01]  /*0430*/  IMAD R36, R0, UR8, RZ ;  /* 0x0000000800247c24 */ /* 0x004fe2000f8e02ff */
[----:B------:R-:W-:Y:S04]  /*0440*/  BSSY.RECONVERGENT B0, `(.L_x_5270) ;  /* 0x000003b000007945 */ /* 0x000fe80003800200 */
[----:B------:R-:W-:-:S04]  /*0450*/  SHF.R.S32.HI R37, RZ, 0x1f, R36 ;  /* 0x0000001fff257819 */ /* 0x000fc80000011424 */
[----:B------:R-:W-:-:S04]  /*0460*/  LEA.HI R36, R37, R36, RZ, 0x2 ;  /* 0x0000002425247211 */ /* 0x000fc800078f10ff */
[----:B------:R-:W-:-:S04]  /*0470*/  LEA.HI.SX32 R44, R36, R43, 0x1e ;  /* 0x0000002b242c7211 */ /* 0x000fc800078ff2ff */
[----:B------:R-:W-:Y:S01]  /*0480*/  MOV R45, R44 ;  /* 0x0000002c002d7202 */ /* 0x000fe20000000f00 */
[----:B------:R-:W-:Y:S06]  /*0490*/  @!P1 BRA `(.L_x_5271) ;  /* 0x0000000000d49947 */ /* 0x000fec0003800000 */
        /* <DEDUP_REMOVED lines=28> */
.L_x_5273:
[----:B0----5:R-:W-:Y:S01]  /*0660*/  FADD.FTZ R2, R36, R16 ;  /* 0x0000001024027221 */ /* 0x021fe20000010000 */
        /* <DEDUP_REMOVED lines=8> */
.L_x_5272:
[----:B-----5:R-:W-:Y:S01]  /*06f0*/  @P2 FADD.FTZ R8, R36, R12 ;  /* 0x0000000c24082221 */ /* 0x020fe20000010000 */
[----:B------:R-:W-:Y:S01]  /*0700*/  @P2 FADD.FTZ R9, R37, R13 ;  /* 0x0000000d25092221 */ /* 0x000fe20000010000 */
[----:B------:R-:W-:Y:S01]  /*0710*/  @P2 FADD.FTZ R10, R38, R14 ;  /* 0x0000000e260a2221 */ /* 0x000fe20000010000 */
[----:B------:R-:W-:Y:S02]  /*0720*/  @P2 FADD.FTZ R11, R39, R15 ;  /* 0x0000000f270b2221 */ /* 0x000fe40000010000 */
[----:B0-----:R-:W-:Y:S02]  /*0730*/  @P2 MOV R2, R8 ;  /* 0x0000000800022202 */ /* 0x001fe40000000f00 */
[----:B------:R-:W-:Y:S02]  /*0740*/  @P2 MOV R3, R9 ;  /* 0x0000000900032202 */ /* 0x000fe40000000f00 */
[----:B------:R-:W-:Y:S02]  /*0750*/  @P2 MOV R4, R10 ;  /* 0x0000000a00042202 */ /* 0x000fe40000000f00 */
[----:B------:R-:W-:-:S02]  /*0760*/  @P2 MOV R5, R11 ;  /* 0x0000000b00052202 */ /* 0x000fc40000000f00 */
[----:B------:R-:W-:Y:S02]  /*0770*/  @!P2 MOV R2, R36 ;  /* 0x000000240002a202 */ /* 0x000fe40000000f00 */
[----:B------:R-:W-:Y:S02]  /*0780*/  @!P2 MOV R3, R37 ;  /* 0x000000250003a202 */ /* 0x000fe40000000f00 */
[----:B------:R-:W-:Y:S02]  /*0790*/  @!P2 MOV R4, R38 ;  /* 0x000000260004a202 */ /* 0x000fe40000000f00 */
[----:B------:R-:W-:-:S07]  /*07a0*/  @!P2 MOV R5, R39 ;  /* 0x000000270005a202 */ /* 0x000fce0000000f00 */
.L_x_5274:
[----:B------:R-:W0:Y:S01]  /*07b0*/  @P0 LDC.64 R36, c[0x0][0x3a8] ;  /* 0x0000ea00ff240b82 */ /* 0x000e220000000a00 */
[C---:B------:R-:W-:Y:S01]  /*07c0*/  IADD3 R45, PT, PT, R44.reuse, 0x20, RZ ;  /* 0x000000202c2d7810 */ /* 0x040fe20007ffe0ff */
[----:B0-----:R-:W-:-:S05]  /*07d0*/  @P0 IMAD.WIDE.U32 R36, R44, 0x10, R36 ;  /* 0x000000102c240825 */ /* 0x001fca00078e0024 */
[----:B------:R1:W-:Y:S02]  /*07e0*/  @P0 STG.E.128 desc[UR6][R36.64], R8 ;  /* 0x0000000824000986 */ /* 0x0003e4000c101d06 */
.L_x_5271:
[----:B0--34-:R-:W-:Y:S05]  /*07f0*/  BSYNC.RECONVERGENT B0 ;  /* 0x0000000000007941 */ /* 0x019fea0003800200 */
.L_x_5270:
[----:B------:R-:W-:Y:S01]  /*0800*/  ISETP.GE.U32.AND P2, PT, R42, 0x40, PT ;  /* 0x000000402a00780c */ /* 0x000fe20003f46070 */
[----:B------:R-:W-:-:S12]  /*0810*/  BSSY.RECONVERGENT B0, `(.L_x_5275) ;  /* 0x000003b000007945 */ /* 0x000fd80003800200 */
[----:B------:R-:W-:Y:S05]  /*0820*/  @!P2 BRA `(.L_x_5276) ;  /* 0x0000000000e4a947 */ /* 0x000fea0003800000 */
[----:B------:R-:W-:Y:S01]  /*0830*/  ISETP.NE.U32.AND P1, PT, RZ, UR10, PT ;  /* 0x0000000aff007c0c */ /* 0x000fe2000bf25070 */
[----:B-1----:R-:W0:Y:S01]  /*0840*/  LDC.64 R36, c[0x0][0x390] ;  /* 0x0000e400ff247b82 */ /* 0x002e220000000a00 */
        /* <DEDUP_REMOVED lines=29> */
.L_x_5277:
        /* <DEDUP_REMOVED lines=23> */
.L_x_5278:
[----:B------:R-:W0:Y:S02]  /*0b90*/  @P0 LDC.64 R36, c[0x0][0x3a8] ;  /* 0x0000ea00ff240b82 */ /* 0x000e240000000a00 */
[----:B0-----:R-:W-:-:S05]  /*0ba0*/  @P0 IMAD.WIDE.U32 R36, R45, 0x10, R36 ;  /* 0x000000102d240825 */ /* 0x001fca00078e0024 */
[----:B------:R0:W-:Y:S02]  /*0bb0*/  @P0 STG.E.128 desc[UR6][R36.64], R8 ;  /* 0x0000000824000986 */ /* 0x0001e4000c101d06 */
.L_x_5276:
[----:B------:R-:W-:Y:S05]  /*0bc0*/  BSYNC.RECONVERGENT B0 ;  /* 0x0000000000007941 */ /* 0x000fea0003800200 */
.L_x_5275:
        /* <DEDUP_REMOVED lines=52> */
.L_x_5296:
[----:B01----:R-:W-:Y:S01]  /*0f10*/  FADD.FTZ R48, R48, R53 ;  /* 0x0000003530307221 */ /* 0x003fe20000010000 */
[C---:B------:R-:W-:Y:S01]  /*0f20*/  FMUL.FTZ R46, R47.reuse, R47 ;  /* 0x0000002f2f2e7220 */ /* 0x040fe20000410000 */
[----:B------:R-:W0:Y:S01]  /*0f30*/  @!P5 LDC.64 R38, c[0x0][0x3c0] ;  /* 0x0000f000ff26db82 */ /* 0x000e220000000a00 */
[----:B------:R-:W-:Y:S01]  /*0f40*/  BSSY.RECONVERGENT B0, `(.L_x_5280) ;  /* 0x000001c000007945 */ /* 0x000fe20003800200 */
[----:B------:R-:W-:Y:S01]  /*0f50*/  FFMA.FTZ R45, R48, R37, UR5 ;  /* 0x00000005302d7e23 */ /* 0x000fe20008010025 */
[----:B------:R-:W-:Y:S02]  /*0f60*/  FSEL R48, R47, RZ, !P3 ;  /* 0x000000ff2f307208 */ /* 0x000fe40005800000 */
[----:B------:R-:W-:-:S03]  /*0f70*/  FSEL R46, R46, RZ, P3 ;  /* 0x000000ff2e2e7208 */ /* 0x000fc60001800000 */
[----:B------:R-:W1:Y:S02]  /*0f80*/  @!P5 LDC.64 R36, c[0x0][0x3c8] ;  /* 0x0000f200ff24db82 */ /* 0x000e640000000a00 */
[----:B------:R-:W-:-:S06]  /*0f90*/  FADD.FTZ R45, R45, R46 ;  /* 0x0000002e2d2d7221 */ /* 0x000fcc0000010000 */
[----:B------:R-:W2:Y:S01]  /*0fa0*/  MUFU.RSQ R45, R45 ;  /* 0x0000002d002d7308 */ /* 0x000ea20000001400 */
[----:B0-----:R-:W-:-:S05]  /*0fb0*/  @!P5 IMAD.WIDE R38, R0, 0x4, R38 ;  /* 0x000000040026d825 */ /* 0x001fca00078e0226 */
[----:B------:R0:W-:Y:S01]  /*0fc0*/  @!P5 STG.E desc[UR6][R38.64], R47 ;  /* 0x0000002f2600d986 */ /* 0x0001e2000c101906 */
[----:B-1----:R-:W-:-:S05]  /*0fd0*/  @!P5 IMAD.WIDE R36, R0, 0x4, R36 ;  /* 0x000000040024d825 */ /* 0x002fca00078e0224 */
[----:B--2---:R0:W-:Y:S01]  /*0fe0*/  @!P5 STG.E desc[UR6][R36.64], R45 ;  /* 0x0000002d2400d986 */ /* 0x0041e2000c101906 */
[----:B------:R-:W-:Y:S05]  /*0ff0*/  @!P1 BRA `(.L_x_5281) ;  /* 0x0000000000409947 */ /* 0x000fea0003800000 */
[----:B0-----:R-:W0:Y:S01]  /*1000*/  LDC.64 R46, c[0x0][0x428] ;  /* 0x00010a00ff2e7b82 */ /* 0x001e220000000a00 */
[--C-:B------:R-:W-:Y:S01]  /*1010*/  FADD.FTZ R36, R2, -R48.reuse ;  /* 0x8000003002247221 */ /* 0x100fe20000010000 */
[--C-:B------:R-:W-:Y:S01]  /*1020*/  FADD.FTZ R38, R3, -R48.reuse ;  /* 0x8000003003267221 */ /* 0x100fe20000010000 */
[--C-:B------:R-:W-:Y:S02]  /*1030*/  FADD.FTZ R50, R5, -R48.reuse ;  /* 0x8000003005327221 */ /* 0x100fe40000010000 */
[C---:B------:R-:W-:Y:S01]  /*1040*/  FMUL.FTZ R37, R45.reuse, R36 ;  /* 0x000000242d257220 */ /* 0x040fe20000410000 */
[----:B------:R-:W-:Y:S01]  /*1050*/  FADD.FTZ R36, R4, -R48 ;  /* 0x8000003004247221 */ /* 0x000fe20000010000 */
[C---:B------:R-:W-:Y:S01]  /*1060*/  FMUL.FTZ R38, R45.reuse, R38 ;  /* 0x000000262d267220 */ /* 0x040fe20000410000 */
[C---:B------:R-:W-:Y:S02]  /*1070*/  FMUL.FTZ R50, R45.reuse, R50 ;  /* 0x000000322d327220 */ /* 0x040fe40000410000 */
[----:B------:R-:W-:Y:S01]  /*1080*/  FMUL.FTZ R39, R45, R36 ;  /* 0x000000242d277220 */ /* 0x000fe20000410000 */
[----:B-----5:R-:W-:Y:S01]  /*1090*/  FFMA.FTZ R36, R37, R32, R28 ;  /* 0x0000002025247223 */ /* 0x020fe2000001001c */
[----:B------:R-:W-:-:S02]  /*10a0*/  FFMA.FTZ R37, R38, R33, R29 ;  /* 0x0000002126257223 */ /* 0x000fc4000001001d */
[----:B------:R-:W-:Y:S01]  /*10b0*/  FFMA.FTZ R38, R39, R34, R30 ;  /* 0x0000002227267223 */ /* 0x000fe2000001001e */
[----:B------:R-:W-:Y:S01]  /*10c0*/  FFMA.FTZ R39, R50, R35, R31 ;  /* 0x0000002332277223 */ /* 0x000fe2000001001f */
[C---:B0-----:R-:W-:Y:S01]  /*10d0*/  IMAD.WIDE.U32 R46, R44.reuse, 0x10, R46 ;  /* 0x000000102c2e7825 */ /* 0x041fe200078e002e */
[----:B------:R-:W-:-:S04]  /*10e0*/  IADD3 R44, PT, PT, R44, 0x20, RZ ;  /* 0x000000202c2c7810 */ /* 0x000fc80007ffe0ff */
[----:B------:R1:W-:Y:S03]  /*10f0*/  STG.E.128 desc[UR6][R46.64], R36 ;  /* 0x000000242e007986 */ /* 0x0003e6000c101d06 */
.L_x_5281:
[----:B------:R-:W-:Y:S05]  /*1100*/  BSYNC.RECONVERGENT B0 ;  /* 0x0000000000007941 */ /* 0x000fea0003800200 */
.L_x_5280:
[----:B------:R-:W-:Y:S04]  /*1110*/  BSSY.RECONVERGENT B0, `(.L_x_5282) ;  /* 0x0000011000007945 */ /* 0x000fe80003800200 */
[----:B------:R-:W-:Y:S05]  /*1120*/  @!P2 BRA `(.L_x_5283) ;  /* 0x00000000003ca947 */ /* 0x000fea0003800000 */
[----:B01----:R-:W0:Y:S01]  /*1130*/  LDC.64 R36, c[0x0][0x428] ;  /* 0x00010a00ff247b82 */ /* 0x003e220000000a00 */
[--C-:B------:R-:W-:Y:S01]  /*1140*/  FADD.FTZ R38, R6, -R48.reuse ;  /* 0x8000003006267221 */ /* 0x100fe20000010000 */
[--C-:B------:R-:W-:Y:S01]  /*1150*/  FADD.FTZ R46, R7, -R48.reuse ;  /* 0x80000030072e7221 */ /* 0x100fe20000010000 */
[--C-:B------:R-:W-:Y:S01]  /*1160*/  FADD.FTZ R50, R40, -R48.reuse ;  /* 0x8000003028327221 */ /* 0x100fe20000010000 */
[----:B------:R-:W-:Y:S01]  /*1170*/  FADD.FTZ R48, R41, -R48 ;  /* 0x8000003029307221 */ /* 0x000fe20000010000 */
[C---:B------:R-:W-:Y:S01]  /*1180*/  FMUL.FTZ R39, R45.reuse, R38 ;  /* 0x000000262d277220 */ /* 0x040fe20000410000 */
[C---:B------:R-:W-:Y:S01]  /*1190*/  FMUL.FTZ R46, R45.reuse, R46 ;  /* 0x0000002e2d2e7220 */ /* 0x040fe20000410000 */
[C---:B------:R-:W-:Y:S01]  /*11a0*/  FMUL.FTZ R47, R45.reuse, R50 ;  /* 0x000000322d2f7220 */ /* 0x040fe20000410000 */
[----:B------:R-:W-:-:S03]  /*11b0*/  FMUL.FTZ R48, R45, R48 ;  /* 0x000000302d307220 */ /* 0x000fc60000410000 */
[----:B-----5:R-:W-:Y:S01]  /*11c0*/  FFMA.FTZ R38, R47, R26, R22 ;  /* 0x0000001a2f267223 */ /* 0x020fe20000010016 */
[----:B0-----:R-:W-:-:S04]  /*11d0*/  IMAD.WIDE.U32 R44, R44, 0x10, R36 ;  /* 0x000000102c2c7825 */ /* 0x001fc800078e0024 */
[----:B------:R-:W-:Y:S01]  /*11e0*/  FFMA.FTZ R36, R39, R24, R20 ;  /* 0x0000001827247223 */ /* 0x000fe20000010014 */
[----:B------:R-:W-:Y:S01]  /*11f0*/  FFMA.FTZ R37, R46, R25, R21 ;  /* 0x000000192e257223 */ /* 0x000fe20000010015 */
[----:B------:R-:W-:-:S05]  /*1200*/  FFMA.FTZ R39, R48, R27, R23 ;  /* 0x0000001b30277223 */ /* 0x000fca0000010017 */
[----:B------:R2:W-:Y:S02]  /*1210*/  STG.E.128 desc[UR6][R44.64], R36 ;  /* 0x000000242c007986 */ /* 0x0005e4000c101d06 */
.L_x_5283:
[----:B------:R-:W-:Y:S05]  /*1220*/  BSYNC.RECONVERGENT B0 ;  /* 0x0000000000007941 */ /* 0x000fea0003800200 */
.L_x_5282:
[----:B012---:R-:W0:Y:S02]  /*1230*/  LDC.64 R36, c[0x0][0x380] ;  /* 0x0000e000ff247b82 */ /* 0x007e240000000a00 */
[----:B0-----:R-:W-:-:S04]  /*1240*/  LEA R0, R36, R0, 0x2 ;  /* 0x0000000024007211 */ /* 0x001fc800078e10ff */
[----:B------:R-:W-:-:S13]  /*1250*/  ISETP.GE.AND P2, PT, R0, R37, PT ;  /* 0x000000250000720c */ /* 0x000fda0003f46270 */
[----:B------:R-:W-:Y:S05]  /*1260*/  @!P2 BRA `(.L_x_5284) ;  /* 0xfffffff00070a947 */ /* 0x000fea000383ffff */
[----:B------:R-:W-:Y:S05]  /*1270*/  EXIT ;  /* 0x000000000000794d */ /* 0x000fea0003800000 */
.L_x_5279:
        /* <DEDUP_REMOVED lines=8> */
.L_x_5286:
[----:B------:R-:W-:Y:S05]  /*1300*/  BSYNC B0 ;  /* 0x0000000000007941 */ /* 0x000fea0003800000 */
.L_x_5285:
        /* <DEDUP_REMOVED lines=9> */
.L_x_5287:
[----:B------:R-:W-:Y:S01]  /*13a0*/  HFMA2 R45, -RZ, RZ, 0, 2.384185791015625e-07 ;  /* 0x00000004ff2d7431 */ /* 0x000fe200000001ff */
[----:B------:R-:W-:-:S05]  /*13b0*/  MOV R37, R53 ;  /* 0x0000003500257202 */ /* 0x000fca0000000f00 */
[----:B------:R-:W-:-:S05]  /*13c0*/  FADD.FTZ R48, R46, R37 ;  /* 0x000000252e307221 */ /* 0x000fca0000010000 */
[----:B------:R-:W-:-:S07]  /*13d0*/  MOV R52, R48 ;  /* 0x0000003000347202 */ /* 0x000fce0000000f00 */
[----:B------:R-:W-:Y:S05]  /*13e0*/  WARPSYNC.COLLECTIVE R38, `(.L_x_5288) ;  /* 0x0000000026087348 */ /* 0x000fea0003c00000 */
[----:B------:R0:W1:Y:S02]  /*13f0*/  SHFL.BFLY P6, R53, R52, R45, R39 ;  /* 0x0c00002d34357389 */ /* 0x00006400000c0027 */
[----:B01----:R-:W-:Y:S05]  /*1400*/  ENDCOLLECTIVE ;  /* 0x000000000000791b */ /* 0x003fea0003800000 */
.L_x_5288:
        /* <DEDUP_REMOVED lines=8> */
.L_x_5289:
[----:B------:R-:W-:Y:S01]  /*1490*/  HFMA2 R45, -RZ, RZ, 0, 9.5367431640625e-07 ;  /* 0x00000010ff2d7431 */ /* 0x000fe200000001ff */
[----:B------:R-:W-:-:S05]  /*14a0*/  MOV R36, R53 ;  /* 0x0000003500247202 */ /* 0x000fca0000000f00 */
[----:B------:R-:W-:-:S05]  /*14b0*/  FADD.FTZ R50, R49, R36 ;  /* 0x0000002431327221 */ /* 0x000fca0000010000 */
[----:B------:R-:W-:-:S07]  /*14c0*/  MOV R52, R50 ;  /* 0x0000003200347202 */ /* 0x000fce0000000f00 */
[----:B------:R-:W-:Y:S05]  /*14d0*/  WARPSYNC.COLLECTIVE R38, `(.L_x_5290) ;  /* 0x0000000026087348 */ /* 0x000fea0003c00000 */
[----:B------:R0:W1:Y:S02]  /*14e0*/  SHFL.BFLY P6, R53, R52, R45, R39 ;  /* 0x0c00002d34357389 */ /* 0x00006400000c0027 */
[----:B01----:R-:W-:Y:S05]  /*14f0*/  ENDCOLLECTIVE ;  /* 0x000000000000791b */ /* 0x003fea0003800000 */
.L_x_5290:
[----:B------:R-:W-:Y:S01]  /*1500*/  HFMA2 R45, -RZ, RZ, 0, 5.9604644775390625e-08 ;  /* 0x00000001ff2d7431 */ /* 0x000fe200000001ff */
[----:B------:R-:W-:-:S05]  /*1510*/  MOV R51, R53 ;  /* 0x0000003500337202 */ /* 0x000fca0000000f00 */
        /* <DEDUP_REMOVED lines=25> */
.L_x_5291:
[----:B------:R-:W-:Y:S01]  /*16b0*/  HFMA2 R45, -RZ, RZ, 0, 1.1920928955078125e-07 ;  /* 0x00000002ff2d7431 */ /* 0x000fe200000001ff */
[----:B------:R-:W-:-:S05]  /*16c0*/  MOV R49, R53 ;  /* 0x0000003500317202 */ /* 0x000fca0000000f00 */
[----:B------:R-:W-:-:S05]  /*16d0*/  FADD.FTZ R49, R36, R49 ;  /* 0x0000003124317221 */ /* 0x000fca0000010000 */
[----:B------:R-:W-:-:S07]  /*16e0*/  MOV R52, R49 ;  /* 0x0000003100347202 */ /* 0x000fce0000000f00 */
[----:B------:R-:W-:Y:S05]  /*16f0*/  WARPSYNC.COLLECTIVE R38, `(.L_x_5292) ;  /* 0x0000000026087348 */ /* 0x000fea0003c00000 */
[----:B------:R0:W1:Y:S02]  /*1700*/  SHFL.BFLY P6, R53, R52, R45, R39 ;  /* 0x0c00002d34357389 */ /* 0x00006400000c0027 */
[----:B01----:R-:W-:Y:S05]  /*1710*/  ENDCOLLECTIVE ;  /* 0x000000000000791b */ /* 0x003fea0003800000 */
.L_x_5292:
[----:B------:R-:W-:Y:S01]  /*1720*/  HFMA2 R45, -RZ, RZ, 0, 2.384185791015625e-07 ;  /* 0x00000004ff2d7431 */ /* 0x000fe200000001ff */
[----:B------:R-:W-:-:S05]  /*1730*/  MOV R46, R53 ;  /* 0x00000035002e7202 */ /* 0x000fca0000000f00 */
[----:B------:R-:W-:-:S05]  /*1740*/  FADD.FTZ R46, R49, R46 ;  /* 0x0000002e312e7221 */ /* 0x000fca0000010000 */
[----:B------:R-:W-:-:S07]  /*1750*/  MOV R52, R46 ;  /* 0x0000002e00347202 */ /* 0x000fce0000000f00 */
[----:B------:R-:W-:Y:S05]  /*1760*/  WARPSYNC.COLLECTIVE R38, `(.L_x_5293) ;  /* 0x0000000026087348 */ /* 0x000fea0003c00000 */
[----:B------:R0:W1:Y:S02]  /*1770*/  SHFL.BFLY P6, R53, R52, R45, R39 ;  /* 0x0c00002d34357389 */ /* 0x00006400000c0027 */
[----:B01----:R-:W-:Y:S05]  /*1780*/  ENDCOLLECTIVE ;  /* 0x000000000000791b */ /* 0x003fea0003800000 */
.L_x_5293:
[----:B------:R-:W-:Y:S01]  /*1790*/  HFMA2 R45, -RZ, RZ, 0, 4.76837158203125e-07 ;  /* 0x00000008ff2d7431 */ /* 0x000fe200000001ff */
[----:B------:R-:W-:-:S05]  /*17a0*/  MOV R51, R53 ;  /* 0x0000003500337202 */ /* 0x000fca0000000f00 */
[----:B------:R-:W-:-:S05]  /*17b0*/  FADD.FTZ R51, R46, R51 ;  /* 0x000000332e337221 */ /* 0x000fca0000010000 */
[----:B------:R-:W-:-:S07]  /*17c0*/  MOV R52, R51 ;  /* 0x0000003300347202 */ /* 0x000fce0000000f00 */
[----:B------:R-:W-:Y:S05]  /*17d0*/  WARPSYNC.COLLECTIVE R38, `(.L_x_5294) ;  /* 0x0000000026087348 */ /* 0x000fea0003c00000 */
[----:B------:R0:W1:Y:S02]  /*17e0*/  SHFL.BFLY P6, R53, R52, R45, R39 ;  /* 0x0c00002d34357389 */ /* 0x00006400000c0027 */
[----:B01----:R-:W-:Y:S05]  /*17f0*/  ENDCOLLECTIVE ;  /* 0x000000000000791b */ /* 0x003fea0003800000 */
.L_x_5294:
[----:B------:R-:W-:Y:S01]  /*1800*/  HFMA2 R45, -RZ, RZ, 0, 9.5367431640625e-07 ;  /* 0x00000010ff2d7431 */ /* 0x000fe200000001ff */
[----:B------:R-:W-:-:S05]  /*1810*/  MOV R48, R53 ;  /* 0x0000003500307202 */ /* 0x000fca0000000f00 */
[----:B------:R-:W-:-:S05]  /*1820*/  FADD.FTZ R48, R51, R48 ;  /* 0x0000003033307221 */ /* 0x000fca0000010000 */
[----:B------:R-:W-:-:S07]  /*1830*/  MOV R52, R48 ;  /* 0x0000003000347202 */ /* 0x000fce0000000f00 */
[----:B------:R-:W-:Y:S05]  /*1840*/  WARPSYNC.COLLECTIVE R38, `(.L_x_5295) ;  /* 0x0000000026087348 */ /* 0x000fea0003c00000 */
[----:B------:R0:W1:Y:S02]  /*1850*/  SHFL.BFLY P6, R53, R52, R45, R39 ;  /* 0x0c00002d34357389 */ /* 0x00006400000c0027 */
[----:B01----:R-:W-:Y:S05]  /*1860*/  ENDCOLLECTIVE ;  /* 0x000000000000791b */ /* 0x003fea0003800000 */
.L_x_5295:
[----:B------:R-:W-:Y:S05]  /*1870*/  BRA `(.L_x_5296) ;  /* 0xfffffff400a47947 */ /* 0x000fea000383ffff */
.L_x_5297:
        /* <DEDUP_REMOVED lines=16> */
.L_x_5989:


//--------------------- .text._ZN10layer_norm31ln_parallel_residual_fwd_kernelINS_13Kernel_traitsIfffffjLj256ELj1ELj4ELj1ELj16ENS_18Kernel_traits_baseILj256EfffffjLj128EEEEELb0ELb1ELb1EEEvNS_9FwdParamsE --------------------------
	.section	.text._ZN10layer_norm31ln_parallel_residual_fwd_kernelINS_13Kernel_traitsIfffffjLj256ELj1ELj4ELj1ELj16ENS_18Kernel_traits_baseILj256EfffffjLj128EEEEELb0ELb1ELb1EEEvNS_9FwdParamsE,"ax",@progbits
	.align	128
        .global         _ZN10layer_norm31ln_parallel_residual_fwd_kernelINS_13Kernel_traitsIfffffjLj256ELj1ELj4ELj1ELj16ENS_18Kernel_traits_baseILj256EfffffjLj128EEEEELb0ELb1ELb1EEEvNS_9FwdParamsE
        .type           _ZN10layer_norm31ln_parallel_residual_fwd_kernelINS_13Kernel_traitsIfffffjLj256ELj1ELj4ELj1ELj16ENS_18Kernel_traits_baseILj256EfffffjLj128EEEEELb0ELb1ELb1EEEvNS_9FwdParamsE,@function
        .size           _ZN10layer_norm31ln_parallel_residual_fwd_kernelINS_13Kernel_traitsIfffffjLj256ELj1ELj4ELj1ELj16ENS_18Kernel_traits_baseILj256EfffffjLj128EEEEELb0ELb1ELb1EEEvNS_9FwdParamsE,(.L_x_5990 - _ZN10layer_norm31ln_parallel_residual_fwd_kernelINS_13Kernel_traitsIfffffjLj256ELj1ELj4ELj1ELj16ENS_18Kernel_traits_baseILj256EfffffjLj128EEEEELb0ELb1ELb1EEEvNS_9FwdParamsE)
        .other          _ZN10layer_norm31ln_parallel_residual_fwd_kernelINS_13Kernel_traitsIfffffjLj256ELj1ELj4ELj1ELj16ENS_18Kernel_traits_baseILj256EfffffjLj128EEEEELb0ELb1ELb1EEEvNS_9FwdParamsE,@"STO_CUDA_ENTRY STV_DEFAULT"
_ZN10layer_norm31ln_parallel_residual_fwd_kernelINS_13Kernel_traitsIfffffjLj256ELj1ELj4ELj1ELj16ENS_18Kernel_traits_baseILj256EfffffjLj128EEEEELb0ELb1ELb1EEEvNS_9FwdParamsE:
.text._ZN10layer_norm31ln_parallel_residual_fwd_kernelINS_13Kernel_traitsIfffffjLj256ELj1ELj4ELj1ELj16ENS_18Kernel_traits_baseILj256EfffffjLj128EEEEELb0ELb1ELb1EEEvNS_9FwdParamsE:
[----:B------:R-:W-:Y:S01]  /*0000*/  LDC R1, c[0x0][0x37c] ;  /* 0x0000df00ff017b82 */ /* 0x000fe20000000800 */
[----:B------:R-:W0:Y:S07]  /*0010*/  S2R R2, SR_TID.X ;  /* 0x0000000000027919 */ /* 0x000e2e0000002100 */
[----:B------:R-:W1:Y:S01]  /*0020*/  LDC.64 R4, c[0x0][0x3d0] ;  /* 0x0000f400ff047b82 */ /* 0x000e620000000a00 */
[----:B------:R-:W2:Y:S01]  /*0030*/  LDCU.64 UR6, c[0x0][0x358] ;  /* 0x00006b00ff0677ac */ /* 0x000ea20008000a00 */
[----:B------:R-:W3:Y:S06]  /*0040*/  LDCU.64 UR4, c[0x0][0x438] ;  /* 0x00008700ff0477ac */ /* 0x000eec0008000a00 */
[----:B------:R-:W4:Y:S01]  /*0050*/  LDC.64 R24, c[0x0][0x398] ;  /* 0x0000e600ff187b82 */ /* 0x000f220000000a00 */
[----:B------:R-:W4:Y:S01]  /*0060*/  LDCU.64 UR8, c[0x0][0x3a0] ;  /* 0x00007400ff0877ac */ /* 0x000f220008000a00 */
[----:B---3--:R-:W-:-:S02]  /*0070*/  ISETP.NE.U32.AND P2, PT, RZ, UR4, PT ;  /* 0x00000004ff007c0c */ /* 0x008fc4000bf45070 */
[----:B0-----:R-:W-:-:S04]  /*0080*/  LOP3.LUT R0, R2, 0x1f, RZ, 0xc0, !PT ;  /* 0x0000001f02007812 */ /* 0x001fc800078ec0ff */
[----:B------:R-:W0:Y:S01]  /*0090*/  S2UR UR4, SR_CTAID.X ;  /* 0x00000000000479c3 */ /* 0x000e220000002500 */
[----:B------:R-:W-:Y:S01]  /*00a0*/  ISETP.NE.AND.EX P2, PT, RZ, UR5, PT, P2 ;  /* 0x00000005ff007c0c */ /* 0x000fe2000bf45320 */
[----:B------:R-:W3:Y:S01]  /*00b0*/  LDCU UR5, c[0x0][0x384] ;  /* 0x00007080ff0577ac */ /* 0x000ee20008000800 */
[----:B-1----:R-:W-:-:S05]  /*00c0*/  IMAD.WIDE.U32 R4, R0, 0x10, R4 ;  /* 0x0000001000047825 */ /* 0x002fca00078e0004 */
[----:B--2---:R-:W2:Y:S01]  /*00d0*/  LDG.E.128 R20, desc[UR6][R4.64] ;  /* 0x0000000604147981 */ /* 0x004ea2000c1e1d00 */
[----:B------:R-:W-:Y:S02]  /*00e0*/  SHF.R.U32.HI R2, RZ, 0x5, R2 ;  /* 0x00000005ff027819 */ /* 0x000fe40000011602 */
[----:B----4-:R-:W-:Y:S01]  /*00f0*/  LOP3.LUT P0, RZ, R24, UR8, RZ, 0xfc, !PT ;  /* 0x0000000818ff7c12 */ /* 0x010fe2000f80fcff */
[----:B------:R1:W5:Y:S02]  /*0100*/  LDG.E.128 R16, desc[UR6][R4.64+0x200] ;  /* 0x0002000604107981 */ /* 0x000364000c1e1d00 */
[----:B------:R-:W4:Y:S01]  /*0110*/  @P2 LDC.64 R6, c[0x0][0x438] ;  /* 0x00010e00ff062b82 */ /* 0x000f220000000a00 */
[----:B0-----:R-:W-:-:S06]  /*0120*/  USHF.L.U32 UR4, UR4, 0x2, URZ ;  /* 0x0000000204047899 */ /* 0x001fcc00080006ff */
[----:B------:R-:W-:-:S04]  /*0130*/  LOP3.LUT R2, R2, UR4, RZ, 0xfc, !PT ;  /* 0x0000000402027c12 */ /* 0x000fc8000f8efcff */
[----:B---3--:R-:W-:Y:S01]  /*0140*/  ISETP.GE.AND P1, PT, R2, UR5, PT ;  /* 0x0000000502007c0c */ /* 0x008fe2000bf26270 */
[----:B----4-:R-:W-:Y:S01]  /*0150*/  @P2 IMAD.WIDE.U32 R6, R0, 0x10, R6 ;  /* 0x0000001000062825 */ /* 0x010fe200078e0006 */
[----:B------:R-:W-:-:S04]  /*0160*/  LOP3.LUT P0, RZ, R25, UR9, RZ, 0xfc, P0 ;  /* 0x0000000919ff7c12 */ /* 0x000fc8000800fcff */
[----:B------:R-:W5:Y:S04]  /*0170*/  @P2 LDG.E.128 R12, desc[UR6][R6.64] ;  /* 0x00000006060c2981 */ /* 0x000f68000c1e1d00 */
[----:B------:R0:W5:Y:S01]  /*0180*/  @P2 LDG.E.128 R8, desc[UR6][R6.64+0x200] ;  /* 0x0002000606082981 */ /* 0x000162000c1e1d00 */
[-C--:B--2---:R-:W-:Y:S02]  /*0190*/  @P2 MOV R3, R20.reuse ;  /* 0x0000001400032202 */ /* 0x084fe40000000f00 */
[-C--:B-1----:R-:W-:Y:S02]  /*01a0*/  @P2 MOV R4, R21.reuse ;  /* 0x0000001500042202 */ /* 0x082fe40000000f00 */
[----:B------:R-:W-:Y:S02]  /*01b0*/  @!P2 MOV R3, R20 ;  /* 0x000000140003a202 */ /* 0x000fe40000000f00 */
[----:B------:R-:W-:-:S02]  /*01c0*/  @!P2 MOV R4, R21 ;  /* 0x000000150004a202 */ /* 0x000fc40000000f00 */
[----:B------:R-:W-:Y:S02]  /*01d0*/  @P2 MOV R5, R22 ;  /* 0x0000001600052202 */ /* 0x000fe40000000f00 */
[----:B0-----:R-:W-:Y:S01]  /*01e0*/  @P2 MOV R6, R23 ;  /* 0x0000001700062202 */ /* 0x001fe20000000f00 */
[----:B------:R-:W-:Y:S06]  /*01f0*/  @P1 EXIT ;  /* 0x000000000000194d */ /* 0x000fec0003800000 */
[----:B------:R-:W0:Y:S01]  /*0200*/  LDCU.U8 UR4, c[0x0][0x410] ;  /* 0x00008200ff0477ac */ /* 0x000e220008000000 */
[----:B------:R-:W-:Y:S02]  /*0210*/  ISETP.NE.U32.AND P1, PT, R24, RZ, PT ;  /* 0x000000ff1800720c */ /* 0x000fe40003f25070 */
[----:B-----5:R-:W-:Y:S02]  /*0220*/  @!P2 CS2R R14, SRZ ;  /* 0x00000000000ea805 */ /* 0x020fe4000001ff00 */
[----:B------:R-:W-:Y:S02]  /*0230*/  @P2 MOV R7, R16 ;  /* 0x0000001000072202 */ /* 0x000fe40000000f00 */
[----:B------:R-:W-:Y:S02]  /*0240*/  @!P2 CS2R R12, SRZ ;  /* 0x00000000000ca805 */ /* 0x000fe4000001ff00 */
[----:B------:R-:W-:Y:S02]  /*0250*/  @P2 MOV R36, R17 ;  /* 0x0000001100242202 */ /* 0x000fe40000000f00 */
[----:B------:R-:W-:-:S02]  /*0260*/  @!P2 CS2R R10, SRZ ;  /* 0x00000000000aa805 */ /* 0x000fc4000001ff00 */
[----:B------:R-:W-:Y:S02]  /*0270*/  @P2 MOV R37, R18 ;  /* 0x0000001200252202 */ /* 0x000fe40000000f00 */
[----:B------:R-:W-:Y:S02]  /*0280*/  @!P2 CS2R R8, SRZ ;  /* 0x000000000008a805 */ /* 0x000fe4000001ff00 */
[----:B------:R-:W-:Y:S01]  /*0290*/  @P2 MOV R44, R19 ;  /* 0x00000013002c2202 */ /* 0x000fe20000000f00 */
[----:B------:R-:W1:Y:S01]  /*02a0*/  LDCU UR5, c[0x0][0x388] ;  /* 0x00007100ff0577ac */ /* 0x000e620008000800 */
[----:B------:R-:W-:Y:S02]  /*02b0*/  @!P2 MOV R5, R22 ;  /* 0x000000160005a202 */ /* 0x000fe40000000f00 */
[----:B------:R-:W-:Y:S01]  /*02c0*/  @!P2 MOV R6, R23 ;  /* 0x000000170006a202 */ /* 0x000fe20000000f00 */
[----:B------:R-:W2:Y:S01]  /*02d0*/  LDCU UR8, c[0x0][0x448] ;  /* 0x00008900ff0877ac */ /* 0x000ea20008000800 */
[----:B------:R-:W-:-:S02]  /*02e0*/  @!P2 MOV R7, R16 ;  /* 0x000000100007a202 */ /* 0x000fc40000000f00 */
[----:B------:R-:W-:Y:S01]  /*02f0*/  @!P2 MOV R36, R17 ;  /* 0x000000110024a202 */ /* 0x000fe20000000f00 */
[----:B------:R-:W3:Y:S01]  /*0300*/  LDCU.64 UR10, c[0x0][0x398] ;  /* 0x00007300ff0a77ac */ /* 0x000ee20008000a00 */
[----:B------:R-:W-:Y:S02]  /*0310*/  @!P2 MOV R37, R18 ;  /* 0x000000120025a202 */ /* 0x000fe40000000f00 */
[----:B------:R-:W-:Y:S02]  /*0320*/  @!P2 MOV R44, R19 ;  /* 0x00000013002ca202 */ /* 0x000fe40000000f00 */
[----:B------:R-:W-:Y:S02]  /*0330*/  ISETP.NE.AND.EX P1, PT, R25, RZ, PT, P1 ;  /* 0x000000ff1900720c */ /* 0x000fe40003f25310 */
[----:B0-----:R-:W-:-:S13]  /*0340*/  ISETP.NE.AND P3, PT, RZ, UR4, PT ;  /* 0x00000004ff007c0c */ /* 0x001fda000bf65270 */
.L_x_5305:
[----:B------:R-:W0:Y:S01]  /*0350*/  LDC.64 R32, c[0x0][0x3a0] ;  /* 0x0000e800ff207b82 */ /* 0x000e220000000a00 */
        /* <DEDUP_REMOVED lines=8> */
[----:B----4-:R-:W-:-:S12]  /*03e0*/  @P1 IMAD.WIDE.U32 R34, R39, 0x10, R34 ;  /* 0x0000001027221825 */ /* 0x010fd800078e0022 */
[----:B------:R-:W0:Y:S01]  /*03f0*/  @P2 LDC.64 R28, c[0x0][0x3a0] ;  /* 0x0000e800ff1c2b82 */ /* 0x000e220000000a00 */
[----:B------:R4:W5:Y:S01]  /*0400*/  @P1 LDG.E.128 R16, desc[UR6][R34.64] ;  /* 0x0000000622101981 */ /* 0x000962000c1e1d00 */
[----:B0-----:R-:W-:-:S04]  /*0410*/  @P2 IMAD.WIDE.U32 R42, R39, 0x10, R28 ;  /* 0x00000010272a2825 */ /* 0x001fc800078e001c */
[----:B-1----:R-:W-:Y:S01]  /*0420*/  IMAD.WIDE.U32 R28, R39, 0x10, R40 ;  /* 0x00000010271c7825 */ /* 0x002fe200078e0028 */
[----:B------:R4:W5:Y:S05]  /*0430*/  @P2 LDG.E.128 R20, desc[UR6][R42.64] ;  /* 0x000000062a142981 */ /* 0x00096a000c1e1d00 */
[----:B------:R-:W5:Y:S01]  /*0440*/  LDG.E.128 R28, desc[UR6][R28.64] ;  /* 0x000000061c1c7981 */ /* 0x000f62000c1e1d00 */
[----:B------:R-:W-:Y:S04]  /*0450*/  BSSY.RECONVERGENT B0, `(.L_x_5298) ;  /* 0x0000025000007945 */ /* 0x000fe80003800200 */
[----:B----4-:R-:W-:Y:S05]  /*0460*/  @!P1 BRA `(.L_x_5299) ;  /* 0x00000000005c9947 */ /* 0x010fea0003800000 */
        /* <DEDUP_REMOVED lines=14> */
.L_x_5300:
        /* <DEDUP_REMOVED lines=9> */
.L_x_5299:
        /* <DEDUP_REMOVED lines=12> */
.L_x_5301:
[----:B--23--:R-:W-:Y:S05]  /*06a0*/  BSYNC.RECONVERGENT B0 ;  /* 0x0000000000007941 */ /* 0x00cfea0003800200 */
.L_x_5298:
        /* <DEDUP_REMOVED lines=33> */
.L_x_5302:
        /* <DEDUP_REMOVED lines=23> */
.L_x_5303:
        /* <DEDUP_REMOVED lines=51> */
.L_x_5317:
[C---:B------:R-:W-:Y:S01]  /*0d60*/  FMUL.FTZ R32, R31.reuse, R31 ;  /* 0x0000001f1f207220 */ /* 0x040fe20000410000 */
[----:B-1----:R-:W-:Y:S01]  /*0d70*/  FADD.FTZ R47, R52, R47 ;  /* 0x0000002f342f7221 */ /* 0x002fe20000010000 */
[----:B------:R-:W1:Y:S01]  /*0d80*/  @!P2 LDC.64 R28, c[0x0][0x3c0] ;  /* 0x0000f000ff1cab82 */ /* 0x000e620000000a00 */
[----:B------:R-:W-:Y:S02]  /*0d90*/  FSEL R51, R31, RZ, !P3 ;  /* 0x000000ff1f337208 */ /* 0x000fe40005800000 */
[----:B------:R-:W-:Y:S01]  /*0da0*/  FSEL R41, R32, RZ, P3 ;  /* 0x000000ff20297208 */ /* 0x000fe20001800000 */
[----:B------:R-:W-:Y:S02]  /*0db0*/  FFMA.FTZ R30, R47, R30, UR8 ;  /* 0x000000082f1e7e23 */ /* 0x000fe4000801001e */
[C---:B0-----:R-:W-:Y:S01]  /*0dc0*/  FADD.FTZ R52, -R51.reuse, R43 ;  /* 0x0000002b33347221 */ /* 0x041fe20000010100 */
[C---:B------:R-:W-:Y:S01]  /*0dd0*/  FADD.FTZ R32, -R51.reuse, R34 ;  /* 0x0000002233207221 */ /* 0x040fe20000010100 */
[----:B------:R-:W-:Y:S01]  /*0de0*/  FADD.FTZ R45, R30, R41 ;  /* 0x000000291e2d7221 */ /* 0x000fe20000010000 */
[----:B------:R-:W0:Y:S01]  /*0df0*/  @!P2 LDC.64 R46, c[0x0][0x3c8] ;  /* 0x0000f200ff2eab82 */ /* 0x000e220000000a00 */
[C---:B------:R-:W-:Y:S01]  /*0e00*/  FADD.FTZ R30, -R51.reuse, R42 ;  /* 0x0000002a331e7221 */ /* 0x040fe20000010100 */
[C---:B------:R-:W-:Y:S01]  /*0e10*/  FADD.FTZ R42, -R51.reuse, R38 ;  /* 0x00000026332a7221 */ /* 0x040fe20000010100 */
[C---:B------:R-:W-:Y:S01]  /*0e20*/  FADD.FTZ R50, -R51.reuse, R50 ;  /* 0x0000003233327221 */ /* 0x040fe20000010100 */
[----:B------:R-:W-:Y:S01]  /*0e30*/  FADD.FTZ R34, -R51, R49 ;  /* 0x0000003133227221 */ /* 0x000fe20000010100 */
[----:B------:R-:W2:Y:S03]  /*0e40*/  MUFU.RSQ R45, R45 ;  /* 0x0000002d002d7308 */ /* 0x000ea60000001400 */
[----:B------:R-:W3:Y:S01]  /*0e50*/  LDC.64 R40, c[0x0][0x428] ;  /* 0x00010a00ff287b82 */ /* 0x000ee20000000a00 */
[----:B-1----:R-:W-:-:S05]  /*0e60*/  @!P2 IMAD.WIDE R28, R2, 0x4, R28 ;  /* 0x00000004021ca825 */ /* 0x002fca00078e021c */
[----:B------:R1:W-:Y:S01]  /*0e70*/  @!P2 STG.E desc[UR6][R28.64], R31 ;  /* 0x0000001f1c00a986 */ /* 0x0003e2000c101906 */
[C---:B--2---:R-:W-:Y:S01]  /*0e80*/  FMUL.FTZ R30, R45.reuse, R30 ;  /* 0x0000001e2d1e7220 */ /* 0x044fe20000410000 */
[C---:B------:R-:W-:Y:S01]  /*0e90*/  FMUL.FTZ R32, R45.reuse, R32 ;  /* 0x000000202d207220 */ /* 0x040fe20000410000 */
[----:B------:R-:W-:Y:S01]  /*0ea0*/  FMUL.FTZ R34, R45, R34 ;  /* 0x000000222d227220 */ /* 0x000fe20000410000 */
[----:B0-----:R-:W-:-:S05]  /*0eb0*/  @!P2 IMAD.WIDE R46, R2, 0x4, R46 ;  /* 0x00000004022ea825 */ /* 0x001fca00078e022e */
[----:B------:R0:W-:Y:S01]  /*0ec0*/  @!P2 STG.E desc[UR6][R46.64], R45 ;  /* 0x0000002d2e00a986 */ /* 0x0001e2000c101906 */
[----:B-1----:R-:W-:Y:S01]  /*0ed0*/  FMUL.FTZ R31, R45, R42 ;  /* 0x0000002a2d1f7220 */ /* 0x002fe20000410000 */
[----:B------:R-:W-:Y:S01]  /*0ee0*/  FADD.FTZ R28, -R51, R48 ;  /* 0x00000030331c7221 */ /* 0x000fe20000010100 */
[----:B------:R-:W1:Y:S01]  /*0ef0*/  LDC.64 R42, c[0x0][0x380] ;  /* 0x0000e000ff2a7b82 */ /* 0x000e620000000a00 */
[----:B------:R-:W-:Y:S01]  /*0f00*/  FMUL.FTZ R29, R45, R52 ;  /* 0x000000342d1d7220 */ /* 0x000fe20000410000 */
[----:B---3--:R-:W-:-:S04]  /*0f10*/  IMAD.WIDE.U32 R38, R39, 0x10, R40 ;  /* 0x0000001027267825 */ /* 0x008fc800078e0028 */
[----:B------:R-:W-:Y:S01]  /*0f20*/  FADD.FTZ R48, -R51, R33 ;  /* 0x0000002133307221 */ /* 0x000fe20000010100 */
[----:B------:R-:W-:Y:S01]  /*0f30*/  FMUL.FTZ R33, R45, R50 ;  /* 0x000000322d217220 */ /* 0x000fe20000410000 */
[----:B------:R-:W-:-:S04]  /*0f40*/  IMAD.WIDE.U32 R40, R35, 0x10, R40 ;  /* 0x0000001023287825 */ /* 0x000fc800078e0028 */
[----:B------:R-:W-:Y:S01]  /*0f50*/  FMUL.FTZ R35, R45, R28 ;  /* 0x0000001c2d237220 */ /* 0x000fe20000410000 */
[----:B------:R-:W-:Y:S01]  /*0f60*/  FFMA.FTZ R28, R29, R3, R12 ;  /* 0x000000031d1c7223 */ /* 0x000fe2000001000c */
[----:B------:R-:W-:Y:S01]  /*0f70*/  FFMA.FTZ R29, R30, R4, R13 ;  /* 0x000000041e1d7223 */ /* 0x000fe2000001000d */
[----:B------:R-:W-:Y:S01]  /*0f80*/  FFMA.FTZ R30, R31, R5, R14 ;  /* 0x000000051f1e7223 */ /* 0x000fe2000001000e */
[----:B------:R-:W-:Y:S01]  /*0f90*/  FMUL.FTZ R48, R45, R48 ;  /* 0x000000302d307220 */ /* 0x000fe20000410000 */
[----:B------:R-:W-:Y:S01]  /*0fa0*/  FFMA.FTZ R31, R32, R6, R15 ;  /* 0x00000006201f7223 */ /* 0x000fe2000001000f */
[----:B------:R-:W-:Y:S01]  /*0fb0*/  FFMA.FTZ R32, R33, R7, R8 ;  /* 0x0000000721207223 */ /* 0x000fe20000010008 */
[----:B------:R-:W-:Y:S01]  /*0fc0*/  FFMA.FTZ R33, R34, R36, R9 ;  /* 0x0000002422217223 */ /* 0x000fe20000010009 */
[----:B------:R-:W-:Y:S01]  /*0fd0*/  FFMA.FTZ R34, R35, R37, R10 ;  /* 0x0000002523227223 */ /* 0x000fe2000001000a */
[----:B------:R-:W-:Y:S01]  /*0fe0*/  FFMA.FTZ R35, R48, R44, R11 ;  /* 0x0000002c30237223 */ /* 0x000fe2000001000b */
[----:B------:R0:W-:Y:S04]  /*0ff0*/  STG.E.128 desc[UR6][R38.64], R28 ;  /* 0x0000001c26007986 */ /* 0x0001e8000c101d06 */
[----:B------:R0:W-:Y:S01]  /*1000*/  STG.E.128 desc[UR6][R40.64], R32 ;  /* 0x0000002028007986 */ /* 0x0001e2000c101d06 */
[----:B-1----:R-:W-:-:S04]  /*1010*/  LEA R2, R42, R2, 0x2 ;  /* 0x000000022a027211 */ /* 0x002fc800078e10ff */
[----:B------:R-:W-:-:S13]  /*1020*/  ISETP.GE.AND P2, PT, R2, R43, PT ;  /* 0x0000002b0200720c */ /* 0x000fda0003f46270 */
[----:B0-----:R-:W-:Y:S05]  /*1030*/  @!P2 BRA `(.L_x_5305) ;  /* 0xfffffff000c4a947 */ /* 0x001fea000383ffff */
[----:B------:R-:W-:Y:S05]  /*1040*/  EXIT ;  /* 0x000000000000794d */ /* 0x000fea0003800000 */
.L_x_5304:
        /* <DEDUP_REMOVED lines=8> */
.L_x_5307:
[----:B------:R-:W-:Y:S05]  /*10d0*/  BSYNC B0 ;  /* 0x0000000000007941 */ /* 0x000fea0003800000 */
.L_x_5306:
        /* <DEDUP_REMOVED lines=10> */
.L_x_5308:
[----:B------:R-:W-:Y:S01]  /*1180*/  HFMA2 R40, -RZ, RZ, 0, 2.384185791015625e-07 ;  /* 0x00000004ff287431 */ /* 0x000fe200000001ff */
[----:B------:R-:W-:-:S05]  /*1190*/  MOV R28, R51 ;  /* 0x00000033001c7202 */ /* 0x000fca0000000f00 */
[----:B------:R-:W-:-:S05]  /*11a0*/  FADD.FTZ R45, R41, R28 ;  /* 0x0000001c292d7221 */ /* 0x000fca0000010000 */
[----:B------:R-:W-:-:S07]  /*11b0*/  MOV R53, R45 ;  /* 0x0000002d00357202 */ /* 0x000fce0000000f00 */
[----:B------:R-:W-:Y:S05]  /*11c0*/  WARPSYNC.COLLECTIVE R29, `(.L_x_5309) ;  /* 0x000000001d087348 */ /* 0x000fea0003c00000 */
[----:B------:R0:W1:Y:S02]  /*11d0*/  SHFL.BFLY P4, R51, R53, R40, R32 ;  /* 0x0c00002835337389 */ /* 0x0000640000080020 */
[----:B01----:R-:W-:Y:S05]  /*11e0*/  ENDCOLLECTIVE ;  /* 0x000000000000791b */ /* 0x003fea0003800000 */
.L_x_5309:
[----:B------:R-:W-:Y:S01]  /*11f0*/  HFMA2 R40, -RZ, RZ, 0, 4.76837158203125e-07 ;  /* 0x00000008ff287431 */ /* 0x000fe200000001ff */
[----:B------:R-:W-:-:S05]  /*1200*/  MOV R28, R51 ;  /* 0x00000033001c7202 */ /* 0x000fca0000000f00 */
[----:B------:R-:W-:-:S05]  /*1210*/  FADD.FTZ R46, R45, R28 ;  /* 0x0000001c2d2e7221 */ /* 0x000fca0000010000 */
[----:B------:R-:W-:-:S07]  /*1220*/  MOV R53, R46 ;  /* 0x0000002e00357202 */ /* 0x000fce0000000f00 */
[----:B------:R-:W-:Y:S05]  /*1230*/  WARPSYNC.COLLECTIVE R29, `(.L_x_5310) ;  /* 0x000000001d087348 */ /* 0x000fea0003c00000 */
[----:B------:R0:W1:Y:S02]  /*1240*/  SHFL.BFLY P4, R51, R53, R40, R32 ;  /* 0x0c00002835337389 */ /* 0x0000640000080020 */
[----:B01----:R-:W-:Y:S05]  /*1250*/  ENDCOLLECTIVE ;  /* 0x000000000000791b */ /* 0x003fea0003800000 */
.L_x_5310:
[----:B------:R-:W-:Y:S01]  /*1260*/  HFMA2 R40, -RZ, RZ, 0, 9.5367431640625e-07 ;  /* 0x00000010ff287431 */ /* 0x000fe200000001ff */
[----:B------:R-:W-:-:S05]  /*1270*/  MOV R47, R51 ;  /* 0x00000033002f7202 */ /* 0x000fca0000000f00 */
[----:B------:R-:W-:-:S05]  /*1280*/  FADD.FTZ R47, R46, R47 ;  /* 0x0000002f2e2f7221 */ /* 0x000fca0000010000 */
[----:B------:R-:W-:-:S07]  /*1290*/  MOV R53, R47 ;  /* 0x0000002f00357202 */ /* 0x000fce0000000f00 */
[----:B------:R-:W-:Y:S05]  /*12a0*/  WARPSYNC.COLLECTIVE R29, `(.L_x_5311) ;  /* 0x000000001d087348 */ /* 0x000fea0003c00000 */
[----:B------:R0:W1:Y:S02]  /*12b0*/  SHFL.BFLY P4, R51, R53, R40, R32 ;  /* 0x0c00002835337389 */ /* 0x0000640000080020 */
[----:B01----:R-:W-:Y:S05]  /*12c0*/  ENDCOLLECTIVE ;  /* 0x000000000000791b */ /* 0x003fea0003800000 */
.L_x_5311:
        /* <DEDUP_REMOVED lines=25> */
.L_x_5312:
[----:B------:R-:W-:Y:S01]  /*1460*/  HFMA2 R40, -RZ, RZ, 0, 1.1920928955078125e-07 ;  /* 0x00000002ff287431 */ /* 0x000fe200000001ff */
[----:B------:R-:W-:-:S05]  /*1470*/  MOV R41, R51 ;  /* 0x0000003300297202 */ /* 0x000fca0000000f00 */
[----:B------:R-:W-:-:S05]  /*1480*/  FADD.FTZ R41, R28, R41 ;  /* 0x000000291c297221 */ /* 0x000fca0000010000 */
[----:B------:R-:W-:-:S07]  /*1490*/  MOV R53, R41 ;  /* 0x0000002900357202 */ /* 0x000fce0000000f00 */
[----:B------:R-:W-:Y:S05]  /*14a0*/  WARPSYNC.COLLECTIVE R29, `(.L_x_5313) ;  /* 0x000000001d087348 */ /* 0x000fea0003c00000 */
[----:B------:R0:W1:Y:S02]  /*14b0*/  SHFL.BFLY P4, R51, R53, R40, R32 ;  /* 0x0c00002835337389 */ /* 0x0000640000080020 */
[----:B01----:R-:W-:Y:S05]  /*14c0*/  ENDCOLLECTIVE ;  /* 0x000000000000791b */ /* 0x003fea0003800000 */
.L_x_5313:
[----:B------:R-:W-:Y:S01]  /*14d0*/  HFMA2 R40, -RZ, RZ, 0, 2.384185791015625e-07 ;  /* 0x00000004ff287431 */ /* 0x000fe200000001ff */
[----:B------:R-:W-:-:S05]  /*14e0*/  MOV R46, R51 ;  /* 0x00000033002e7202 */ /* 0x000fca0000000f00 */
[----:B------:R-:W-:-:S05]  /*14f0*/  FADD.FTZ R46, R41, R46 ;  /* 0x0000002e292e7221 */ /* 0x000fca0000010000 */
[----:B------:R-:W-:-:S07]  /*1500*/  MOV R53, R46 ;  /* 0x0000002e00357202 */ /* 0x000fce0000000f00 */
[----:B------:R-:W-:Y:S05]  /*1510*/  WARPSYNC.COLLECTIVE R29, `(.L_x_5314) ;  /* 0x000000001d087348 */ /* 0x000fea0003c00000 */
[----:B------:R0:W1:Y:S02]  /*1520*/  SHFL.BFLY P4, R51, R53, R40, R32 ;  /* 0x0c00002835337389 */ /* 0x0000640000080020 */
[----:B01----:R-:W-:Y:S05]  /*1530*/  ENDCOLLECTIVE ;  /* 0x000000000000791b */ /* 0x003fea0003800000 */
.L_x_5314:
[----:B------:R-:W-:Y:S01]  /*1540*/  HFMA2 R40, -RZ, RZ, 0, 4.76837158203125e-07 ;  /* 0x00000008ff287431 */ /* 0x000fe200000001ff */
[----:B------:R-:W-:-:S05]  /*1550*/  MOV R45, R51 ;  /* 0x00000033002d7202 */ /* 0x000fca0000000f00 */
[----:B------:R-:W-:-:S05]  /*1560*/  FADD.FTZ R45, R46, R45 ;  /* 0x0000002d2e2d7221 */ /* 0x000fca0000010000 */
[----:B------:R-:W-:-:S07]  /*1570*/  MOV R53, R45 ;  /* 0x0000002d00357202 */ /* 0x000fce0000000f00 */
[----:B------:R-:W-:Y:S05]  /*1580*/  WARPSYNC.COLLECTIVE R29, `(.L_x_5315) ;  /* 0x000000001d087348 */ /* 0x000fea0003c00000 */
[----:B------:R0:W1:Y:S02]  /*1590*/  SHFL.BFLY P4, R51, R53, R40, R32 ;  /* 0x0c00002835337389 */ /* 0x0000640000080020 */
[----:B01----:R-:W-:Y:S05]  /*15a0*/  ENDCOLLECTIVE ;  /* 0x000000000000791b */ /* 0x003fea0003800000 */
.L_x_5315:
[----:B------:R-:W-:Y:S01]  /*15b0*/  HFMA2 R40, -RZ, RZ, 0, 9.5367431640625e-07 ;  /* 0x00000010ff287431 */ /* 0x000fe200000001ff */
[----:B------:R-:W-:-:S05]  /*15c0*/  MOV R52, R51 ;  /* 0x0000003300347202 */ /* 0x000fca0000000f00 */
[----:B------:R-:W-:-:S05]  /*15d0*/  FADD.FTZ R52, R45, R52 ;  /* 0x000000342d347221 */ /* 0x000fca0000010000 */
[----:B------:R-:W-:-:S07]  /*15e0*/  MOV R53, R52 ;  /* 0x0000003400357202 */ /* 0x000fce0000000f00 */
[----:B------:R-:W-:Y:S05]  /*15f0*/  WARPSYNC.COLLECTIVE R29, `(.L_x_5316) ;  /* 0x000000001d087348 */ /* 0x000fea0003c00000 */
[----:B------:R0:W1:Y:S02]  /*1600*/  SHFL.BFLY P4, R51, R53, R40, R32 ;  /* 0x0c00002835337389 */ /* 0x0000640000080020 */
[----:B01----:R-:W-:Y:S05]  /*1610*/  ENDCOLLECTIVE ;  /* 0x000000000000791b */ /* 0x003fea0003800000 */
.L_x_5316:
[----:B------:R-:W-:Y:S01]  /*1620*/  MOV R47, R51 ;  /* 0x00000033002f7202 */ /* 0x000fe20000000f00 */
[----:B------:R-:W-:Y:S06]  /*1630*/  BRA `(.L_x_5317) ;  /* 0xfffffff400c87947 */ /* 0x000fec000383ffff */
.L_x_5318:
        /* <DEDUP_REMOVED lines=12> */
.L_x_5990:


//--------------------- .text._ZN10layer_norm31ln_parallel_residual_fwd_kernelINS_13Kernel_traitsIfffffjLj256ELj1ELj4ELj1ELj16ENS_18Kernel_traits_baseILj256EfffffjLj128EEEEELb1ELb0ELb0EEEvNS_9FwdParamsE --------------------------
	.section	.text._ZN10layer_norm31ln_parallel_residual_fwd_kernelINS_13Kernel_traitsIfffffjLj256ELj1ELj4ELj1ELj16ENS_18Kernel_traits_baseILj256EfffffjLj128EEEEELb1ELb0ELb0EEEvNS_9FwdParamsE,"ax",@progbits
	.align	128
        .global         _ZN10layer_norm31ln_parallel_residual_fwd_kernelINS_13Kernel_traitsIfffffjLj256ELj1ELj4ELj1ELj16ENS_18Kernel_traits_baseILj256EfffffjLj128EEEEELb1ELb0ELb0EEEvNS_9FwdParamsE
        .type           _ZN10layer_norm31ln_parallel_residual_fwd_kernelINS_13Kernel_traitsIfffffjLj256ELj1ELj4ELj1ELj16ENS_18Kernel_traits_baseILj256EfffffjLj128EEEEELb1ELb0ELb0EEEvNS_9FwdParamsE,@function
        .size           _ZN10layer_norm31ln_parallel_residual_fwd_kernelINS_13Kernel_traitsIfffffjLj256ELj1ELj4ELj1ELj16ENS_18Kernel_traits_baseILj256EfffffjLj128EEEEELb1ELb0ELb0EEEvNS_9FwdParamsE,(.L_x_5991 - _ZN10layer_norm31ln_parallel_residual_fwd_kernelINS_13Kernel_traitsIfffffjLj256ELj1ELj4ELj1ELj16ENS_18Kernel_traits_baseILj256EfffffjLj128EEEEELb1ELb0ELb0EEEvNS_9FwdParamsE)
        .other          _ZN10layer_norm31ln_parallel_residual_fwd_kernelINS_13Kernel_traitsIfffffjLj256ELj1ELj4ELj1ELj16ENS_18Kernel_traits_baseILj256EfffffjLj128EEEEELb1ELb0ELb0EEEvNS_9FwdParamsE,@"STO_CUDA_ENTRY STV_DEFAULT"
_ZN10layer_norm31ln_parallel_residual_fwd_kernelINS_13Kernel_traitsIfffffjLj256ELj1ELj4ELj1ELj16ENS_18Kernel_traits_baseILj256EfffffjLj128EEEEELb1ELb0ELb0EEEvNS_9FwdParamsE:
.text._ZN10layer_norm31ln_parallel_residual_fwd_kernelINS_13Kernel_traitsIfffffjLj256ELj1ELj4ELj1ELj16ENS_18Kernel_traits_baseILj256EfffffjLj128EEEEELb1ELb0ELb0EEEvNS_9FwdParamsE:
        /* <DEDUP_REMOVED lines=65> */
[----:B------:R-:W-:Y:S01]  /*0410*/  ISETP.GE.U32.AND P1, PT, R70, 0x40, PT ;  /* 0x000000404600780c */ /* 0x000fe20003f26070 */
[----:B------:R-:W-:Y:S01]  /*0420*/  IMAD.MOV.U32 R7, RZ, RZ, R72 ;  /* 0x000000ffff077224 */ /* 0x000fe200078e0048 */
[----:B------:R-:W-:Y:S02]  /*0430*/  CS2R R18, SRZ ;  /* 0x0000000000127805 */ /* 0x000fe4000001ff00 */
[----:B------:R-:W-:Y:S02]  /*0440*/  CS2R R16, SRZ ;  /* 0x0000000000107805 */ /* 0x000fe4000001ff00 */
[----:B------:R-:W-:Y:S02]  /*0450*/  CS2R R22, SRZ ;  /* 0x0000000000167805 */ /* 0x000fe4000001ff00 */
[----:B------:R-:W-:Y:S02]  /*0460*/  CS2R R20, SRZ ;  /* 0x0000000000147805 */ /* 0x000fe4000001ff00 */
[----:B------:R-:W-:-:S03]  /*0470*/  @P0 LOP3.LUT R7, R72, 0x20, RZ, 0xfc, !PT ;  /* 0x0000002048070812 */ /* 0x000fc600078efcff */
[----:B0-----:R-:W-:Y:S05]  /*0480*/  @!P1 BRA `(.L_x_5322) ;  /* 0x0000000400b09947 */ /* 0x001fea0003800000 */
        /* <DEDUP_REMOVED lines=15> */
.L_x_5321:
        /* <DEDUP_REMOVED lines=10> */
[----:B------:R-:W-:Y:S01]  /*0620*/  ISETP.GE.U32.AND P1, PT, R70, 0x40, PT ;  /* 0x000000404600780c */ /* 0x000fe20003f26070 */
[----:B------:R-:W-:Y:S01]  /*0630*/  IMAD.MOV.U32 R7, RZ, RZ, R72 ;  /* 0x000000ffff077224 */ /* 0x000fe200078e0048 */
[----:B------:R-:W-:Y:S02]  /*0640*/  CS2R R18, SRZ ;  /* 0x0000000000127805 */ /* 0x000fe4000001ff00 */
[----:B------:R-:W-:Y:S02]  /*0650*/  CS2R R16, SRZ ;  /* 0x0000000000107805 */ /* 0x000fe4000001ff00 */
[----:B------:R-:W-:-:S07]  /*0660*/  @P0 LOP3.LUT R7, R72, 0x20, RZ, 0xfc, !PT ;  /* 0x0000002048070812 */ /* 0x000fce00078efcff */
[----:B0-----:R-:W-:Y:S05]  /*0670*/  @!P1 BRA `(.L_x_5322) ;  /* 0x0000000400349947 */ /* 0x001fea0003800000 */
[----:B------:R-:W0:Y:S08]  /*0680*/  LDC.64 R24, c[0x0][0x3d0] ;  /* 0x0000f400ff187b82 */ /* 0x000e300000000a00 */
[----:B------:R-:W1:Y:S08]  /*0690*/  LDC.64 R28, c[0x0][0x3d8] ;  /* 0x0000f600ff1c7b82 */ /* 0x000e700000000a00 */
[----:B------:R-:W2:Y:S01]  /*06a0*/  LDC.64 R36, c[0x0][0x440] ;  /* 0x00011000ff247b82 */ /* 0x000ea20000000a00 */
[----:B0-----:R-:W-:-:S06]  /*06b0*/  IMAD.WIDE.U32 R24, R7, 0x10, R24 ;  /* 0x0000001007187825 */ /* 0x001fcc00078e0018 */
[----:B------:R-:W5:Y:S01]  /*06c0*/  LDG.E.128 R24, desc[UR8][R24.64] ;  /* 0x0000000818187981 */ /* 0x000f62000c1e1d00 */
[----:B-1----:R-:W-:-:S06]  /*06d0*/  IMAD.WIDE.U32 R28, R7, 0x10, R28 ;  /* 0x00000010071c7825 */ /* 0x002fcc00078e001c */
[----:B------:R-:W5:Y:S01]  /*06e0*/  LDG.E.128 R28, desc[UR8][R28.64] ;  /* 0x000000081c1c7981 */ /* 0x000f62000c1e1d00 */
[----:B--2---:R-:W-:-:S06]  /*06f0*/  IMAD.WIDE.U32 R36, R7, 0x10, R36 ;  /* 0x0000001007247825 */ /* 0x004fcc00078e0024 */
[----:B------:R-:W5:Y:S01]  /*0700*/  LDG.E.128 R36, desc[UR8][R36.64] ;  /* 0x0000000824247981 */ /* 0x000f62000c1e1d00 */
[----:B------:R-:W-:Y:S02]  /*0710*/  CS2R R34, SRZ ;  /* 0x0000000000227805 */ /* 0x000fe4000001ff00 */
[----:B------:R-:W-:Y:S02]  /*0720*/  CS2R R32, SRZ ;  /* 0x0000000000207805 */ /* 0x000fe4000001ff00 */
[----:B------:R-:W-:Y:S02]  /*0730*/  CS2R R18, SRZ ;  /* 0x0000000000127805 */ /* 0x000fe4000001ff00 */
[----:B------:R-:W-:Y:S01]  /*0740*/  CS2R R16, SRZ ;  /* 0x0000000000107805 */ /* 0x000fe2000001ff00 */
[----:B------:R-:W-:Y:S06]  /*0750*/  BRA `(.L_x_5322) ;  /* 0x0000000000fc7947 */ /* 0x000fec0003800000 */
.L_x_5320:
        /* <DEDUP_REMOVED lines=15> */
[----:B-1----:R-:W-:-:S06]  /*0850*/  IMAD.WIDE.U32 R20, R72, 0x10, R8 ;  /* 0x0000001048147825 */ /* 0x002fcc00078e0008 */
[----:B------:R-:W5:Y:S01]  /*0860*/  LDG.E.128 R20, desc[UR8][R20.64] ;  /* 0x0000000814147981 */ /* 0x000f62000c1e1d00 */
[----:B--2---:R-:W-:-:S05]  /*0870*/  IMAD.WIDE.U32 R2, R72, 0x10, R2 ;  /* 0x0000001048027825 */ /* 0x004fca00078e0002 */
[----:B------:R0:W5:Y:S01]  /*0880*/  LDG.E.128 R8, desc[UR8][R2.64] ;  /* 0x0000000802087981 */ /* 0x000162000c1e1d00 */
[----:B---3--:R-:W-:-:S05]  /*0890*/  IMAD.WIDE.U32 R4, R72, 0x10, R4 ;  /* 0x0000001048047825 */ /* 0x008fca00078e0004 */
[----:B------:R0:W5:Y:S01]  /*08a0*/  LDG.E.128 R12, desc[UR8][R4.64] ;  /* 0x00000008040c7981 */ /* 0x000162000c1e1d00 */
[----:B------:R-:W-:-:S07]  /*08b0*/  LOP3.LUT R7, R72, 0x20, RZ, 0xfc, !PT ;  /* 0x0000002048077812 */ /* 0x000fce00078efcff */
.L_x_5325:
[----:B------:R-:W-:Y:S05]  /*08c0*/  BSYNC.RECONVERGENT B1 ;  /* 0x0000000000017941 */ /* 0x000fea0003800200 */
.L_x_5324:
[----:B------:R-:W-:Y:S05]  /*08d0*/  @!P1 BRA `(.L_x_5322) ;  /* 0x00000000009c9947 */ /* 0x000fea0003800000 */
[----:B------:R-:W1:Y:S08]  /*08e0*/  LDC.64 R24, c[0x0][0x3d0] ;  /* 0x0000f400ff187b82 */ /* 0x000e700000000a00 */
[----:B------:R-:W2:Y:S08]  /*08f0*/  LDC.64 R32, c[0x0][0x438] ;  /* 0x00010e00ff207b82 */ /* 0x000eb00000000a00 */
[----:B------:R-:W3:Y:S08]  /*0900*/  LDC.64 R28, c[0x0][0x3d8] ;  /* 0x0000f600ff1c7b82 */ /* 0x000ef00000000a00 */
[----:B------:R-:W4:Y:S01]  /*0910*/  LDC.64 R36, c[0x0][0x440] ;  /* 0x00011000ff247b82 */ /* 0x000f220000000a00 */
[----:B-1----:R-:W-:-:S06]  /*0920*/  IMAD.WIDE.U32 R24, R7, 0x10, R24 ;  /* 0x0000001007187825 */ /* 0x002fcc00078e0018 */
[----:B------:R-:W5:Y:S01]  /*0930*/  LDG.E.128 R24, desc[UR8][R24.64] ;  /* 0x0000000818187981 */ /* 0x000f62000c1e1d00 */
[----:B--2---:R-:W-:-:S06]  /*0940*/  IMAD.WIDE.U32 R32, R7, 0x10, R32 ;  /* 0x0000001007207825 */ /* 0x004fcc00078e0020 */
[----:B------:R-:W5:Y:S01]  /*0950*/  LDG.E.128 R32, desc[UR8][R32.64] ;  /* 0x0000000820207981 */ /* 0x000f62000c1e1d00 */
[----:B---3--:R-:W-:-:S06]  /*0960*/  IMAD.WIDE.U32 R28, R7, 0x10, R28 ;  /* 0x00000010071c7825 */ /* 0x008fcc00078e001c */
[----:B------:R-:W5:Y:S01]  /*0970*/  LDG.E.128 R28, desc[UR8][R28.64] ;  /* 0x000000081c1c7981 */ /* 0x000f62000c1e1d00 */
[----:B----4-:R-:W-:-:S06]  /*0980*/  IMAD.WIDE.U32 R36, R7, 0x10, R36 ;  /* 0x0000001007247825 */ /* 0x010fcc00078e0024 */
[----:B------:R-:W5:Y:S01]  /*0990*/  LDG.E.128 R36, desc[UR8][R36.64] ;  /* 0x0000000824247981 */ /* 0x000f62000c1e1d00 */
[----:B------:R-:W-:Y:S05]  /*09a0*/  BRA `(.L_x_5322) ;  /* 0x0000000000687947 */ /* 0x000fea0003800000 */
.L_x_5323:
[C---:B------:R-:W-:Y:S01]  /*09b0*/  ISETP.GE.U32.AND P1, PT, R70.reuse, 0x40, PT ;  /* 0x000000404600780c */ /* 0x040fe20003f26070 */
[----:B------:R-:W0:Y:S01]  /*09c0*/  LDC.64 R2, c[0x0][0x3d0] ;  /* 0x0000f400ff027b82 */ /* 0x000e220000000a00 */
[----:B------:R-:W-:Y:S01]  /*09d0*/  ISETP.GE.U32.AND P0, PT, R70, 0x20, PT ;  /* 0x000000204600780c */ /* 0x000fe20003f06070 */
[----:B------:R-:W-:-:S06]  /*09e0*/  IMAD.MOV.U32 R7, RZ, RZ, R72 ;  /* 0x000000ffff077224 */ /* 0x000fcc00078e0048 */
        /* <DEDUP_REMOVED lines=22> */
.L_x_5322:
[----:B------:R-:W-:Y:S05]  /*0b50*/  BSYNC.RECONVERGENT B0 ;  /* 0x0000000000007941 */ /* 0x000fea0003800200 */
.L_x_5319:
[----:B------:R-:W1:Y:S02]  /*0b60*/  LDCU UR4, c[0x0][0x384] ;  /* 0x00007080ff0477ac */ /* 0x000e640008000800 */
[----:B-1----:R-:W-:-:S13]  /*0b70*/  ISETP.GE.AND P1, PT, R71, UR4, PT ;  /* 0x0000000447007c0c */ /* 0x002fda000bf26270 */
[----:B------:R-:W-:Y:S05]  /*0b80*/  @P1 EXIT ;  /* 0x000000000000194d */ /* 0x000fea0003800000 */
[----:B------:R-:W-:Y:S01]  /*0b90*/  IMAD.HI.U32 R0, R69, -0x326172a9, RZ ;  /* 0xcd9e8d5745007827 */ /* 0x000fe200078e00ff */
[----:B------:R-:W1:Y:S01]  /*0ba0*/  LDCU.U8 UR4, c[0x0][0x410] ;  /* 0x00008200ff0477ac */ /* 0x000e620008000000 */
[----:B------:R-:W-:Y:S01]  /*0bb0*/  BSSY B0, `(.L_x_5326) ;  /* 0x0000865000007945 */ /* 0x000fe20003800000 */
[----:B------:R-:W-:Y:S01]  /*0bc0*/  LOP3.LUT R6, R6, 0x3, RZ, 0xc0, !PT ;  /* 0x0000000306067812 */ /* 0x000fe200078ec0ff */
[----:B0---4-:R-:W-:Y:S01]  /*0bd0*/  IMAD.HI.U32 R2, R68, -0x2daee0ad, RZ ;  /* 0xd2511f5344027827 */ /* 0x011fe200078e00ff */
[----:B------:R-:W-:Y:S01]  /*0be0*/  LOP3.LUT R0, R67, UR6, R0, 0x96, !PT ;  /* 0x0000000643007c12 */ /* 0x000fe2000f8e9600 */
[----:B------:R-:W0:Y:S02]  /*0bf0*/  LDCU UR5, c[0x0][0x408] ;  /* 0x00008100ff0577ac */ /* 0x000e240008000800 */
[----:B------:R-:W-:Y:S01]  /*0c00*/  IMAD R4, R69, -0x326172a9, RZ ;  /* 0xcd9e8d5745047824 */ /* 0x000fe200078e02ff */
[----:B------:R-:W-:Y:S01]  /*0c10*/  LOP3.LUT R2, R2, UR7, RZ, 0x3c, !PT ;  /* 0x0000000702027c12 */ /* 0x000fe2000f8e3cff */
[----:B------:R-:W-:Y:S01]  /*0c20*/  IMAD R40, R68, -0x2daee0ad, RZ ;  /* 0xd2511f5344287824 */ /* 0x000fe200078e02ff */
[----:B------:R-:W2:Y:S01]  /*0c30*/  LDCU UR33, c[0x0][0x388] ;  /* 0x00007100ff2177ac */ /* 0x000ea20008000800 */
[----:B------:R-:W-:Y:S01]  /*0c40*/  IMAD.HI.U32 R5, R0, -0x2daee0ad, RZ ;  /* 0xd2511f5300057827 */ /* 0x000fe200078e00ff */
[----:B------:R-:W3:Y:S03]  /*0c50*/  LDCU UR14, c[0x0][0x448] ;  /* 0x00008900ff0e77ac */ /* 0x000ee60008000800 */
[----:B------:R-:W-:Y:S01]  /*0c60*/  IMAD.HI.U32 R3, R2, -0x326172a9, RZ ;  /* 0xcd9e8d5702037827 */ /* 0x000fe200078e00ff */
[----:B------:R-:W-:Y:S01]  /*0c70*/  LOP3.LUT R5, R40, UR16, R5, 0x96, !PT ;  /* 0x0000001028057c12 */ /* 0x000fe2000f8e9605 */
[----:B------:R-:W4:Y:S02]  /*0c80*/  LDCU.64 UR10, c[0x0][0x398] ;  /* 0x00007300ff0a77ac */ /* 0x000f240008000a00 */
[----:B------:R-:W-:Y:S01]  /*0c90*/  IMAD R7, R2, -0x326172a9, RZ ;  /* 0xcd9e8d5702077824 */ /* 0x000fe200078e02ff */
[----:B------:R-:W-:Y:S01]  /*0ca0*/  LOP3.LUT R3, R4, UR15, R3, 0x96, !PT ;  /* 0x0000000f04037c12 */ /* 0x000fe2000f8e9603 */
[----:B------:R-:W-:Y:S01]  /*0cb0*/  IMAD R41, R0, -0x2daee0ad, RZ ;  /* 0xd2511f5300297824 */ /* 0x000fe200078e02ff */
[----:B------:R-:W0:Y:S01]  /*0cc0*/  LDCU.64 UR12, c[0x0][0x3a0] ;  /* 0x00007400ff0c77ac */ /* 0x000e220008000a00 */
        /* <DEDUP_REMOVED lines=50> */
.L_x_5461:
[----:B------:R-:W-:Y:S01]  /*0ff0*/  IMAD R56, R71, UR33, RZ ;  /* 0x0000002147387c24 */ /* 0x000fe2000f8e02ff */
[----:B------:R-:W-:Y:S04]  /*1000*/  BSSY.RECONVERGENT B1, `(.L_x_5327) ;  /* 0x00003d3000017945 */ /* 0x000fe80003800200 */
[----:B------:R-:W-:-:S04]  /*1010*/  SHF.R.S32.HI R57, RZ, 0x1f, R56 ;  /* 0x0000001fff397819 */ /* 0x000fc80000011438 */
[----:B------:R-:W-:-:S04]  /*1020*/  LEA.HI R57, R57, R56, RZ, 0x2 ;  /* 0x0000003839397211 */ /* 0x000fc800078f10ff */
[----:B------:R-:W-:-:S04]  /*1030*/  LEA.HI.SX32 R73, R57, R72, 0x1e ;  /* 0x0000004839497211 */ /* 0x000fc800078ff2ff */
[----:B------:R-:W-:Y:S01]  /*1040*/  MOV R57, R73 ;  /* 0x0000004900397202 */ /* 0x000fe20000000f00 */
[----:B0-2---:R-:W-:Y:S06]  /*1050*/  @!P0 BRA `(.L_x_5328) ;  /* 0x0000003c00348947 */ /* 0x005fec0003800000 */
        /* <DEDUP_REMOVED lines=32> */
.L_x_5332:
        /* <DEDUP_REMOVED lines=13> */
.L_x_5334:
[----:B------:R-:W-:Y:S05]  /*1330*/  BSYNC.RECONVERGENT B3 ;  /* 0x0000000000037941 */ /* 0x000fea0003800200 */
.L_x_5333:
        /* <DEDUP_REMOVED lines=41> */
.L_x_5331:
[----:B------:R-:W-:Y:S05]  /*15d0*/  BSYNC.RECONVERGENT B2 ;  /* 0x0000000000027941 */ /* 0x000fea0003800200 */
.L_x_5330:
[----:B------:R-:W0:Y:S01]  /*15e0*/  LDC R57, c[0x0][0x404] ;  /* 0x00010100ff397b82 */ /* 0x000e220000000800 */
[----:B------:R-:W-:Y:S01]  /*15f0*/  ISETP.NE.AND P3, PT, R59, 0x1, PT ;  /* 0x000000013b00780c */ /* 0x000fe20003f65270 */
[----:B------:R-:W-:Y:S01]  /*1600*/  IMAD.MOV.U32 R60, RZ, RZ, 0x2f800000 ;  /* 0x2f800000ff3c7424 */ /* 0x000fe200078e00ff */
[----:B------:R-:W-:Y:S01]  /*1610*/  I2FP.F32.U32 R7, R58 ;  /* 0x0000003a00077245 */ /* 0x000fe20000201000 */
[----:B------:R-:W-:Y:S01]  /*1620*/  BSSY.RECONVERGENT B2, `(.L_x_5335) ;  /* 0x0000046000027945 */ /* 0x000fe20003800200 */
[----:B------:R-:W-:-:S03]  /*1630*/  IMAD.MOV.U32 R58, RZ, RZ, 0x2 ;  /* 0x00000002ff3a7424 */ /* 0x000fc600078e00ff */
[----:B------:R-:W-:Y:S01]  /*1640*/  FFMA.FTZ R6, R7, R60, 1.1641532182693481445e-10 ;  /* 0x2f00000007067423 */ /* 0x000fe2000001003c */
[----:B------:R-:W-:-:S04]  /*1650*/  MOV R7, R64 ;  /* 0x0000004000077202 */ /* 0x000fc80000000f00 */
        /* <DEDUP_REMOVED lines=10> */
.L_x_5337:
        /* <DEDUP_REMOVED lines=13> */
.L_x_5339:
[----:B------:R-:W-:Y:S05]  /*17d0*/  BSYNC.RECONVERGENT B3 ;  /* 0x0000000000037941 */ /* 0x000fea0003800200 */
.L_x_5338:
        /* <DEDUP_REMOVED lines=39> */
[----:B------:R-:W-:Y:S01]  /*1a50*/  IMAD.MOV.U32 R58, RZ, RZ, RZ ;  /* 0x000000ffff3a7224 */ /* 0x000fe200078e00ff */
[----:B------:R-:W-:Y:S01]  /*1a60*/  MOV R7, R56 ;  /* 0x0000003800077202 */ /* 0x000fe20000000f00 */
[----:B------:R-:W-:-:S07]  /*1a70*/  IMAD.MOV.U32 R56, RZ, RZ, R6 ;  /* 0x000000ffff387224 */ /* 0x000fce00078e0006 */
.L_x_5336:
[----:B------:R-:W-:Y:S05]  /*1a80*/  BSYNC.RECONVERGENT B2 ;  /* 0x0000000000027941 */ /* 0x000fea0003800200 */
.L_x_5335:
        /* <DEDUP_REMOVED lines=16> */
.L_x_5342:
        /* <DEDUP_REMOVED lines=13> */
.L_x_5344:
[----:B------:R-:W-:Y:S05]  /*1c60*/  BSYNC.RECONVERGENT B3 ;  /* 0x0000000000037941 */ /* 0x000fea0003800200 */
.L_x_5343:
        /* <DEDUP_REMOVED lines=40> */
[----:B------:R-:W-:Y:S02]  /*1ef0*/  IMAD.MOV.U32 R7, RZ, RZ, R56 ;  /* 0x000000ffff077224 */ /* 0x000fe400078e0038 */
[----:B------:R-:W-:-:S07]  /*1f00*/  IMAD.MOV.U32 R56, RZ, RZ, R6 ;  /* 0x000000ffff387224 */ /* 0x000fce00078e0006 */
.L_x_5341:
[----:B------:R-:W-:Y:S05]  /*1f10*/  BSYNC.RECONVERGENT B2 ;  /* 0x0000000000027941 */ /* 0x000fea0003800200 */
.L_x_5340:
[----:B------:R-:W-:Y:S01]  /*1f20*/  ISETP.NE.AND P5, PT, R59, 0x1, PT ;  /* 0x000000013b00780c */ /* 0x000fe20003fa5270 */
[----:B------:R-:W-:Y:S01]  /*1f30*/  BSSY.RECONVERGENT B2, `(.L_x_5345) ;  /* 0x0000047000027945 */ /* 0x000fe20003800200 */
[----:B------:R-:W-:-:S05]  /*1f40*/  I2FP.F32.U32 R7, R7 ;  /* 0x0000000700077245 */ /* 0x000fca0000201000 */
[----:B------:R-:W-:Y:S01]  /*1f50*/  FFMA.FTZ R6, R7, R60, 1.1641532182693481445e-10 ;  /* 0x2f00000007067423 */ /* 0x000fe2000001003c */
[----:B------:R-:W-:-:S04]  /*1f60*/  IMAD.MOV.U32 R7, RZ, RZ, R64 ;  /* 0x000000ffff077224 */ /* 0x000fc800078e0040 */
        /* <DEDUP_REMOVED lines=11> */
.L_x_5347:
        /* <DEDUP_REMOVED lines=13> */
.L_x_5349:
[----:B------:R-:W-:Y:S05]  /*20f0*/  BSYNC.RECONVERGENT B3 ;  /* 0x0000000000037941 */ /* 0x000fea0003800200 */
.L_x_5348:
        /* <DEDUP_REMOVED lines=42> */
.L_x_5346:
[----:B------:R-:W-:Y:S05]  /*23a0*/  BSYNC.RECONVERGENT B2 ;  /* 0x0000000000027941 */ /* 0x000fea0003800200 */
.L_x_5345:
        /* <DEDUP_REMOVED lines=17> */
.L_x_5329:
        /* <DEDUP_REMOVED lines=16> */
.L_x_5353:
        /* <DEDUP_REMOVED lines=13> */
.L_x_5355:
[----:B------:R-:W-:Y:S05]  /*2690*/  BSYNC.RECONVERGENT B3 ;  /* 0x0000000000037941 */ /* 0x000fea0003800200 */
.L_x_5354:
        /* <DEDUP_REMOVED lines=41> */
.L_x_5352:
[----:B------:R-:W-:Y:S05]  /*2930*/  BSYNC.RECONVERGENT B2 ;  /* 0x0000000000027941 */ /* 0x000fea0003800200 */
.L_x_5351:
[----:B------:R-:W0:Y:S01]  /*2940*/  LDC R3, c[0x0][0x404] ;  /* 0x00010100ff037b82 */ /* 0x000e220000000800 */
[----:B------:R-:W-:Y:S01]  /*2950*/  ISETP.NE.AND P3, PT, R58, 0x1, PT ;  /* 0x000000013a00780c */ /* 0x000fe20003f65270 */
[----:B------:R-:W-:Y:S01]  /*2960*/  BSSY.RECONVERGENT B2, `(.L_x_5356) ;  /* 0x000004a000027945 */ /* 0x000fe20003800200 */
[----:B------:R-:W-:Y:S01]  /*2970*/  I2FP.F32.U32 R7, R0 ;  /* 0x0000000000077245 */ /* 0x000fe20000201000 */
[----:B------:R-:W-:Y:S02]  /*2980*/  IMAD.MOV.U32 R0, RZ, RZ, 0x2f800000 ;  /* 0x2f800000ff007424 */ /* 0x000fe400078e00ff */
[----:B------:R-:W-:Y:S02]  /*2990*/  HFMA2 R6, -RZ, RZ, 0, 1.1920928955078125e-07 ;  /* 0x00000002ff067431 */ /* 0x000fe400000001ff */
        /* <DEDUP_REMOVED lines=14> */
.L_x_5358:
        /* <DEDUP_REMOVED lines=13> */
.L_x_5360:
[----:B------:R-:W-:Y:S05]  /*2b50*/  BSYNC.RECONVERGENT B3 ;  /* 0x0000000000037941 */ /* 0x000fea0003800200 */
.L_x_5359:
        /* <DEDUP_REMOVED lines=42> */
.L_x_5357:
[----:B------:R-:W-:Y:S05]  /*2e00*/  BSYNC.RECONVERGENT B2 ;  /* 0x0000000000027941 */ /* 0x000fea0003800200 */
.L_x_5356:
        /* <DEDUP_REMOVED lines=15> */
.L_x_5363:
        /* <DEDUP_REMOVED lines=13> */
.L_x_5365:
[----:B------:R-:W-:Y:S05]  /*2fd0*/  BSYNC.RECONVERGENT B3 ;  /* 0x0000000000037941 */ /* 0x000fea0003800200 */
.L_x_5364:
        /* <DEDUP_REMOVED lines=42> */
.L_x_5362:
[----:B------:R-:W-:Y:S05]  /*3280*/  BSYNC.RECONVERGENT B2 ;  /* 0x0000000000027941 */ /* 0x000fea0003800200 */
.L_x_5361:
        /* <DEDUP_REMOVED lines=17> */
.L_x_5368:
        /* <DEDUP_REMOVED lines=13> */
.L_x_5370:
[----:B------:R-:W-:Y:S05]  /*3470*/  BSYNC.RECONVERGENT B3 ;  /* 0x0000000000037941 */ /* 0x000fea0003800200 */
.L_x_5369:
        /* <DEDUP_REMOVED lines=42> */
.L_x_5367:
[----:B------:R-:W-:Y:S05]  /*3720*/  BSYNC.RECONVERGENT B2 ;  /* 0x0000000000027941 */ /* 0x000fea0003800200 */
.L_x_5366:
        /* <DEDUP_REMOVED lines=15> */
.L_x_5373:
        /* <DEDUP_REMOVED lines=13> */
.L_x_5375:
[----:B------:R-:W-:Y:S05]  /*38f0*/  BSYNC.RECONVERGENT B3 ;  /* 0x0000000000037941 */ /* 0x000fea0003800200 */
.L_x_5374:
        /* <DEDUP_REMOVED lines=40> */
[----:B------:R-:W-:Y:S02]  /*3b80*/  IMAD.MOV.U32 R48, RZ, RZ, R56 ;  /* 0x000000ffff307224 */ /* 0x000fe400078e0038 */
[----:B------:R-:W-:-:S07]  /*3b90*/  IMAD.MOV.U32 R56, RZ, RZ, R6 ;  /* 0x000000ffff387224 */ /* 0x000fce00078e0006 */
.L_x_5372:
[----:B------:R-:W-:Y:S05]  /*3ba0*/  BSYNC.RECONVERGENT B2 ;  /* 0x0000000000027941 */ /* 0x000fea0003800200 */
.L_x_5371:
[----:B------:R-:W-:Y:S01]  /*3bb0*/  ISETP.NE.AND P5, PT, R49, 0x1, PT ;  /* 0x000000013100780c */ /* 0x000fe20003fa5270 */
[----:B------:R-:W-:Y:S01]  /*3bc0*/  BSSY.RECONVERGENT B2, `(.L_x_5376) ;  /* 0x0000048000027945 */ /* 0x000fe20003800200 */
[----:B------:R-:W-:Y:S01]  /*3bd0*/  I2FP.F32.U32 R7, R48 ;  /* 0x0000003000077245 */ /* 0x000fe20000201000 */
[----:B------:R-:W-:-:S04]  /*3be0*/  FMUL.FTZ R50, R50, R2 ;  /* 0x0000000232327220 */ /* 0x000fc80000410000 */
        /* <DEDUP_REMOVED lines=13> */
.L_x_5378:
        /* <DEDUP_REMOVED lines=13> */
.L_x_5380:
[----:B------:R-:W-:Y:S05]  /*3d90*/  BSYNC.RECONVERGENT B3 ;  /* 0x0000000000037941 */ /* 0x000fea0003800200 */
.L_x_5379:
        /* <DEDUP_REMOVED lines=42> */
.L_x_5377:
[----:B------:R-:W-:Y:S05]  /*4040*/  BSYNC.RECONVERGENT B2 ;  /* 0x0000000000027941 */ /* 0x000fea0003800200 */
.L_x_5376:
        /* <DEDUP_REMOVED lines=15> */
.L_x_5383:
        /* <DEDUP_REMOVED lines=13> */
.L_x_5385:
[----:B------:R-:W-:Y:S05]  /*4210*/  BSYNC.RECONVERGENT B3 ;  /* 0x0000000000037941 */ /* 0x000fea0003800200 */
.L_x_5384:
        /* <DEDUP_REMOVED lines=42> */
.L_x_5382:
[----:B------:R-:W-:Y:S05]  /*44c0*/  BSYNC.RECONVERGENT B2 ;  /* 0x0000000000027941 */ /* 0x000fea0003800200 */
.L_x_5381:
        /* <DEDUP_REMOVED lines=17> */
.L_x_5388:
        /* <DEDUP_REMOVED lines=15> */
.L_x_5390:
[----:B------:R-:W-:Y:S05]  /*46d0*/  BSYNC.RECONVERGENT B3 ;  /* 0x0000000000037941 */ /* 0x000fea0003800200 */
.L_x_5389:
        /* <DEDUP_REMOVED lines=39> */
[----:B------:R-:W-:Y:S02]  /*4950*/  IMAD.MOV.U32 R7, RZ, RZ, R56 ;  /* 0x000000ffff077224 */ /* 0x000fe400078e0038 */
[----:B------:R-:W-:Y:S02]  /*4960*/  IMAD.MOV.U32 R56, RZ, RZ, R6 ;  /* 0x000000ffff387224 */ /* 0x000fe400078e0006 */
[----:B------:R-:W-:-:S07]  /*4970*/  HFMA2 R6, -RZ, RZ, 0, 0 ;  /* 0x00000000ff067431 */ /* 0x000fce00000001ff */
.L_x_5387:
[----:B------:R-:W-:Y:S05]  /*4980*/  BSYNC.RECONVERGENT B2 ;  /* 0x0000000000027941 */ /* 0x000fea0003800200 */
.L_x_5386:
[-C--:B------:R-:W-:Y:S01]  /*4990*/  FMUL.FTZ R48, R40, R2.reuse ;  /* 0x0000000228307220 */ /* 0x080fe20000410000 */
[----:B------:R-:W-:Y:S01]  /*49a0*/  FSETP.GTU.FTZ.AND P6, PT, R4, R3, PT ;  /* 0x000000030400720b */ /* 0x000fe20003fdc000 */
[----:B------:R-:W-:Y:S01]  /*49b0*/  FMUL.FTZ R49, R41, R2 ;  /* 0x0000000229317220 */ /* 0x000fe20000410000 */
[----:B------:R-:W-:Y:S02]  /*49c0*/  I2FP.F32.U32 R61, R7 ;  /* 0x00000007003d7245 */ /* 0x000fe40000201000 */
[----:B------:R-:W-:Y:S02]  /*49d0*/  FSEL R48, R48, RZ, !P6 ;  /* 0x000000ff30307208 */ /* 0x000fe40007000000 */
[----:B------:R-:W-:Y:S02]  /*49e0*/  SEL R4, RZ, 0x1, P6 ;  /* 0x00000001ff047807 */ /* 0x000fe40003000000 */
[----:B------:R-:W-:Y:S01]  /*49f0*/  FSETP.GTU.FTZ.AND P6, PT, R58, R3, PT ;  /* 0x000000033a00720b */ /* 0x000fe20003fdc000 */
[----:B------:R-:W-:Y:S01]  /*4a00*/  FFMA.FTZ R58, R61, R0, 1.1641532182693481445e-10 ;  /* 0x2f0000003d3a7423 */ /* 0x000fe20000010000 */
        /* <DEDUP_REMOVED lines=10> */
[----:B------:R-:W-:Y:S01]  /*4ab0*/  FMUL.FTZ R3, R43, R2 ;  /* 0x000000022b037220 */ /* 0x000fe20000410000 */
[----:B------:R-:W-:Y:S01]  /*4ac0*/  FSEL R2, R59, RZ, P3 ;  /* 0x000000ff3b027208 */ /* 0x000fe20001800000 */
[----:B------:R-:W-:Y:S01]  /*4ad0*/  FADD.FTZ R50, R50, R61 ;  /* 0x0000003d32327221 */ /* 0x000fe20000010000 */
[----:B------:R-:W-:Y:S01]  /*4ae0*/  FSEL R58, R51, RZ, P5 ;  /* 0x000000ff333a7208 */ /* 0x000fe20002800000 */
[----:B------:R-:W-:Y:S01]  /*4af0*/  @P1 FADD.FTZ R48, R44, R48 ;  /* 0x000000302c301221 */ /* 0x000fe20000010000 */
[----:B------:R-:W-:Y:S01]  /*4b00*/  FSEL R3, R3, RZ, !P6 ;  /* 0x000000ff03037208 */ /* 0x000fe20007000000 */
[----:B------:R-:W-:Y:S01]  /*4b10*/  FADD.FTZ R49, R2, R49 ;  /* 0x0000003102317221 */ /* 0x000fe20000010000 */
[----:B------:R-:W-:Y:S01]  /*4b20*/  PRMT R2, R0, 0x7610, R2 ;  /* 0x0000761000027816 */ /* 0x000fe20000000002 */
[----:B------:R-:W-:Y:S01]  /*4b30*/  @P1 FADD.FTZ R50, R46, R50 ;  /* 0x000000322e321221 */ /* 0x000fe20000010000 */
[----:B------:R-:W-:Y:S01]  /*4b40*/  SEL R0, RZ, 0x1, P6 ;  /* 0x00000001ff007807 */ /* 0x000fe20003000000 */
[----:B------:R-:W-:Y:S01]  /*4b50*/  FADD.FTZ R51, R3, R58 ;  /* 0x0000003a03337221 */ /* 0x000fe20000010000 */
[----:B------:R-:W-:Y:S01]  /*4b60*/  PRMT R3, R7, 0x7610, R3 ;  /* 0x0000761007037816 */ /* 0x000fe20000000003 */
[----:B------:R-:W-:-:S02]  /*4b70*/  @P1 FADD.FTZ R49, R45, R49 ;  /* 0x000000312d311221 */ /* 0x000fc40000010000 */
[----:B------:R-:W-:-:S07]  /*4b80*/  @P1 FADD.FTZ R51, R47, R51 ;  /* 0x000000332f331221 */ /* 0x000fce0000010000 */
.L_x_5350:
        /* <DEDUP_REMOVED lines=20> */
[----:B------:R-:W-:Y:S01]  /*4cd0*/  LOP3.LUT R60, R4, 0xff, RZ, 0xc0, !PT ;  /* 0x000000ff043c7812 */ /* 0x000fe200078ec0ff */
[----:B0-----:R-:W-:-:S04]  /*4ce0*/  IMAD.WIDE.U32 R58, R73, 0x4, R58 ;  /* 0x00000004493a7825 */ /* 0x001fc800078e003a */
[----:B------:R-:W-:-:S05]  /*4cf0*/  IMAD.IADD R7, R7, 0x1, R60 ;  /* 0x0000000107077824 */ /* 0x000fca00078e023c */
[----:B------:R1:W-:Y:S02]  /*4d00*/  STG.E desc[UR8][R58.64], R7 ;  /* 0x000000073a007986 */ /* 0x0003e4000c101908 */
.L_x_5391:
[----:B01----:R-:W-:Y:S01]  /*4d10*/  MOV R7, R56 ;  /* 0x0000003800077202 */ /* 0x003fe20000000f00 */
[----:B------:R-:W-:-:S07]  /*4d20*/  VIADD R57, R73, 0x20 ;  /* 0x0000002049397836 */ /* 0x000fce0000000000 */
.L_x_5328:
[----:B------:R-:W-:Y:S05]  /*4d30*/  BSYNC.RECONVERGENT B1 ;  /* 0x0000000000017941 */ /* 0x000fea0003800200 */
.L_x_5327:
        /* <DEDUP_REMOVED lines=34> */
.L_x_5397:
[----:B------:R-:W-:Y:S01]  /*4f60*/  VIADD R68, R68, 0x1 ;  /* 0x0000000144447836 */ /* 0x000fe20000000000 */
[----:B------:R-:W-:Y:S03]  /*4f70*/  BSSY.RECONVERGENT B3, `(.L_x_5398) ;  /* 0x000000c000037945 */ /* 0x000fe60003800200 */
[C---:B0-----:R-:W-:Y:S01]  /*4f80*/  IMAD.WIDE.U32 R60, R68.reuse, -0x2daee0ad, RZ ;  /* 0xd2511f53443c7825 */ /* 0x041fe200078e00ff */
        /* <DEDUP_REMOVED lines=10> */
.L_x_5399:
[----:B------:R-:W-:Y:S05]  /*5030*/  BSYNC.RECONVERGENT B3 ;  /* 0x0000000000037941 */ /* 0x000fea0003800200 */
.L_x_5398:
        /* <DEDUP_REMOVED lines=42> */
.L_x_5396:
[----:B------:R-:W-:Y:S05]  /*52e0*/  BSYNC.RECONVERGENT B2 ;  /* 0x0000000000027941 */ /* 0x000fea0003800200 */
.L_x_5395:
[----:B0-----:R-:W0:Y:S01]  /*52f0*/  LDC R58, c[0x0][0x404] ;  /* 0x00010100ff3a7b82 */ /* 0x001e220000000800 */
        /* <DEDUP_REMOVED lines=19> */
.L_x_5402:
        /* <DEDUP_REMOVED lines=13> */
.L_x_5404:
[----:B------:R-:W-:Y:S05]  /*5500*/  BSYNC.RECONVERGENT B3 ;  /* 0x0000000000037941 */ /* 0x000fea0003800200 */
.L_x_5403:
        /* <DEDUP_REMOVED lines=42> */
.L_x_5401:
[----:B------:R-:W-:Y:S05]  /*57b0*/  BSYNC.RECONVERGENT B2 ;  /* 0x0000000000027941 */ /* 0x000fea0003800200 */
.L_x_5400:
        /* <DEDUP_REMOVED lines=15> */
.L_x_5407:
        /* <DEDUP_REMOVED lines=13> */
.L_x_5409:
[----:B------:R-:W-:Y:S05]  /*5980*/  BSYNC.RECONVERGENT B3 ;  /* 0x0000000000037941 */ /* 0x000fea0003800200 */
.L_x_5408:
        /* <DEDUP_REMOVED lines=42> */
.L_x_5406:
[----:B------:R-:W-:Y:S05]  /*5c30*/  BSYNC.RECONVERGENT B2 ;  /* 0x0000000000027941 */ /* 0x000fea0003800200 */
.L_x_5405:
        /* <DEDUP_REMOVED lines=17> */
.L_x_5412:
        /* <DEDUP_REMOVED lines=13> */
.L_x_5414:
[----:B------:R-:W-:Y:S05]  /*5e20*/  BSYNC.RECONVERGENT B3 ;  /* 0x0000000000037941 */ /* 0x000fea0003800200 */
.L_x_5413:
        /* <DEDUP_REMOVED lines=42> */
.L_x_5411:
[----:B------:R-:W-:Y:S05]  /*60d0*/  BSYNC.RECONVERGENT B2 ;  /* 0x0000000000027941 */ /* 0x000fea0003800200 */
.L_x_5410:
        /* <DEDUP_REMOVED lines=15> */
.L_x_5417:
        /* <DEDUP_REMOVED lines=13> */
.L_x_5419:
[----:B------:R-:W-:Y:S05]  /*62a0*/  BSYNC.RECONVERGENT B3 ;  /* 0x0000000000037941 */ /* 0x000fea0003800200 */
.L_x_5418:
        /* <DEDUP_REMOVED lines=40> */
[----:B------:R-:W-:Y:S02]  /*6530*/  IMAD.MOV.U32 R56, RZ, RZ, R2 ;  /* 0x000000ffff387224 */ /* 0x000fe400078e0002 */
[----:B------:R-:W-:-:S07]  /*6540*/  HFMA2 R2, -RZ, RZ, 0, 0 ;  /* 0x00000000ff027431 */ /* 0x000fce00000001ff */
.L_x_5416:
[----:B------:R-:W-:Y:S05]  /*6550*/  BSYNC.RECONVERGENT B2 ;  /* 0x0000000000027941 */ /* 0x000fea0003800200 */
.L_x_5415:
        /* <DEDUP_REMOVED lines=17> */
.L_x_5422:
        /* <DEDUP_REMOVED lines=13> */
.L_x_5424:
[----:B------:R-:W-:Y:S05]  /*6740*/  BSYNC.RECONVERGENT B3 ;  /* 0x0000000000037941 */ /* 0x000fea0003800200 */
.L_x_5423:
        /* <DEDUP_REMOVED lines=39> */
[----:B------:R-:W-:Y:S01]  /*69c0*/  HFMA2 R6, -RZ, RZ, 0, 0 ;  /* 0x00000000ff067431 */ /* 0x000fe200000001ff */
[----:B------:R-:W-:Y:S01]  /*69d0*/  MOV R3, R56 ;  /* 0x0000003800037202 */ /* 0x000fe20000000f00 */
[----:B------:R-:W-:-:S07]  /*69e0*/  IMAD.MOV.U32 R56, RZ, RZ, R2 ;  /* 0x000000ffff387224 */ /* 0x000fce00078e0002 */
.L_x_5421:
[----:B------:R-:W-:Y:S05]  /*69f0*/  BSYNC.RECONVERGENT B2 ;  /* 0x0000000000027941 */ /* 0x000fea0003800200 */
.L_x_5420:
        /* <DEDUP_REMOVED lines=15> */
.L_x_5427:
        /* <DEDUP_REMOVED lines=13> */
.L_x_5429:
[----:B------:R-:W-:Y:S05]  /*6bc0*/  BSYNC.RECONVERGENT B3 ;  /* 0x0000000000037941 */ /* 0x000fea0003800200 */
.L_x_5428:
        /* <DEDUP_REMOVED lines=42> */
.L_x_5426:
[----:B------:R-:W-:Y:S05]  /*6e70*/  BSYNC.RECONVERGENT B2 ;  /* 0x0000000000027941 */ /* 0x000fea0003800200 */
.L_x_5425:
        /* <DEDUP_REMOVED lines=17> */
.L_x_5432:
        /* <DEDUP_REMOVED lines=15> */
.L_x_5434:
[----:B------:R-:W-:Y:S05]  /*7080*/  BSYNC.RECONVERGENT B3 ;  /* 0x0000000000037941 */ /* 0x000fea0003800200 */
.L_x_5433:
        /* <DEDUP_REMOVED lines=42> */
.L_x_5431:
[----:B------:R-:W-:Y:S05]  /*7330*/  BSYNC.RECONVERGENT B2 ;  /* 0x0000000000027941 */ /* 0x000fea0003800200 */
.L_x_5430:
[----:B------:R-:W-:Y:S01]  /*7340*/  FMUL.FTZ R7, R40, R4 ;  /* 0x0000000428077220 */ /* 0x000fe20000410000 */
[----:B------:R-:W-:Y:S01]  /*7350*/  FSETP.GTU.FTZ.AND P6, PT, R59, R58, PT ;  /* 0x0000003a3b00720b */ /* 0x000fe20003fdc000 */
[----:B------:R-:W-:Y:S01]  /*7360*/  FMUL.FTZ R59, R41, R4 ;  /* 0x00000004293b7220 */ /* 0x000fe20000410000 */
[----:B------:R-:W-:Y:S02]  /*7370*/  FSEL R52, R52, RZ, P2 ;  /* 0x000000ff34347208 */ /* 0x000fe40001000000 */
[----:B------:R-:W-:Y:S02]  /*7380*/  FSEL R7, R7, RZ, !P6 ;  /* 0x000000ff07077208 */ /* 0x000fe40007000000 */
[----:B------:R-:W-:Y:S02]  /*7390*/  SEL R2, RZ, 0x1, P6 ;  /* 0x00000001ff027807 */ /* 0x000fe40003000000 */
[----:B------:R-:W-:Y:S01]  /*73a0*/  FSETP.GTU.FTZ.AND P6, PT, R61, R58, PT ;  /* 0x0000003a3d00720b */ /* 0x000fe20003fdc000 */
[----:B------:R-:W-:Y:S01]  /*73b0*/  FADD.FTZ R52, R52, R7 ;  /* 0x0000000734347221 */ /* 0x000fe20000010000 */
[----:B------:R-:W-:Y:S01]  /*73c0*/  I2FP.F32.U32 R61, R60 ;  /* 0x0000003c003d7245 */ /* 0x000fe20000201000 */
[----:B------:R-:W-:Y:S01]  /*73d0*/  FMUL.FTZ R60, R43, R4 ;  /* 0x000000042b3c7220 */ /* 0x000fe20000410000 */
[----:B------:R-:W-:Y:S01]  /*73e0*/  FSEL R59, R59, RZ, !P6 ;  /* 0x000000ff3b3b7208 */ /* 0x000fe20007000000 */
[----:B------:R-:W-:Y:S01]  /*73f0*/  @P1 FADD.FTZ R52, R44, R52 ;  /* 0x000000342c341221 */ /* 0x000fe20000010000 */
[----:B------:R-:W-:Y:S01]  /*7400*/  SEL R3, RZ, 0x1, P6 ;  /* 0x00000001ff037807 */ /* 0x000fe20003000000 */
[----:B------:R-:W-:Y:S01]  /*7410*/  FFMA.FTZ R61, R61, R0, 1.1641532182693481445e-10 ;  /* 0x2f0000003d3d7423 */ /* 0x000fe20000010000 */
[----:B------:R-:W-:-:S02]  /*7420*/  FSEL R54, R54, RZ, P4 ;  /* 0x000000ff36367208 */ /* 0x000fc40002000000 */
[----:B------:R-:W-:Y:S02]  /*7430*/  FSEL R62, R53, RZ, P3 ;  /* 0x000000ff353e7208 */ /* 0x000fe40001800000 */
[----:B------:R-:W-:Y:S01]  /*7440*/  FSETP.GTU.FTZ.AND P6, PT, R61, R58, PT ;  /* 0x0000003a3d00720b */ /* 0x000fe20003fdc000 */
[----:B------:R-:W-:Y:S01]  /*7450*/  FMUL.FTZ R61, R42, R4 ;  /* 0x000000042a3d7220 */ /* 0x000fe20000410000 */
[----:B------:R-:W-:Y:S01]  /*7460*/  FSEL R55, R55, RZ, P5 ;  /* 0x000000ff37377208 */ /* 0x000fe20002800000 */
[----:B------:R-:W-:Y:S01]  /*7470*/  FADD.FTZ R53, R62, R59 ;  /* 0x0000003b3e357221 */ /* 0x000fe20000010000 */
[----:B------:R-:W-:Y:S02]  /*7480*/  FSEL R60, R60, RZ, !P6 ;  /* 0x000000ff3c3c7208 */ /* 0x000fe40007000000 */
[----:B------:R-:W-:Y:S01]  /*7490*/  SEL R0, RZ, 0x1, P6 ;  /* 0x00000001ff007807 */ /* 0x000fe20003000000 */
[----:B------:R-:W-:Y:S01]  /*74a0*/  @P1 FADD.FTZ R53, R45, R53 ;  /* 0x000000352d351221 */ /* 0x000fe20000010000 */
[----:B------:R-:W-:Y:S01]  /*74b0*/  FSETP.GTU.FTZ.AND P6, PT, R63, R58, PT ;  /* 0x0000003a3f00720b */ /* 0x000fe20003fdc000 */
[----:B------:R-:W-:Y:S01]  /*74c0*/  FADD.FTZ R55, R60, R55 ;  /* 0x000000373c377221 */ /* 0x000fe20000010000 */
[----:B------:R-:W-:-:S02]  /*74d0*/  PRMT R4, R2, 0x7610, R4 ;  /* 0x0000761002047816 */ /* 0x000fc40000000004 */
[----:B------:R-:W-:Y:S01]  /*74e0*/  FSEL R61, R61, RZ, !P6 ;  /* 0x000000ff3d3d7208 */ /* 0x000fe20007000000 */
[----:B------:R-:W-:Y:S01]  /*74f0*/  @P1 FADD.FTZ R55, R47, R55 ;  /* 0x000000372f371221 */ /* 0x000fe20000010000 */
[----:B------:R-:W-:-:S03]  /*7500*/  SEL R7, RZ, 0x1, P6 ;  /* 0x00000001ff077807 */ /* 0x000fc60003000000 */
[----:B------:R-:W-:Y:S01]  /*7510*/  FADD.FTZ R54, R54, R61 ;  /* 0x0000003d36367221 */ /* 0x000fe20000010000 */
[----:B------:R-:W-:-:S03]  /*7520*/  PRMT R2, R7, 0x7610, R2 ;  /* 0x0000761007027816 */ /* 0x000fc60000000002 */
[----:B------:R-:W-:Y:S01]  /*7530*/  @P1 FADD.FTZ R54, R46, R54 ;  /* 0x000000362e361221 */ /* 0x000fe20000010000 */
[----:B------:R-:W-:Y:S06]  /*7540*/  BRA `(.L_x_5435) ;  /* 0x0000001000d87947 */ /* 0x000fec0003800000 */
.L_x_5394:
        /* <DEDUP_REMOVED lines=16> */
.L_x_5438:
        /* <DEDUP_REMOVED lines=13> */
.L_x_5440:
[----:B------:R-:W-:Y:S05]  /*7720*/  BSYNC.RECONVERGENT B3 ;  /* 0x0000000000037941 */ /* 0x000fea0003800200 */
.L_x_5439:
        /* <DEDUP_REMOVED lines=42> */
.L_x_5437:
[----:B------:R-:W-:Y:S05]  /*79d0*/  BSYNC.RECONVERGENT B2 ;  /* 0x0000000000027941 */ /* 0x000fea0003800200 */
.L_x_5436:
[----:B------:R-:W0:Y:S01]  /*79e0*/  LDC R60, c[0x0][0x404] ;  /* 0x00010100ff3c7b82 */ /* 0x000e220000000800 */
[----:B------:R-:W-:Y:S01]  /*79f0*/  HFMA2 R61, -RZ, RZ, 0.1171875, 0 ;  /* 0x2f800000ff3d7431 */ /* 0x000fe200000001ff */
[----:B------:R-:W-:Y:S01]  /*7a00*/  ISETP.NE.AND P3, PT, R59, 0x1, PT ;  /* 0x000000013b00780c */ /* 0x000fe20003f65270 */
[----:B------:R-:W-:Y:S01]  /*7a10*/  BSSY.RECONVERGENT B2, `(.L_x_5441) ;  /* 0x0000047000027945 */ /* 0x000fe20003800200 */
[----:B------:R-:W-:Y:S01]  /*7a20*/  I2FP.F32.U32 R6, R58 ;  /* 0x0000003a00067245 */ /* 0x000fe20000201000 */
[----:B------:R-:W-:-:S04]  /*7a30*/  IMAD.MOV.U32 R58, RZ, RZ, 0x2 ;  /* 0x00000002ff3a7424 */ /* 0x000fc800078e00ff */
[----:B------:R-:W-:-:S05]  /*7a40*/  FFMA.FTZ R7, R6, R61, 1.1641532182693481445e-10 ;  /* 0x2f00000006077423 */ /* 0x000fca000001003d */
[----:B0-----:R-:W-:Y:S02]  /*7a50*/  FSETP.LE.FTZ.AND P2, PT, R7, R60, PT ;  /* 0x0000003c0700720b */ /* 0x001fe40003f53000 */
        /* <DEDUP_REMOVED lines=10> */
.L_x_5443:
        /* <DEDUP_REMOVED lines=13> */
.L_x_5445:
[----:B------:R-:W-:Y:S05]  /*7bd0*/  BSYNC.RECONVERGENT B3 ;  /* 0x0000000000037941 */ /* 0x000fea0003800200 */
.L_x_5444:
        /* <DEDUP_REMOVED lines=42> */
.L_x_5442:
[----:B------:R-:W-:Y:S05]  /*7e80*/  BSYNC.RECONVERGENT B2 ;  /* 0x0000000000027941 */ /* 0x000fea0003800200 */
.L_x_5441:
        /* <DEDUP_REMOVED lines=16> */
.L_x_5448:
        /* <DEDUP_REMOVED lines=13> */
.L_x_5450:
[----:B------:R-:W-:Y:S05]  /*8060*/  BSYNC.RECONVERGENT B3 ;  /* 0x0000000000037941 */ /* 0x000fea0003800200 */
.L_x_5449:
        /* <DEDUP_REMOVED lines=39> */
[----:B------:R-:W-:Y:S02]  /*82e0*/  LOP3.LUT R66, R58, UR32, R7, 0x96, !PT ;  /* 0x000000203a427c12 */ /* 0x000fe4000f8e9607 */
[----:B------:R-:W-:Y:S01]  /*82f0*/  MOV R7, R56 ;  /* 0x0000003800077202 */ /* 0x000fe20000000f00 */
[----:B------:R-:W-:-:S07]  /*8300*/  IMAD.MOV.U32 R56, RZ, RZ, R6 ;  /* 0x000000ffff387224 */ /* 0x000fce00078e0006 */
.L_x_5447:
[----:B------:R-:W-:Y:S05]  /*8310*/  BSYNC.RECONVERGENT B2 ;  /* 0x0000000000027941 */ /* 0x000fea0003800200 */
.L_x_5446:
        /* <DEDUP_REMOVED lines=16> */
.L_x_5453:
        /* <DEDUP_REMOVED lines=13> */
.L_x_5455:
[----:B------:R-:W-:Y:S05]  /*84f0*/  BSYNC.RECONVERGENT B3 ;  /* 0x0000000000037941 */ /* 0x000fea0003800200 */
.L_x_5454:
        /* <DEDUP_REMOVED lines=42> */
.L_x_5452:
[----:B------:R-:W-:Y:S05]  /*87a0*/  BSYNC.RECONVERGENT B2 ;  /* 0x0000000000027941 */ /* 0x000fea0003800200 */
.L_x_5451:
        /* <DEDUP_REMOVED lines=16> */
.L_x_5435:
        /* <DEDUP_REMOVED lines=22> */
[----:B0-----:R-:W-:-:S03]  /*8a10*/  IMAD.WIDE.U32 R58, R57, 0x4, R58 ;  /* 0x00000004393a7825 */ /* 0x001fc600078e003a */
[----:B------:R-:W-:-:S05]  /*8a20*/  IADD3 R61, PT, PT, R56, R61, RZ ;  /* 0x0000003d383d7210 */ /* 0x000fca0007ffe0ff */
[----:B------:R1:W-:Y:S02]  /*8a30*/  STG.E desc[UR8][R58.64], R61 ;  /* 0x0000003d3a007986 */ /* 0x0003e4000c101908 */
.L_x_5393:
[----:B------:R-:W-:Y:S05]  /*8a40*/  BSYNC.RECONVERGENT B1 ;  /* 0x0000000000017941 */ /* 0x000fea0003800200 */
.L_x_5392:
        /* <DEDUP_REMOVED lines=31> */
[----:B------:R-:W-:-:S04]  /*8c40*/  FADD.FTZ R59, R50, -R61 ;  /* 0x8000003d323b7221 */ /* 0x000fc80000010000 */
[----:B------:R-:W-:Y:S01]  /*8c50*/  FFMA.FTZ R56, R59, R59, R56 ;  /* 0x0000003b3b387223 */ /* 0x000fe20000010038 */
[----:B------:R-:W-:-:S04]  /*8c60*/  FADD.FTZ R59, R51, -R61 ;  /* 0x8000003d333b7221 */ /* 0x000fc80000010000 */
        /* <DEDUP_REMOVED lines=18> */
.L_x_5473:
[----:B------:R-:W-:Y:S01]  /*8d90*/  FMUL.FTZ R56, R61, R61 ;  /* 0x0000003d3d387220 */ /* 0x000fe20000410000 */
[----:B-1----:R-:W-:Y:S01]  /*8da0*/  FADD.FTZ R60, R76, R62 ;  /* 0x0000003e4c3c7221 */ /* 0x002fe20000010000 */
[----:B------:R-:W-:Y:S01]  /*8db0*/  PLOP3.LUT P1, PT, PT, PT, UP1, 0x40, 0x4 ;  /* 0x000000000004781c */ /* 0x000fe20003f2e818 */
[----:B------:R-:W1:Y:S01]  /*8dc0*/  @!P2 LDC.64 R58, c[0x0][0x3c0] ;  /* 0x0000f000ff3aab82 */ /* 0x000e620000000a00 */
[----:B------:R-:W-:Y:S01]  /*8dd0*/  BSSY.RECONVERGENT B1, `(.L_x_5457) ;  /* 0x0000024000017945 */ /* 0x000fe20003800200 */
[----:B------:R-:W-:Y:S01]  /*8de0*/  FFMA.FTZ R60, R60, R57, UR14 ;  /* 0x0000000e3c3c7e23 */ /* 0x000fe20008010039 */
[----:B------:R-:W-:Y:S02]  /*8df0*/  FSEL R63, R56, RZ, !P1 ;  /* 0x000000ff383f7208 */ /* 0x000fe40004800000 */
[----:B------:R-:W-:-:S03]  /*8e00*/  PLOP3.LUT P1, PT, PT, PT, UP1, 0x40, 0x4 ;  /* 0x000000000004781c */ /* 0x000fc60003f2e818 */
[----:B------:R-:W2:Y:S01]  /*8e10*/  @!P2 LDC.64 R56, c[0x0][0x3c8] ;  /* 0x0000f200ff38ab82 */ /* 0x000ea20000000a00 */
[----:B------:R-:W-:Y:S01]  /*8e20*/  FADD.FTZ R60, R60, R63 ;  /* 0x0000003f3c3c7221 */ /* 0x000fe20000010000 */
[----:B0-----:R-:W-:-:S03]  /*8e30*/  FSEL R76, R61, RZ, P1 ;  /* 0x000000ff3d4c7208 */ /* 0x001fc60000800000 */
[----:B------:R-:W0:Y:S01]  /*8e40*/  MUFU.RSQ R77, R60 ;  /* 0x0000003c004d7308 */ /* 0x000e220000001400 */
[----:B-1----:R-:W-:-:S05]  /*8e50*/  @!P2 IMAD.WIDE R58, R71, 0x4, R58 ;  /* 0x00000004473aa825 */ /* 0x002fca00078e023a */
[----:B------:R1:W-:Y:S01]  /*8e60*/  @!P2 STG.E desc[UR8][R58.64], R61 ;  /* 0x0000003d3a00a986 */ /* 0x0003e2000c101908 */
[----:B--2---:R-:W-:-:S05]  /*8e70*/  @!P2 IMAD.WIDE R56, R71, 0x4, R56 ;  /* 0x000000044738a825 */ /* 0x004fca00078e0238 */
[----:B0-----:R1:W-:Y:S01]  /*8e80*/  @!P2 STG.E desc[UR8][R56.64], R77 ;  /* 0x0000004d3800a986 */ /* 0x0013e2000c101908 */
[----:B------:R-:W-:Y:S05]  /*8e90*/  @!P0 BRA `(.L_x_5458) ;  /* 0x00000000005c8947 */ /* 0x000fea0003800000 */
[----:B------:R-:W0:Y:S01]  /*8ea0*/  LDC.64 R74, c[0x0][0x428] ;  /* 0x00010a00ff4a7b82 */ /* 0x000e220000000a00 */
        /* <DEDUP_REMOVED lines=17> */
[----:B------:R0:W-:Y:S02]  /*8fc0*/  STG.E.128 desc[UR8][R74.64], R56 ;  /* 0x000000384a007986 */ /* 0x0001e4000c101d08 */
[----:B0-----:R-:W0:Y:S02]  /*8fd0*/  LDC.64 R74, c[0x0][0x430] ;  /* 0x00010c00ff4a7b82 */ /* 0x001e240000000a00 */
[----:B0-----:R-:W-:-:S04]  /*8fe0*/  IMAD.WIDE.U32 R74, R73, 0x10, R74 ;  /* 0x00000010494a7825 */ /* 0x001fc800078e004a */
[----:B------:R-:W-:Y:S01]  /*8ff0*/  VIADD R73, R73, 0x20 ;  /* 0x0000002049497836 */ /* 0x000fe20000000000 */
[----:B------:R0:W-:Y:S06]  /*9000*/  STG.E.128 desc[UR8][R74.64], R60 ;  /* 0x0000003c4a007986 */ /* 0x0001ec000c101d08 */
.L_x_5458:
[----:B------:R-:W-:Y:S05]  /*9010*/  BSYNC.RECONVERGENT B1 ;  /* 0x0000000000017941 */ /* 0x000fea0003800200 */
.L_x_5457:
[----:B------:R-:W-:Y:S01]  /*9020*/  ISETP.GE.U32.AND P1, PT, R70, 0x40, PT ;  /* 0x000000404600780c */ /* 0x000fe20003f26070 */
[----:B------:R-:W-:-:S12]  /*9030*/  BSSY.RECONVERGENT B1, `(.L_x_5459) ;  /* 0x0000018000017945 */ /* 0x000fd80003800200 */
[----:B------:R-:W-:Y:S05]  /*9040*/  @!P1 BRA `(.L_x_5460) ;  /* 0x0000000000589947 */ /* 0x000fea0003800000 */
[----:B-1----:R-:W1:Y:S01]  /*9050*/  LDC.64 R56, c[0x0][0x428] ;  /* 0x00010a00ff387b82 */ /* 0x002e620000000a00 */
        /* <DEDUP_REMOVED lines=8> */
[----:B-----5:R-:W-:Y:S02]  /*90e0*/  FFMA.FTZ R60, R61, R28, R36 ;  /* 0x0000001c3d3c7223 */ /* 0x020fe40000010024 */
[----:B------:R-:W-:Y:S01]  /*90f0*/  FFMA.FTZ R58, R63, R26, R34 ;  /* 0x0000001a3f3a7223 */ /* 0x000fe20000010022 */
[----:B------:R-:W-:Y:S01]  /*9100*/  FFMA.FTZ R59, R74, R27, R35 ;  /* 0x0000001b4a3b7223 */ /* 0x000fe20000010023 */
[----:B-1----:R-:W-:-:S04]  /*9110*/  IMAD.WIDE.U32 R76, R73, 0x10, R56 ;  /* 0x00000010494c7825 */ /* 0x002fc800078e0038 */
[----:B------:R-:W-:Y:S01]  /*9120*/  FFMA.FTZ R56, R61, R24, R32 ;  /* 0x000000183d387223 */ /* 0x000fe20000010020 */
[C---:B------:R-:W-:Y:S01]  /*9130*/  FFMA.FTZ R57, R62.reuse, R25, R33 ;  /* 0x000000193e397223 */ /* 0x040fe20000010021 */
[----:B------:R-:W-:Y:S01]  /*9140*/  FFMA.FTZ R61, R62, R29, R37 ;  /* 0x0000001d3e3d7223 */ /* 0x000fe20000010025 */
[----:B------:R-:W-:Y:S01]  /*9150*/  FFMA.FTZ R62, R63, R30, R38 ;  /* 0x0000001e3f3e7223 */ /* 0x000fe20000010026 */
[----:B------:R-:W-:Y:S02]  /*9160*/  FFMA.FTZ R63, R74, R31, R39 ;  /* 0x0000001f4a3f7223 */ /* 0x000fe40000010027 */
[----:B------:R0:W-:Y:S02]  /*9170*/  STG.E.128 desc[UR8][R76.64], R56 ;  /* 0x000000384c007986 */ /* 0x0001e4000c101d08 */
[----:B0-----:R-:W0:Y:S02]  /*9180*/  LDC.64 R76, c[0x0][0x430] ;  /* 0x00010c00ff4c7b82 */ /* 0x001e240000000a00 */
[----:B0-----:R-:W-:-:S05]  /*9190*/  IMAD.WIDE.U32 R76, R73, 0x10, R76 ;  /* 0x00000010494c7825 */ /* 0x001fca00078e004c */
[----:B------:R2:W-:Y:S02]  /*91a0*/  STG.E.128 desc[UR8][R76.64], R60 ;  /* 0x0000003c4c007986 */ /* 0x0005e4000c101d08 */
.L_x_5460:
[----:B------:R-:W-:Y:S05]  /*91b0*/  BSYNC.RECONVERGENT B1 ;  /* 0x0000000000017941 */ /* 0x000fea0003800200 */
.L_x_5459:
[----:B-1----:R-:W1:Y:S02]  /*91c0*/  LDC.64 R56, c[0x0][0x380] ;  /* 0x0000e000ff387b82 */ /* 0x002e640000000a00 */
[----:B-1----:R-:W-:-:S04]  /*91d0*/  LEA R71, R56, R71, 0x2 ;  /* 0x0000004738477211 */ /* 0x002fc800078e10ff */
[----:B------:R-:W-:-:S13]  /*91e0*/  ISETP.GE.AND P1, PT, R71, R57, PT ;  /* 0x000000394700720c */ /* 0x000fda0003f26270 */
[----:B------:R-:W-:Y:S05]  /*91f0*/  @!P1 BRA `(.L_x_5461) ;  /* 0xffffff7c007c9947 */ /* 0x000fea000383ffff */
[----:B------:R-:W-:Y:S05]  /*9200*/  BSYNC B0 ;  /* 0x0000000000007941 */ /* 0x000fea0003800000 */
.L_x_5326:
[----:B------:R-:W-:Y:S05]  /*9210*/  EXIT ;  /* 0x000000000000794d */ /* 0x000fea0003800000 */
.L_x_5456:
[----:B------:R-:W-:Y:S01]  /*9220*/  HFMA2 R60, -RZ, RZ, 0, 5.9604644775390625e-08 ;  /* 0x00000001ff3c7431 */ /* 0x000fe200000001ff */
[----:B------:R-:W-:Y:S01]  /*9230*/  BSSY B1, `(.L_x_5462) ;  /* 0x0000007000017945 */ /* 0x000fe20003800000 */
[----:B------:R-:W-:Y:S01]  /*9240*/  IMAD.MOV.U32 R77, RZ, RZ, R61 ;  /* 0x000000ffff4d7224 */ /* 0x000fe200078e003d */
[----:B------:R-:W-:Y:S01]  /*9250*/  MOV R58, 0xffffffff ;  /* 0xffffffff003a7802 */ /* 0x000fe20000000f00 */
[----:B------:R-:W-:-:S07]  /*9260*/  IMAD.MOV.U32 R59, RZ, RZ, 0x1f ;  /* 0x0000001fff3b7424 */ /* 0x000fce00078e00ff */
[----:B-----5:R-:W-:Y:S05]  /*9270*/  WARPSYNC.COLLECTIVE R58, `(.L_x_5463) ;  /* 0x000000003a087348 */ /* 0x020fea0003c00000 */
[----:B------:R0:W1:Y:S02]  /*9280*/  SHFL.BFLY P3, R62, R77, R60, R59 ;  /* 0x0c00003c4d3e7389 */ /* 0x000064000006003b */
[----:B01---5:R-:W-:Y:S05]  /*9290*/  ENDCOLLECTIVE ;  /* 0x000000000000791b */ /* 0x023fea0003800000 */
.L_x_5463:
[----:B------:R-:W-:Y:S05]  /*92a0*/  BSYNC B1 ;  /* 0x0000000000017941 */ /* 0x000fea0003800000 */
.L_x_5462:
        /* <DEDUP_REMOVED lines=9> */
.L_x_5464:
[----:B------:R-:W-:Y:S02]  /*9340*/  HFMA2 R60, -RZ, RZ, 0, 2.384185791015625e-07 ;  /* 0x00000004ff3c7431 */ /* 0x000fe400000001ff */
[----:B------:R-:W-:-:S04]  /*9350*/  FADD.FTZ R74, R63, R62 ;  /* 0x0000003e3f4a7221 */ /* 0x000fc80000010000 */
[----:B------:R-:W-:-:S07]  /*9360*/  IMAD.MOV.U32 R77, RZ, RZ, R74 ;  /* 0x000000ffff4d7224 */ /* 0x000fce00078e004a */
[----:B------:R-:W-:Y:S05]  /*9370*/  WARPSYNC.COLLECTIVE R58, `(.L_x_5465) ;  /* 0x000000003a087348 */ /* 0x000fea0003c00000 */
[----:B------:R0:W1:Y:S02]  /*9380*/  SHFL.BFLY P3, R62, R77, R60, R59 ;  /* 0x0c00003c4d3e7389 */ /* 0x000064000006003b */
[----:B01----:R-:W-:Y:S05]  /*9390*/  ENDCOLLECTIVE ;  /* 0x000000000000791b */ /* 0x003fea0003800000 */
.L_x_5465:
[----:B------:R-:W-:Y:S01]  /*93a0*/  MOV R60, 0x8 ;  /* 0x00000008003c7802 */ /* 0x000fe20000000f00 */
[----:B------:R-:W-:-:S04]  /*93b0*/  FADD.FTZ R75, R74, R62 ;  /* 0x0000003e4a4b7221 */ /* 0x000fc80000010000 */
[----:B------:R-:W-:-:S07]  /*93c0*/  IMAD.MOV.U32 R77, RZ, RZ, R75 ;  /* 0x000000ffff4d7224 */ /* 0x000fce00078e004b */
[----:B------:R-:W-:Y:S05]  /*93d0*/  WARPSYNC.COLLECTIVE R58, `(.L_x_5466) ;  /* 0x000000003a087348 */ /* 0x000fea0003c00000 */
[----:B------:R0:W1:Y:S02]  /*93e0*/  SHFL.BFLY P3, R62, R77, R60, R59 ;  /* 0x0c00003c4d3e7389 */ /* 0x000064000006003b */
[----:B01----:R-:W-:Y:S05]  /*93f0*/  ENDCOLLECTIVE ;  /* 0x000000000000791b */ /* 0x003fea0003800000 */
.L_x_5466:
[----:B------:R-:W-:Y:S02]  /*9400*/  HFMA2 R60, -RZ, RZ, 0, 9.5367431640625e-07 ;  /* 0x00000010ff3c7431 */ /* 0x000fe400000001ff */
[----:B------:R-:W-:-:S04]  /*9410*/  FADD.FTZ R76, R75, R62 ;  /* 0x0000003e4b4c7221 */ /* 0x000fc80000010000 */
[----:B------:R-:W-:-:S07]  /*9420*/  IMAD.MOV.U32 R77, RZ, RZ, R76 ;  /* 0x000000ffff4d7224 */ /* 0x000fce00078e004c */
[----:B------:R-:W-:Y:S05]  /*9430*/  WARPSYNC.COLLECTIVE R58, `(.L_x_5467) ;  /* 0x000000003a087348 */ /* 0x000fea0003c00000 */
[----:B------:R0:W1:Y:S02]  /*9440*/  SHFL.BFLY P3, R62, R77, R60, R59 ;  /* 0x0c00003c4d3e7389 */ /* 0x000064000006003b */
[----:B01----:R-:W-:Y:S05]  /*9450*/  ENDCOLLECTIVE ;  /* 0x000000000000791b */ /* 0x003fea0003800000 */
.L_x_5467:
        /* <DEDUP_REMOVED lines=26> */
.L_x_5468:
[----:B------:R-:W-:Y:S02]  /*9600*/  HFMA2 R60, -RZ, RZ, 0, 1.1920928955078125e-07 ;  /* 0x00000002ff3c7431 */ /* 0x000fe400000001ff */
[----:B------:R-:W-:-:S04]  /*9610*/  FADD.FTZ R63, R56, R62 ;  /* 0x0000003e383f7221 */ /* 0x000fc80000010000 */
[----:B------:R-:W-:-:S07]  /*9620*/  IMAD.MOV.U32 R77, RZ, RZ, R63 ;  /* 0x000000ffff4d7224 */ /* 0x000fce00078e003f */
[----:B------:R-:W-:Y:S05]  /*9630*/  WARPSYNC.COLLECTIVE R58, `(.L_x_5469) ;  /* 0x000000003a087348 */ /* 0x000fea0003c00000 */
[----:B------:R0:W1:Y:S02]  /*9640*/  SHFL.BFLY P3, R62, R77, R60, R59 ;  /* 0x0c00003c4d3e7389 */ /* 0x000064000006003b */
[----:B01----:R-:W-:Y:S05]  /*9650*/  ENDCOLLECTIVE ;  /* 0x000000000000791b */ /* 0x003fea0003800000 */
.L_x_5469:
[----:B------:R-:W-:Y:S01]  /*9660*/  MOV R60, 0x4 ;  /* 0x00000004003c7802 */ /* 0x000fe20000000f00 */
[----:B------:R-:W-:-:S04]  /*9670*/  FADD.FTZ R74, R63, R62 ;  /* 0x0000003e3f4a7221 */ /* 0x000fc80000010000 */
[----:B------:R-:W-:-:S07]  /*9680*/  IMAD.MOV.U32 R77, RZ, RZ, R74 ;  /* 0x000000ffff4d7224 */ /* 0x000fce00078e004a */
[----:B------:R-:W-:Y:S05]  /*9690*/  WARPSYNC.COLLECTIVE R58, `(.L_x_5470) ;  /* 0x000000003a087348 */ /* 0x000fea0003c00000 */
[----:B------:R0:W1:Y:S02]  /*96a0*/  SHFL.BFLY P3, R62, R77, R60, R59 ;  /* 0x0c00003c4d3e7389 */ /* 0x000064000006003b */
[----:B01----:R-:W-:Y:S05]  /*96b0*/  ENDCOLLECTIVE ;  /* 0x000000000000791b */ /* 0x003fea0003800000 */
.L_x_5470:
[----:B------:R-:W-:Y:S02]  /*96c0*/  HFMA2 R60, -RZ, RZ, 0, 4.76837158203125e-07 ;  /* 0x00000008ff3c7431 */ /* 0x000fe400000001ff */
[----:B------:R-:W-:-:S04]  /*96d0*/  FADD.FTZ R75, R74, R62 ;  /* 0x0000003e4a4b7221 */ /* 0x000fc80000010000 */
[----:B------:R-:W-:-:S07]  /*96e0*/  IMAD.MOV.U32 R77, RZ, RZ, R75 ;  /* 0x000000ffff4d7224 */ /* 0x000fce00078e004b */
[----:B------:R-:W-:Y:S05]  /*96f0*/  WARPSYNC.COLLECTIVE R58, `(.L_x_5471) ;  /* 0x000000003a087348 */ /* 0x000fea0003c00000 */
[----:B------:R0:W1:Y:S02]  /*9700*/  SHFL.BFLY P3, R62, R77, R60, R59 ;  /* 0x0c00003c4d3e7389 */ /* 0x000064000006003b */
[----:B01----:R-:W-:Y:S05]  /*9710*/  ENDCOLLECTIVE ;  /* 0x000000000000791b */ /* 0x003fea0003800000 */
.L_x_5471:
[----:B------:R-:W-:Y:S01]  /*9720*/  MOV R60, 0x10 ;  /* 0x00000010003c7802 */ /* 0x000fe20000000f00 */
[----:B------:R-:W-:-:S04]  /*9730*/  FADD.FTZ R76, R75, R62 ;  /* 0x0000003e4b4c7221 */ /* 0x000fc80000010000 */
[----:B------:R-:W-:-:S07]  /*9740*/  IMAD.MOV.U32 R77, RZ, RZ, R76 ;  /* 0x000000ffff4d7224 */ /* 0x000fce00078e004c */
[----:B------:R-:W-:Y:S05]  /*9750*/  WARPSYNC.COLLECTIVE R58, `(.L_x_5472) ;  /* 0x000000003a087348 */ /* 0x000fea0003c00000 */
[----:B------:R0:W1:Y:S02]  /*9760*/  SHFL.BFLY P3, R62, R77, R60, R59 ;  /* 0x0c00003c4d3e7389 */ /* 0x000064000006003b */
[----:B01----:R-:W-:Y:S05]  /*9770*/  ENDCOLLECTIVE ;  /* 0x000000000000791b */ /* 0x003fea0003800000 */
.L_x_5472:
[----:B------:R-:W-:Y:S05]  /*9780*/  BRA `(.L_x_5473) ;  /* 0xfffffff400807947 */ /* 0x000fea000383ffff */
.L_x_5474:
        /* <DEDUP_REMOVED lines=15> */
.L_x_5991:


//--------------------- .text._ZN10layer_norm31ln_parallel_residual_fwd_kernelINS_13Kernel_traitsIfffffjLj256ELj1ELj4ELj1ELj16ENS_18Kernel_traits_baseILj256EfffffjLj128EEEEELb1ELb0ELb1EEEvNS_9FwdParamsE --------------------------
	.section	.text._ZN10layer_norm31ln_parallel_residual_fwd_kernelINS_13Kernel_traitsIfffffjLj256ELj1ELj4ELj1ELj16ENS_18Kernel_traits_baseILj256EfffffjLj128EEEEELb1ELb0ELb1EEEvNS_9FwdParamsE,"ax",@progbits
	.align	128
        .global         _ZN10layer_norm31ln_parallel_residual_fwd_kernelINS_13Kernel_traitsIfffffjLj256ELj1ELj4ELj1ELj16ENS_18Kernel_traits_baseILj256EfffffjLj128EEEEELb1ELb0ELb1EEEvNS_9FwdParamsE
        .type           _ZN10layer_norm31ln_parallel_residual_fwd_kernelINS_13Kernel_traitsIfffffjLj256ELj1ELj4ELj1ELj16ENS_18Kernel_traits_baseILj256EfffffjLj128EEEEELb1ELb0ELb1EEEvNS_9FwdParamsE,@function
        .size           _ZN10layer_norm31ln_parallel_residual_fwd_kernelINS_13Kernel_traitsIfffffjLj256ELj1ELj4ELj1ELj16ENS_18Kernel_traits_baseILj256EfffffjLj128EEEEELb1ELb0ELb1EEEvNS_9FwdParamsE,(.L_x_5992 - _ZN10layer_norm31ln_parallel_residual_fwd_kernelINS_13Kernel_traitsIfffffjLj256ELj1ELj4ELj1ELj16ENS_18Kernel_traits_baseILj256EfffffjLj128EEEEELb1ELb0ELb1EEEvNS_9FwdParamsE)
        .other          _ZN10layer_norm31ln_parallel_residual_fwd_kernelINS_13Kernel_traitsIfffffjLj256ELj1ELj4ELj1ELj16ENS_18Kernel_traits_baseILj256EfffffjLj128EEEEELb1ELb0ELb1EEEvNS_9FwdParamsE,@"STO_CUDA_ENTRY STV_DEFAULT"
_ZN10layer_norm31ln_parallel_residual_fwd_kernelINS_13Kernel_traitsIfffffjLj256ELj1ELj4ELj1ELj16ENS_18Kernel_traits_baseILj256EfffffjLj128EEEEELb1ELb0ELb1EEEvNS_9FwdParamsE:
.text._ZN10layer_norm31ln_parallel_residual_fwd_kernelINS_13Kernel_traitsIfffffjLj256ELj1ELj4ELj1ELj16ENS_18Kernel_traits_baseILj256EfffffjLj128EEEEELb1ELb0ELb1EEEvNS_9FwdParamsE:
        /* <DEDUP_REMOVED lines=16> */
[----:B------:R-:W-:-:S07]  /*0100*/  UISETP.NE.AND.EX UP0, UPT, UR11, URZ, UPT, UP0 ;  /* 0x000000ff0b00728c */ /* 0x000fce000bf05300 */
[----:B------:R-:W1:Y:S01]  /*0110*/  LDC R9, c[0x0][0x360] ;  /* 0x0000d800ff097b82 */ /* 0x000e620000000800 */
[----:B---3--:R-:W-:Y:S02]  /*0120*/  USHF.L.U32 UR4, UR5, 0x2, URZ ;  /* 0x0000000205047899 */ /* 0x008fe400080006ff */
[--C-:B-1----:R-:W-:Y:S01]  /*0130*/  IMAD R9, R9, UR5, R8.reuse ;  /* 0x0000000509097c24 */ /* 0x102fe2000f8e0208 */
[----:B--2---:R-:W-:Y:S02]  /*0140*/  @P0 R2UR UR6, R2 ;  /* 0x00000000020602ca */ /* 0x004fe400000e0000 */
[----:B------:R-:W-:Y:S02]  /*0150*/  @P0 R2UR UR7, R3 ;  /* 0x00000000030702ca */ /* 0x000fe400000e0000 */
[----:B0-----:R-:W-:Y:S02]  /*0160*/  @P0 IADD3 R50, P1, PT, R4, R7, RZ ;  /* 0x0000000704320210 */ /* 0x001fe40007f3e0ff */
[----:B------:R-:W-:-:S02]  /*0170*/  SHF.R.U32.HI R7, RZ, 0x5, R8 ;  /* 0x00000005ff077819 */ /* 0x000fc40000011608 */
[----:B------:R-:W-:Y:S02]  /*0180*/  @P0 IADD3.X R51, PT, PT, RZ, R5, RZ, P1, !PT ;  /* 0x00000005ff330210 */ /* 0x000fe40000ffe4ff */
[----:B------:R-:W-:Y:S02]  /*0190*/  LOP3.LUT R8, R8, 0x1f, RZ, 0xc0, !PT ;  /* 0x0000001f08087812 */ /* 0x000fe400078ec0ff */
[----:B------:R-:W-:Y:S01]  /*01a0*/  LOP3.LUT R7, R7, UR4, RZ, 0xfc, !PT ;  /* 0x0000000407077c12 */ /* 0x000fe2000f8efcff */
[----:B------:R-:W-:Y:S01]  /*01b0*/  UIADD3 UR12, UPT, UPT, UR6, -0x61c88647, URZ ;  /* 0x9e3779b9060c7890 */ /* 0x000fe2000fffe0ff */
[--C-:B------:R-:W-:Y:S01]  /*01c0*/  SHF.R.U64 R6, R50, 0x2, R51.reuse ;  /* 0x0000000232067819 */ /* 0x100fe20000001233 */
[----:B------:R-:W-:Y:S01]  /*01d0*/  UIADD3 UR13, UPT, UPT, UR7, -0x4498517b, URZ ;  /* 0xbb67ae85070d7890 */ /* 0x000fe2000fffe0ff */
[----:B------:R-:W-:Y:S01]  /*01e0*/  SHF.R.U32.HI R5, RZ, 0x2, R51 ;  /* 0x00000002ff057819 */ /* 0x000fe20000011633 */
[----:B------:R-:W-:Y:S02]  /*01f0*/  UIADD3 UR14, UPT, UPT, UR6, 0x3c6ef372, URZ ;  /* 0x3c6ef372060e7890 */ /* 0x000fe4000fffe0ff */
[----:B------:R-:W-:-:S02]  /*0200*/  UIADD3 UR15, UPT, UPT, UR7, 0x76cf5d0a, URZ ;  /* 0x76cf5d0a070f7890 */ /* 0x000fc4000fffe0ff */
[----:B------:R-:W-:Y:S02]  /*0210*/  UIADD3 UR16, UPT, UPT, UR6, -0x255992d5, URZ ;  /* 0xdaa66d2b06107890 */ /* 0x000fe4000fffe0ff */
[----:B------:R-:W-:Y:S02]  /*0220*/  UIADD3 UR17, UPT, UPT, UR7, 0x32370b8f, URZ ;  /* 0x32370b8f07117890 */ /* 0x000fe4000fffe0ff */
[----:B------:R-:W-:Y:S02]  /*0230*/  UIADD3 UR18, UPT, UPT, UR6, 0x78dde6e4, URZ ;  /* 0x78dde6e406127890 */ /* 0x000fe4000fffe0ff */
[----:B------:R-:W-:Y:S02]  /*0240*/  UIADD3 UR19, UPT, UPT, UR7, -0x126145ec, URZ ;  /* 0xed9eba1407137890 */ /* 0x000fe4000fffe0ff */
[----:B------:R-:W-:Y:S02]  /*0250*/  UIADD3 UR20, UPT, UPT, UR6, 0x1715609d, URZ ;  /* 0x1715609d06147890 */ /* 0x000fe4000fffe0ff */
[----:B------:R-:W-:-:S02]  /*0260*/  UIADD3 UR21, UPT, UPT, UR7, -0x56f99767, URZ ;  /* 0xa906689907157890 */ /* 0x000fc4000fffe0ff */
[----:B------:R-:W-:Y:S02]  /*0270*/  UIADD3 UR22, UPT, UPT, UR6, -0x4ab325aa, URZ ;  /* 0xb54cda5606167890 */ /* 0x000fe4000fffe0ff */
[----:B------:R-:W-:Y:S02]  /*0280*/  UIADD3 UR23, UPT, UPT, UR7, 0x646e171e, URZ ;  /* 0x646e171e07177890 */ /* 0x000fe4000fffe0ff */
[----:B------:R-:W-:Y:S02]  /*0290*/  UIADD3 UR24, UPT, UPT, UR6, 0x5384540f, URZ ;  /* 0x5384540f06187890 */ /* 0x000fe4000fffe0ff */
[----:B------:R-:W-:Y:S02]  /*02a0*/  UIADD3 UR25, UPT, UPT, UR7, 0x1fd5c5a3, URZ ;  /* 0x1fd5c5a307197890 */ /* 0x000fe4000fffe0ff */
[----:B------:R-:W-:Y:S02]  /*02b0*/  UIADD3 UR26, UPT, UPT, UR6, -0xe443238, URZ ;  /* 0xf1bbcdc8061a7890 */ /* 0x000fe4000fffe0ff */
[----:B------:R-:W-:-:S02]  /*02c0*/  UIADD3 UR27, UPT, UPT, UR7, -0x24c28bd8, URZ ;  /* 0xdb3d7428071b7890 */ /* 0x000fc4000fffe0ff */
        /* <DEDUP_REMOVED lines=18> */
[----:B------:R1:W4:Y:S01]  /*03f0*/  LDG.E.128 R28, desc[UR8][R10.64+0x200] ;  /* 0x000200080a1c7981 */ /* 0x000322000c1e1d00 */
[----:B0-----:R-:W-:-:S05]  /*0400*/  @P0 IMAD.WIDE.U32 R36, R8, 0x10, R36 ;  /* 0x0000001008240825 */ /* 0x001fca00078e0024 */
[----:B------:R0:W5:Y:S04]  /*0410*/  @P0 LDG.E.128 R16, desc[UR8][R36.64] ;  /* 0x0000000824100981 */ /* 0x000168000c1e1d00 */
[----:B------:R0:W5:Y:S01]  /*0420*/  @P0 LDG.E.128 R12, desc[UR8][R36.64+0x200] ;  /* 0x00020008240c0981 */ /* 0x000162000c1e1d00 */
[----:B------:R-:W-:Y:S02]  /*0430*/  CS2R R48, SRZ ;  /* 0x0000000000307805 */ /* 0x000fe4000001ff00 */
[----:B------:R-:W-:Y:S02]  /*0440*/  CS2R R46, SRZ ;  /* 0x00000000002e7805 */ /* 0x000fe4000001ff00 */
[----:B-1----:R-:W-:Y:S01]  /*0450*/  CS2R R10, SRZ ;  /* 0x00000000000a7805 */ /* 0x002fe2000001ff00 */
[--C-:B---3--:R-:W-:Y:S01]  /*0460*/  @!P0 IMAD.MOV.U32 R4, RZ, RZ, R20.reuse ;  /* 0x000000ffff048224 */ /* 0x108fe200078e0014 */
[----:B------:R-:W-:Y:S01]  /*0470*/  @!P0 MOV R2, R22 ;  /* 0x0000001600028202 */ /* 0x000fe20000000f00 */
[----:B------:R-:W-:Y:S01]  /*0480*/  @!P0 IMAD.MOV.U32 R3, RZ, RZ, R21 ;  /* 0x000000ffff038224 */ /* 0x000fe200078e0015 */
[----:B------:R-:W-:Y:S01]  /*0490*/  @P0 MOV R3, R21 ;  /* 0x0000001500030202 */ /* 0x000fe20000000f00 */
[----:B------:R-:W-:Y:S01]  /*04a0*/  @!P0 IMAD.MOV.U32 R0, RZ, RZ, R23 ;  /* 0x000000ffff008224 */ /* 0x000fe200078e0017 */
[----:B--2---:R-:W-:Y:S01]  /*04b0*/  @!P0 MOV R44, R25 ;  /* 0x00000019002c8202 */ /* 0x004fe20000000f00 */
[----:B------:R-:W-:-:S02]  /*04c0*/  @P0 IMAD.MOV.U32 R4, RZ, RZ, R20 ;  /* 0x000000ffff040224 */ /* 0x000fc400078e0014 */
[----:B------:R-:W-:Y:S02]  /*04d0*/  @P0 IMAD.MOV.U32 R2, RZ, RZ, R22 ;  /* 0x000000ffff020224 */ /* 0x000fe400078e0016 */
[----:B------:R-:W-:Y:S01]  /*04e0*/  @P0 IMAD.MOV.U32 R0, RZ, RZ, R23 ;  /* 0x000000ffff000224 */ /* 0x000fe200078e0017 */
[----:B----4-:R-:W-:Y:S01]  /*04f0*/  @!P0 MOV R41, R32 ;  /* 0x0000002000298202 */ /* 0x010fe20000000f00 */
[----:B------:R-:W-:Y:S01]  /*0500*/  @!P0 IMAD.MOV.U32 R40, RZ, RZ, R33 ;  /* 0x000000ffff288224 */ /* 0x000fe200078e0021 */
[----:B------:R-:W-:Y:S01]  /*0510*/  @!P0 MOV R20, R35 ;  /* 0x0000002300148202 */ /* 0x000fe20000000f00 */
[----:B------:R-:W-:Y:S01]  /*0520*/  @!P0 IMAD.MOV.U32 R21, RZ, RZ, R34 ;  /* 0x000000ffff158224 */ /* 0x000fe200078e0022 */
[----:B------:R-:W-:Y:S01]  /*0530*/  @!P0 MOV R53, R30 ;  /* 0x0000001e00358202 */ /* 0x000fe20000000f00 */
[----:B------:R-:W-:Y:S01]  /*0540*/  @!P0 IMAD.MOV.U32 R45, RZ, RZ, R24 ;  /* 0x000000ffff2d8224 */ /* 0x000fe200078e0018 */
[----:B------:R-:W-:Y:S01]  /*0550*/  @P0 MOV R21, R34 ;  /* 0x0000002200150202 */ /* 0x000fe20000000f00 */
[----:B------:R-:W-:Y:S01]  /*0560*/  @!P0 IMAD.MOV.U32 R43, RZ, RZ, R26 ;  /* 0x000000ffff2b8224 */ /* 0x000fe200078e001a */
[----:B------:R-:W-:Y:S01]  /*0570*/  @P0 MOV R45, R24 ;  /* 0x00000018002d0202 */ /* 0x000fe20000000f00 */
[----:B------:R-:W-:Y:S01]  /*0580*/  @!P0 IMAD.MOV.U32 R42, RZ, RZ, R27 ;  /* 0x000000ffff2a8224 */ /* 0x000fe200078e001b */
[----:B------:R-:W-:Y:S01]  /*0590*/  @P0 MOV R42, R27 ;  /* 0x0000001b002a0202 */ /* 0x000fe20000000f00 */
[----:B------:R-:W-:Y:S01]  /*05a0*/  @!P0 IMAD.MOV.U32 R55, RZ, RZ, R28 ;  /* 0x000000ffff378224 */ /* 0x000fe200078e001c */
[----:B------:R-:W-:Y:S01]  /*05b0*/  CS2R R22, SRZ ;  /* 0x0000000000167805 */ /* 0x000fe2000001ff00 */
[----:B------:R-:W-:Y:S01]  /*05c0*/  @!P0 IMAD.MOV.U32 R54, RZ, RZ, R29 ;  /* 0x000000ffff368224 */ /* 0x000fe200078e001d */
[----:B------:R-:W-:Y:S01]  /*05d0*/  @P0 MOV R54, R29 ;  /* 0x0000001d00360202 */ /* 0x000fe20000000f00 */
[----:B------:R-:W-:-:S02]  /*05e0*/  @!P0 IMAD.MOV.U32 R52, RZ, RZ, R31 ;  /* 0x000000ffff348224 */ /* 0x000fc400078e001f */
[----:B------:R-:W-:Y:S02]  /*05f0*/  @P0 IMAD.MOV.U32 R41, RZ, RZ, R32 ;  /* 0x000000ffff290224 */ /* 0x000fe400078e0020 */
[----:B------:R-:W-:Y:S02]  /*0600*/  @P0 IMAD.MOV.U32 R40, RZ, RZ, R33 ;  /* 0x000000ffff280224 */ /* 0x000fe400078e0021 */
[----:B------:R-:W-:Y:S02]  /*0610*/  @P0 IMAD.MOV.U32 R20, RZ, RZ, R35 ;  /* 0x000000ffff140224 */ /* 0x000fe400078e0023 */
[----:B------:R-:W-:Y:S02]  /*0620*/  @P0 IMAD.MOV.U32 R44, RZ, RZ, R25 ;  /* 0x000000ffff2c0224 */ /* 0x000fe400078e0019 */
[----:B------:R-:W-:Y:S02]  /*0630*/  @P0 IMAD.MOV.U32 R43, RZ, RZ, R26 ;  /* 0x000000ffff2b0224 */ /* 0x000fe400078e001a */
[----:B------:R-:W-:-:S02]  /*0640*/  @P0 IMAD.MOV.U32 R55, RZ, RZ, R28 ;  /* 0x000000ffff370224 */ /* 0x000fc400078e001c */
[----:B------:R-:W-:Y:S02]  /*0650*/  @P0 IMAD.MOV.U32 R53, RZ, RZ, R30 ;  /* 0x000000ffff350224 */ /* 0x000fe400078e001e */
[----:B------:R-:W-:Y:S01]  /*0660*/  @P0 IMAD.MOV.U32 R52, RZ, RZ, R31 ;  /* 0x000000ffff340224 */ /* 0x000fe200078e001f */
[----:B0-----:R-:W-:Y:S06]  /*0670*/  BRA `(.L_x_5476) ;  /* 0x00000004000c7947 */ /* 0x001fec0003800000 */
.L_x_5475:
        /* <DEDUP_REMOVED lines=13> */
[----:B------:R1:W3:Y:S04]  /*0750*/  LDG.E.128 R32, desc[UR8][R10.64+0x200] ;  /* 0x000200080a207981 */ /* 0x0002e8000c1e1d00 */
[----:B------:R-:W3:Y:S04]  /*0760*/  LDG.E.128 R24, desc[UR8][R46.64] ;  /* 0x000000082e187981 */ /* 0x000ee8000c1e1d00 */
[----:B------:R-:W3:Y:S01]  /*0770*/  LDG.E.128 R36, desc[UR8][R46.64+0x200] ;  /* 0x000200082e247981 */ /* 0x000ee2000c1e1d00 */
[----:B0-----:R-:W-:-:S05]  /*0780*/  @P0 IMAD.WIDE.U32 R48, R8, 0x10, R2 ;  /* 0x0000001008300825 */ /* 0x001fca00078e0002 */
[----:B------:R-:W5:Y:S04]  /*0790*/  @P0 LDG.E.128 R16, desc[UR8][R48.64] ;  /* 0x0000000830100981 */ /* 0x000f68000c1e1d00 */
[----:B------:R3:W5:Y:S01]  /*07a0*/  @P0 LDG.E.128 R12, desc[UR8][R48.64+0x200] ;  /* 0x00020008300c0981 */ /* 0x000762000c1e1d00 */
[----:B----4-:R-:W-:Y:S01]  /*07b0*/  @P0 MOV R4, R40 ;  /* 0x0000002800040202 */ /* 0x010fe20000000f00 */
[--C-:B------:R-:W-:Y:S01]  /*07c0*/  @P0 IMAD.MOV.U32 R3, RZ, RZ, R41.reuse ;  /* 0x000000ffff030224 */ /* 0x100fe200078e0029 */
[----:B------:R-:W-:Y:S01]  /*07d0*/  @P0 MOV R0, R43 ;  /* 0x0000002b00000202 */ /* 0x000fe20000000f00 */
[----:B------:R-:W-:Y:S01]  /*07e0*/  @P0 IMAD.MOV.U32 R2, RZ, RZ, R42 ;  /* 0x000000ffff020224 */ /* 0x000fe200078e002a */
[----:B------:R-:W-:Y:S01]  /*07f0*/  @!P0 MOV R2, R42 ;  /* 0x0000002a00028202 */ /* 0x000fe20000000f00 */
[----:B------:R-:W-:Y:S01]  /*0800*/  @!P0 IMAD.MOV.U32 R4, RZ, RZ, R40 ;  /* 0x000000ffff048224 */ /* 0x000fe200078e0028 */
[----:B--2---:R-:W-:Y:S01]  /*0810*/  @P0 MOV R44, R29 ;  /* 0x0000001d002c0202 */ /* 0x004fe20000000f00 */
[----:B------:R-:W-:Y:S01]  /*0820*/  @!P0 IMAD.MOV.U32 R3, RZ, RZ, R41 ;  /* 0x000000ffff038224 */ /* 0x000fe200078e0029 */
[----:B-1----:R-:W-:Y:S01]  /*0830*/  @P0 MOV R11, R21 ;  /* 0x00000015000b0202 */ /* 0x002fe20000000f00 */
[----:B------:R-:W-:-:S02]  /*0840*/  @P0 IMAD.MOV.U32 R10, RZ, RZ, R20 ;  /* 0x000000ffff0a0224 */ /* 0x000fc400078e0014 */
[----:B------:R-:W-:Y:S01]  /*0850*/  @!P0 IMAD.MOV.U32 R0, RZ, RZ, R43 ;  /* 0x000000ffff008224 */ /* 0x000fe200078e002b */
[----:B---3--:R-:W-:Y:S01]  /*0860*/  @P0 MOV R48, R34 ;  /* 0x0000002200300202 */ /* 0x008fe20000000f00 */
[----:B------:R-:W-:Y:S02]  /*0870*/  @!P0 IMAD.MOV.U32 R10, RZ, RZ, R20 ;  /* 0x000000ffff0a8224 */ /* 0x000fe400078e0014 */
[----:B------:R-:W-:Y:S01]  /*0880*/  @!P0 IMAD.MOV.U32 R11, RZ, RZ, R21 ;  /* 0x000000ffff0b8224 */ /* 0x000fe200078e0015 */
[----:B------:R-:W-:Y:S01]  /*0890*/  @P0 MOV R41, R24 ;  /* 0x0000001800290202 */ /* 0x000fe20000000f00 */
[----:B------:R-:W-:Y:S01]  /*08a0*/  @P0 IMAD.MOV.U32 R40, RZ, RZ, R25 ;  /* 0x000000ffff280224 */ /* 0x000fe200078e0019 */
[----:B------:R-:W-:Y:S01]  /*08b0*/  @P0 MOV R20, R27 ;  /* 0x0000001b00140202 */ /* 0x000fe20000000f00 */
[----:B------:R-:W-:Y:S01]  /*08c0*/  @P0 IMAD.MOV.U32 R21, RZ, RZ, R26 ;  /* 0x000000ffff150224 */ /* 0x000fe200078e001a */
[----:B------:R-:W-:Y:S01]  /*08d0*/  @P0 MOV R55, R36 ;  /* 0x0000002400370202 */ /* 0x000fe20000000f00 */
[----:B------:R-:W-:Y:S01]  /*08e0*/  @P0 IMAD.MOV.U32 R45, RZ, RZ, R28 ;  /* 0x000000ffff2d0224 */ /* 0x000fe200078e001c */
[----:B------:R-:W-:Y:S01]  /*08f0*/  @P0 MOV R52, R39 ;  /* 0x0000002700340202 */ /* 0x000fe20000000f00 */
[----:B------:R-:W-:Y:S01]  /*0900*/  @P0 IMAD.MOV.U32 R43, RZ, RZ, R30 ;  /* 0x000000ffff2b0224 */ /* 0x000fe200078e001e */
[----:B------:R-:W-:Y:S01]  /*0910*/  @!P0 MOV R21, R26 ;  /* 0x0000001a00158202 */ /* 0x000fe20000000f00 */
[----:B------:R-:W-:Y:S01]  /*0920*/  @P0 IMAD.MOV.U32 R42, RZ, RZ, R31 ;  /* 0x000000ffff2a0224 */ /* 0x000fe200078e001f */
[----:B------:R-:W-:Y:S01]  /*0930*/  @!P0 MOV R45, R28 ;  /* 0x0000001c002d8202 */ /* 0x000fe20000000f00 */
[----:B------:R-:W-:Y:S01]  /*0940*/  @P0 IMAD.MOV.U32 R46, RZ, RZ, R32 ;  /* 0x000000ffff2e0224 */ /* 0x000fe200078e0020 */
[----:B------:R-:W-:Y:S01]  /*0950*/  @!P0 MOV R42, R31 ;  /* 0x0000001f002a8202 */ /* 0x000fe20000000f00 */
[----:B------:R-:W-:Y:S01]  /*0960*/  @P0 IMAD.MOV.U32 R47, RZ, RZ, R33 ;  /* 0x000000ffff2f0224 */ /* 0x000fe200078e0021 */
[----:B------:R-:W-:Y:S01]  /*0970*/  @!P0 MOV R47, R33 ;  /* 0x00000021002f8202 */ /* 0x000fe20000000f00 */
[----:B------:R-:W-:-:S02]  /*0980*/  @P0 IMAD.MOV.U32 R49, RZ, RZ, R35 ;  /* 0x000000ffff310224 */ /* 0x000fc400078e0023 */
[----:B------:R-:W-:Y:S01]  /*0990*/  @P0 IMAD.MOV.U32 R54, RZ, RZ, R37 ;  /* 0x000000ffff360224 */ /* 0x000fe200078e0025 */
[----:B------:R-:W-:Y:S01]  /*09a0*/  @!P0 CS2R R18, SRZ ;  /* 0x0000000000128805 */ /* 0x000fe2000001ff00 */
[----:B------:R-:W-:Y:S01]  /*09b0*/  @P0 IMAD.MOV.U32 R53, RZ, RZ, R38 ;  /* 0x000000ffff350224 */ /* 0x000fe200078e0026 */
[----:B------:R-:W-:Y:S01]  /*09c0*/  @!P0 MOV R53, R38 ;  /* 0x0000002600358202 */ /* 0x000fe20000000f00 */
[----:B------:R-:W-:Y:S01]  /*09d0*/  @!P0 IMAD.MOV.U32 R41, RZ, RZ, R24 ;  /* 0x000000ffff298224 */ /* 0x000fe200078e0018 */
[----:B------:R-:W-:Y:S01]  /*09e0*/  @!P0 CS2R R16, SRZ ;  /* 0x0000000000108805 */ /* 0x000fe2000001ff00 */
[----:B------:R-:W-:Y:S01]  /*09f0*/  @!P0 IMAD.MOV.U32 R40, RZ, RZ, R25 ;  /* 0x000000ffff288224 */ /* 0x000fe200078e0019 */
[----:B------:R-:W-:Y:S01]  /*0a00*/  @!P0 CS2R R14, SRZ ;  /* 0x00000000000e8805 */ /* 0x000fe2000001ff00 */
[----:B------:R-:W-:Y:S01]  /*0a10*/  @!P0 IMAD.MOV.U32 R20, RZ, RZ, R27 ;  /* 0x000000ffff148224 */ /* 0x000fe200078e001b */
[----:B------:R-:W-:Y:S01]  /*0a20*/  @!P0 CS2R R12, SRZ ;  /* 0x00000000000c8805 */ /* 0x000fe2000001ff00 */
[----:B------:R-:W-:-:S02]  /*0a30*/  @!P0 IMAD.MOV.U32 R44, RZ, RZ, R29 ;  /* 0x000000ffff2c8224 */ /* 0x000fc400078e001d */
[----:B------:R-:W-:Y:S02]  /*0a40*/  @!P0 IMAD.MOV.U32 R43, RZ, RZ, R30 ;  /* 0x000000ffff2b8224 */ /* 0x000fe400078e001e */
[----:B------:R-:W-:Y:S02]  /*0a50*/  @!P0 IMAD.MOV.U32 R46, RZ, RZ, R32 ;  /* 0x000000ffff2e8224 */ /* 0x000fe400078e0020 */
[----:B------:R-:W-:Y:S02]  /*0a60*/  @!P0 IMAD.MOV.U32 R48, RZ, RZ, R34 ;  /* 0x000000ffff308224 */ /* 0x000fe400078e0022 */
[----:B------:R-:W-:Y:S02]  /*0a70*/  @!P0 IMAD.MOV.U32 R49, RZ, RZ, R35 ;  /* 0x000000ffff318224 */ /* 0x000fe400078e0023 */
[----:B------:R-:W-:Y:S02]  /*0a80*/  @!P0 IMAD.MOV.U32 R55, RZ, RZ, R36 ;  /* 0x000000ffff378224 */ /* 0x000fe400078e0024 */
[----:B------:R-:W-:-:S02]  /*0a90*/  @!P0 IMAD.MOV.U32 R54, RZ, RZ, R37 ;  /* 0x000000ffff368224 */ /* 0x000fc400078e0025 */
[----:B------:R-:W-:-:S07]  /*0aa0*/  @!P0 IMAD.MOV.U32 R52, RZ, RZ, R39 ;  /* 0x000000ffff348224 */ /* 0x000fce00078e0027 */
.L_x_5476:
[----:B------:R-:W0:Y:S02]  /*0ab0*/  LDCU UR4, c[0x0][0x384] ;  /* 0x00007080ff0477ac */ /* 0x000e240008000800 */
[----:B0-----:R-:W-:-:S13]  /*0ac0*/  ISETP.GE.AND P0, PT, R7, UR4, PT ;  /* 0x0000000407007c0c */ /* 0x001fda000bf06270 */
[----:B------:R-:W-:Y:S05]  /*0ad0*/  @P0 EXIT ;  /* 0x000000000000094d */ /* 0x000fea0003800000 */
[----:B------:R-:W-:Y:S01]  /*0ae0*/  IMAD.HI.U32 R24, R9, -0x326172a9, RZ ;  /* 0xcd9e8d5709187827 */ /* 0x000fe200078e00ff */
[----:B------:R-:W0:Y:S01]  /*0af0*/  LDCU.64 UR4, c[0x0][0x398] ;  /* 0x00007300ff0477ac */ /* 0x000e220008000a00 */
[----:B------:R-:W-:Y:S01]  /*0b00*/  BSSY B0, `(.L_x_5477) ;  /* 0x000085c000007945 */ /* 0x000fe20003800000 */
[----:B------:R-:W-:Y:S01]  /*0b10*/  LOP3.LUT R61, R50, 0x3, RZ, 0xc0, !PT ;  /* 0x00000003323d7812 */ /* 0x000fe200078ec0ff */
[C---:B------:R-:W-:Y:S01]  /*0b20*/  IMAD.HI.U32 R25, R6.reuse, -0x2daee0ad, RZ ;  /* 0xd2511f5306197827 */ /* 0x040fe200078e00ff */
[----:B------:R-:W-:Y:S01]  /*0b30*/  LOP3.LUT R24, R5, UR6, R24, 0x96, !PT ;  /* 0x0000000605187c12 */ /* 0x000fe2000f8e9618 */
[----:B------:R-:W1:Y:S02]  /*0b40*/  LDCU UR31, c[0x0][0x404] ;  /* 0x00008080ff1f77ac */ /* 0x000e640008000800 */
[----:B------:R-:W-:Y:S01]  /*0b50*/  IMAD R29, R6, -0x2daee0ad, RZ ;  /* 0xd2511f53061d7824 */ /* 0x000fe200078e02ff */
[----:B------:R-:W-:Y:S01]  /*0b60*/  LOP3.LUT R25, R25, UR7, RZ, 0x3c, !PT ;  /* 0x0000000719197c12 */ /* 0x000fe2000f8e3cff */
[C---:B------:R-:W-:Y:S01]  /*0b70*/  IMAD.HI.U32 R28, R24.reuse, -0x2daee0ad, RZ ;  /* 0xd2511f53181c7827 */ /* 0x040fe200078e00ff */
[----:B------:R-:W2:Y:S03]  /*0b80*/  LDCU UR32, c[0x0][0x408] ;  /* 0x00008100ff2077ac */ /* 0x000ea60008000800 */
[----:B------:R-:W-:Y:S01]  /*0b90*/  IMAD R27, R9, -0x326172a9, RZ ;  /* 0xcd9e8d57091b7824 */ /* 0x000fe200078e02ff */
[----:B------:R-:W-:Y:S01]  /*0ba0*/  LOP3.LUT R28, R29, UR13, R28, 0x96, !PT ;  /* 0x0000000d1d1c7c12 */ /* 0x000fe2000f8e961c */
[C---:B------:R-:W-:Y:S01]  /*0bb0*/  IMAD.HI.U32 R26, R25.reuse, -0x326172a9, RZ ;  /* 0xcd9e8d57191a7827 */ /* 0x040fe200078e00ff */
[----:B------:R-:W3:Y:S03]  /*0bc0*/  LDCU.U8 UR30, c[0x0][0x410] ;  /* 0x00008200ff1e77ac */ /* 0x000ee60008000000 */
        /* <DEDUP_REMOVED lines=11> */
[C---:B------:R-:W-:Y:S01]  /*0c80*/  IMAD.HI.U32 R29, R25.reuse, -0x2daee0ad, RZ ;  /* 0xd2511f53191d7827 */ /* 0x040fe200078e00ff */
[----:B------:R-:W4:Y:S01]  /*0c90*/  LDCU UR5, c[0x0][0x448] ;  /* 0x00008900ff0577ac */ /* 0x000f220008000800 */
[----:B------:R-:W-:Y:S02]  /*0ca0*/  PLOP3.LUT P0, PT, PT, PT, UP0, 0x80, 0x8 ;  /* 0x000000000008781c */ /* 0x000fe40003f0f008 */
[----:B------:R-:W-:Y:S01]  /*0cb0*/  IMAD R27, R28, -0x326172a9, RZ ;  /* 0xcd9e8d571c1b7824 */ /* 0x000fe200078e02ff */
[----:B------:R-:W-:Y:S01]  /*0cc0*/  LOP3.LUT R29, R30, UR17, R29, 0x96, !PT ;  /* 0x000000111e1d7c12 */ /* 0x000fe2000f8e961d */
[C---:B------:R-:W-:Y:S01]  /*0cd0*/  IMAD.HI.U32 R26, R24.reuse, -0x326172a9, RZ ;  /* 0xcd9e8d57181a7827 */ /* 0x040fe200078e00ff */
[----:B------:R-:W0:Y:S03]  /*0ce0*/  LDCU.64 UR10, c[0x0][0x3a0] ;  /* 0x00007400ff0a77ac */ /* 0x000e260008000a00 */
        /* <DEDUP_REMOVED lines=40> */
.L_x_5605:
        /* <DEDUP_REMOVED lines=10> */
[----:B-----5:R-:W5:Y:S01]  /*1010*/  @P0 LDG.E.128 R32, desc[UR8][R26.64] ;  /* 0x000000081a200981 */ /* 0x020f62000c1e1d00 */
[----:B-1----:R-:W-:-:S04]  /*1020*/  IMAD.WIDE.U32 R36, R50, 0x10, R38 ;  /* 0x0000001032247825 */ /* 0x002fc800078e0026 */
[----:B--2---:R-:W-:-:S05]  /*1030*/  @P5 IMAD.WIDE.U32 R24, R50, 0x10, R24 ;  /* 0x0000001032185825 */ /* 0x004fca00078e0018 */
[----:B------:R-:W5:Y:S04]  /*1040*/  @P5 LDG.E.128 R28, desc[UR8][R24.64] ;  /* 0x00000008181c5981 */ /* 0x000f68000c1e1d00 */
[----:B------:R0:W5:Y:S02]  /*1050*/  LDG.E.128 R24, desc[UR8][R36.64] ;  /* 0x0000000824187981 */ /* 0x000164000c1e1d00 */
[----:B0-----:R-:W0:Y:S01]  /*1060*/  LDC.64 R36, c[0x0][0x398] ;  /* 0x0000e600ff247b82 */ /* 0x001e220000000a00 */
[----:B------:R-:W-:Y:S01]  /*1070*/  HFMA2 R71, -RZ, RZ, 0.1171875, 0 ;  /* 0x2f800000ff477431 */ /* 0x000fe200000001ff */
[----:B0-----:R-:W-:-:S04]  /*1080*/  ISETP.NE.U32.AND P0, PT, R36, RZ, PT ;  /* 0x000000ff2400720c */ /* 0x001fc80003f05070 */
[----:B------:R-:W-:-:S13]  /*1090*/  ISETP.NE.AND.EX P0, PT, R37, RZ, PT, P0 ;  /* 0x000000ff2500720c */ /* 0x000fda0003f05300 */
[----:B------:R-:W-:Y:S05]  /*10a0*/  @P0 BRA `(.L_x_5478) ;  /* 0x0000001000ec0947 */ /* 0x000fea0003800000 */
        /* <DEDUP_REMOVED lines=16> */
.L_x_5481:
        /* <DEDUP_REMOVED lines=13> */
.L_x_5483:
[----:B------:R-:W-:Y:S05]  /*1280*/  BSYNC.RECONVERGENT B2 ;  /* 0x0000000000027941 */ /* 0x000fea0003800200 */
.L_x_5482:
        /* <DEDUP_REMOVED lines=43> */
.L_x_5480:
[----:B------:R-:W-:Y:S05]  /*1540*/  BSYNC.RECONVERGENT B1 ;  /* 0x0000000000017941 */ /* 0x000fea0003800200 */
.L_x_5479:
[----:B------:R-:W-:Y:S01]  /*1550*/  ISETP.NE.AND P0, PT, R66, 0x1, PT ;  /* 0x000000014200780c */ /* 0x000fe20003f05270 */
[----:B------:R-:W-:Y:S01]  /*1560*/  BSSY.RECONVERGENT B1, `(.L_x_5484) ;  /* 0x0000049000017945 */ /* 0x000fe20003800200 */
[----:B------:R-:W-:Y:S01]  /*1570*/  I2FP.F32.U32 R62, R51 ;  /* 0x00000033003e7245 */ /* 0x000fe20000201000 */
[----:B------:R-:W-:Y:S01]  /*1580*/  IMAD.MOV.U32 R61, RZ, RZ, 0x2 ;  /* 0x00000002ff3d7424 */ /* 0x000fe200078e00ff */
[----:B------:R-:W-:Y:S01]  /*1590*/  MOV R67, UR31 ;  /* 0x0000001f00437c02 */ /* 0x000fe20008000f00 */
        /* <DEDUP_REMOVED lines=12> */
.L_x_5486:
        /* <DEDUP_REMOVED lines=13> */
.L_x_5488:
[----:B------:R-:W-:Y:S05]  /*1730*/  BSYNC.RECONVERGENT B2 ;  /* 0x0000000000027941 */ /* 0x000fea0003800200 */
.L_x_5487:
        /* <DEDUP_REMOVED lines=43> */
.L_x_5485:
[----:B------:R-:W-:Y:S05]  /*19f0*/  BSYNC.RECONVERGENT B1 ;  /* 0x0000000000017941 */ /* 0x000fea0003800200 */
.L_x_5484:
        /* <DEDUP_REMOVED lines=16> */
.L_x_5491:
        /* <DEDUP_REMOVED lines=13> */
.L_x_5493:
[----:B------:R-:W-:Y:S05]  /*1bd0*/  BSYNC.RECONVERGENT B2 ;  /* 0x0000000000027941 */ /* 0x000fea0003800200 */
.L_x_5492:
        /* <DEDUP_REMOVED lines=43> */
.L_x_5490:
[----:B------:R-:W-:Y:S05]  /*1e90*/  BSYNC.RECONVERGENT B1 ;  /* 0x0000000000017941 */ /* 0x000fea0003800200 */
.L_x_5489:
[----:B------:R-:W-:Y:S01]  /*1ea0*/  ISETP.NE.AND P3, PT, R66, 0x1, PT ;  /* 0x000000014200780c */ /* 0x000fe20003f65270 */
[----:B------:R-:W-:Y:S01]  /*1eb0*/  BSSY.RECONVERGENT B1, `(.L_x_5494) ;  /* 0x0000048000017945 */ /* 0x000fe20003800200 */
[----:B------:R-:W-:Y:S01]  /*1ec0*/  I2FP.F32.U32 R62, R51 ;  /* 0x00000033003e7245 */ /* 0x000fe20000201000 */
[----:B------:R-:W-:Y:S01]  /*1ed0*/  IMAD.MOV.U32 R61, RZ, RZ, 0x2 ;  /* 0x00000002ff3d7424 */ /* 0x000fe200078e00ff */
[----:B------:R-:W-:-:S03]  /*1ee0*/  MOV R51, R63 ;  /* 0x0000003f00337202 */ /* 0x000fc60000000f00 */
        /* <DEDUP_REMOVED lines=11> */
.L_x_5496:
        /* <DEDUP_REMOVED lines=13> */
.L_x_5498:
[----:B------:R-:W-:Y:S05]  /*2070*/  BSYNC.RECONVERGENT B2 ;  /* 0x0000000000027941 */ /* 0x000fea0003800200 */
.L_x_5497:
        /* <DEDUP_REMOVED lines=43> */
.L_x_5495:
[----:B------:R-:W-:Y:S05]  /*2330*/  BSYNC.RECONVERGENT B1 ;  /* 0x0000000000017941 */ /* 0x000fea0003800200 */
.L_x_5494:
        /* <DEDUP_REMOVED lines=18> */
.L_x_5478:
        /* <DEDUP_REMOVED lines=16> */
.L_x_5502:
        /* <DEDUP_REMOVED lines=13> */
.L_x_5504:
[----:B------:R-:W-:Y:S05]  /*2630*/  BSYNC.RECONVERGENT B2 ;  /* 0x0000000000027941 */ /* 0x000fea0003800200 */
.L_x_5503:
        /* <DEDUP_REMOVED lines=43> */
.L_x_5501:
[----:B------:R-:W-:Y:S05]  /*28f0*/  BSYNC.RECONVERGENT B1 ;  /* 0x0000000000017941 */ /* 0x000fea0003800200 */
.L_x_5500:
        /* <DEDUP_REMOVED lines=19> */
.L_x_5507:
        /* <DEDUP_REMOVED lines=13> */
.L_x_5509:
[----:B------:R-:W-:Y:S05]  /*2b00*/  BSYNC.RECONVERGENT B2 ;  /* 0x0000000000027941 */ /* 0x000fea0003800200 */
.L_x_5508:
        /* <DEDUP_REMOVED lines=43> */
.L_x_5506:
[----:B------:R-:W-:Y:S05]  /*2dc0*/  BSYNC.RECONVERGENT B1 ;  /* 0x0000000000017941 */ /* 0x000fea0003800200 */
.L_x_5505:
        /* <DEDUP_REMOVED lines=15> */
.L_x_5512:
        /* <DEDUP_REMOVED lines=13> */
.L_x_5514:
[----:B------:R-:W-:Y:S05]  /*2f90*/  BSYNC.RECONVERGENT B2 ;  /* 0x0000000000027941 */ /* 0x000fea0003800200 */
.L_x_5513:
        /* <DEDUP_REMOVED lines=43> */
.L_x_5511:
[----:B------:R-:W-:Y:S05]  /*3250*/  BSYNC.RECONVERGENT B1 ;  /* 0x0000000000017941 */ /* 0x000fea0003800200 */
.L_x_5510:
[----:B------:R-:W-:Y:S01]  /*3260*/  ISETP.NE.AND P2, PT, R57, 0x1, PT ;  /* 0x000000013900780c */ /* 0x000fe20003f45270 */
[----:B------:R-:W-:Y:S01]  /*3270*/  BSSY.RECONVERGENT B1, `(.L_x_5515) ;  /* 0x0000049000017945 */ /* 0x000fe20003800200 */
[----:B------:R-:W-:Y:S01]  /*3280*/  I2FP.F32.U32 R24, R24 ;  /* 0x0000001800187245 */ /* 0x000fe20000201000 */
[----:B------:R-:W-:Y:S01]  /*3290*/  FMUL.FTZ R59, R25, R51 ;  /* 0x00000033193b7220 */ /* 0x000fe20000410000 */
[----:B------:R-:W-:-:S03]  /*32a0*/  IMAD.MOV.U32 R25, RZ, RZ, R63 ;  /* 0x000000ffff197224 */ /* 0x000fc600078e003f */
        /* <DEDUP_REMOVED lines=12> */
.L_x_5517:
        /* <DEDUP_REMOVED lines=13> */
.L_x_5519:
[----:B------:R-:W-:Y:S05]  /*3440*/  BSYNC.RECONVERGENT B2 ;  /* 0x0000000000027941 */ /* 0x000fea0003800200 */
.L_x_5518:
        /* <DEDUP_REMOVED lines=43> */
.L_x_5516:
[----:B------:R-:W-:Y:S05]  /*3700*/  BSYNC.RECONVERGENT B1 ;  /* 0x0000000000017941 */ /* 0x000fea0003800200 */
.L_x_5515:
        /* <DEDUP_REMOVED lines=15> */
.L_x_5522:
        /* <DEDUP_REMOVED lines=13> */
.L_x_5524:
[----:B------:R-:W-:Y:S05]  /*38d0*/  BSYNC.RECONVERGENT B2 ;  /* 0x0000000000027941 */ /* 0x000fea0003800200 */
.L_x_5523:
        /* <DEDUP_REMOVED lines=43> */
.L_x_5521:
[----:B------:R-:W-:Y:S05]  /*3b90*/  BSYNC.RECONVERGENT B1 ;  /* 0x0000000000017941 */ /* 0x000fea0003800200 */
.L_x_5520:
        /* <DEDUP_REMOVED lines=17> */
.L_x_5527:
        /* <DEDUP_REMOVED lines=13> */
.L_x_5529:
[----:B------:R-:W-:Y:S05]  /*3d80*/  BSYNC.RECONVERGENT B2 ;  /* 0x0000000000027941 */ /* 0x000fea0003800200 */
.L_x_5528:
        /* <DEDUP_REMOVED lines=43> */
.L_x_5526:
[----:B------:R-:W-:Y:S05]  /*4040*/  BSYNC.RECONVERGENT B1 ;  /* 0x0000000000017941 */ /* 0x000fea0003800200 */
.L_x_5525:
        /* <DEDUP_REMOVED lines=15> */
.L_x_5532:
        /* <DEDUP_REMOVED lines=13> */
.L_x_5534:
[----:B------:R-:W-:Y:S05]  /*4210*/  BSYNC.RECONVERGENT B2 ;  /* 0x0000000000027941 */ /* 0x000fea0003800200 */
.L_x_5533:
        /* <DEDUP_REMOVED lines=43> */
.L_x_5531:
[----:B------:R-:W-:Y:S05]  /*44d0*/  BSYNC.RECONVERGENT B1 ;  /* 0x0000000000017941 */ /* 0x000fea0003800200 */
.L_x_5530:
        /* <DEDUP_REMOVED lines=17> */
.L_x_5537:
        /* <DEDUP_REMOVED lines=13> */
.L_x_5539:
[----:B------:R-:W-:Y:S05]  /*46c0*/  BSYNC.RECONVERGENT B2 ;  /* 0x0000000000027941 */ /* 0x000fea0003800200 */
.L_x_5538:
        /* <DEDUP_REMOVED lines=43> */
.L_x_5536:
[----:B------:R-:W-:Y:S05]  /*4980*/  BSYNC.RECONVERGENT B1 ;  /* 0x0000000000017941 */ /* 0x000fea0003800200 */
.L_x_5535:
        /* <DEDUP_REMOVED lines=10> */
[----:B------:R-:W-:-:S02]  /*4a30*/  FSEL R69, R69, RZ, P2 ;  /* 0x000000ff45457208 */ /* 0x000fc40001000000 */
[----:B------:R-:W-:Y:S01]  /*4a40*/  FSEL R26, R25, RZ, !P4 ;  /* 0x000000ff191a7208 */ /* 0x000fe20006000000 */
[----:B------:R-:W-:Y:S01]  /*4a50*/  FMUL.FTZ R25, R35, R51 ;  /* 0x0000003323197220 */ /* 0x000fe20000410000 */
[----:B------:R-:W-:Y:S02]  /*4a60*/  FSEL R62, R27, RZ, !P6 ;  /* 0x000000ff1b3e7208 */ /* 0x000fe40007000000 */
[----:B------:R-:W-:Y:S01]  /*4a70*/  SEL R57, RZ, 0x1, P6 ;  /* 0x00000001ff397807 */ /* 0x000fe20003000000 */
[----:B------:R-:W-:Y:S01]  /*4a80*/  FADD.FTZ R26, R69, R26 ;  /* 0x0000001a451a7221 */ /* 0x000fe20000010000 */
[----:B------:R-:W-:Y:S02]  /*4a90*/  FSETP.GTU.FTZ.AND P6, PT, R66, R67, PT ;  /* 0x000000434200720b */ /* 0x000fe40003fdc000 */
[----:B------:R-:W-:Y:S01]  /*4aa0*/  FSEL R59, R59, RZ, P0 ;  /* 0x000000ff3b3b7208 */ /* 0x000fe20000000000 */
[----:B------:R-:W-:Y:S01]  /*4ab0*/  @P5 FADD.FTZ R26, R30, R26 ;  /* 0x0000001a1e1a5221 */ /* 0x000fe20000010000 */
[----:B------:R-:W-:-:S02]  /*4ac0*/  FSEL R27, R58, RZ, P1 ;  /* 0x000000ff3a1b7208 */ /* 0x000fc40000800000 */
[----:B------:R-:W-:Y:S02]  /*4ad0*/  FSEL R69, R68, RZ, P3 ;  /* 0x000000ff44457208 */ /* 0x000fe40001800000 */
[----:B------:R-:W-:Y:S01]  /*4ae0*/  FSEL R58, R25, RZ, !P6 ;  /* 0x000000ff193a7208 */ /* 0x000fe20007000000 */
[----:B------:R-:W-:Y:S01]  /*4af0*/  FADD.FTZ R25, R59, R62 ;  /* 0x0000003e3b197221 */ /* 0x000fe20000010000 */
[----:B------:R-:W-:Y:S01]  /*4b00*/  FADD.FTZ R24, R27, R24 ;  /* 0x000000181b187221 */ /* 0x000fe20000010000 */
[----:B------:R-:W-:Y:S02]  /*4b10*/  SEL R59, RZ, 0x1, P4 ;  /* 0x00000001ff3b7807 */ /* 0x000fe40002000000 */
[----:B------:R-:W-:Y:S01]  /*4b20*/  FADD.FTZ R27, R58, R69 ;  /* 0x000000453a1b7221 */ /* 0x000fe20000010000 */
[----:B------:R-:W-:Y:S01]  /*4b30*/  PRMT R58, R56, 0x7610, R58 ;  /* 0x00007610383a7816 */ /* 0x000fe2000000003a */
[----:B------:R-:W-:Y:S01]  /*4b40*/  @P5 FADD.FTZ R25, R29, R25 ;  /* 0x000000191d195221 */ /* 0x000fe20000010000 */
[----:B------:R-:W-:Y:S01]  /*4b50*/  PRMT R56, R59, 0x7610, R56 ;  /* 0x000076103b387816 */ /* 0x000fe20000000038 */
[----:B------:R-:W-:Y:S01]  /*4b60*/  @P5 FADD.FTZ R24, R28, R24 ;  /* 0x000000181c185221 */ /* 0x000fe20000010000 */
[----:B------:R-:W-:Y:S01]  /*4b70*/  SEL R59, RZ, 0x1, P6 ;  /* 0x00000001ff3b7807 */ /* 0x000fe20003000000 */
[----:B------:R-:W-:-:S07]  /*4b80*/  @P5 FADD.FTZ R27, R31, R27 ;  /* 0x0000001b1f1b5221 */ /* 0x000fce0000010000 */
.L_x_5499:
[----:B------:R-:W-:Y:S01]  /*4b90*/  SEL R69, RZ, 0x10000, !P2 ;  /* 0x00010000ff457807 */ /* 0x000fe20005000000 */
[----:B------:R-:W0:Y:S01]  /*4ba0*/  LDC.64 R72, c[0x0][0x3a8] ;  /* 0x0000ea00ff487b82 */ /* 0x000e220000000a00 */
[----:B------:R-:W-:Y:S02]  /*4bb0*/  SEL R62, RZ, 0x1000000, !P3 ;  /* 0x01000000ff3e7807 */ /* 0x000fe40005800000 */
[----:B------:R-:W-:Y:S02]  /*4bc0*/  SEL R66, RZ, 0x100, !P0 ;  /* 0x00000100ff427807 */ /* 0x000fe40004000000 */
[----:B------:R-:W-:Y:S02]  /*4bd0*/  ISETP.NE.U32.AND P0, PT, R36, RZ, PT ;  /* 0x000000ff2400720c */ /* 0x000fe40003f05070 */
[----:B------:R-:W-:Y:S02]  /*4be0*/  IADD3 R62, PT, PT, R66, R62, R69 ;  /* 0x0000003e423e7210 */ /* 0x000fe40007ffe045 */
[----:B------:R-:W1:Y:S01]  /*4bf0*/  LDC.64 R68, c[0x0][0x3b0] ;  /* 0x0000ec00ff447b82 */ /* 0x000e620000000a00 */
[----:B------:R-:W-:-:S02]  /*4c00*/  ISETP.NE.AND.EX P0, PT, R37, RZ, PT, P0 ;  /* 0x000000ff2500720c */ /* 0x000fc40003f05300 */
        /* <DEDUP_REMOVED lines=18> */
.L_x_5540:
[----:B01----:R-:W0:Y:S01]  /*4d30*/  @P0 LDC.64 R36, c[0x0][0x398] ;  /* 0x0000e600ff240b82 */ /* 0x003e220000000a00 */
[----:B------:R-:W-:-:S05]  /*4d40*/  IADD3 R66, PT, PT, R50, 0x20, RZ ;  /* 0x0000002032427810 */ /* 0x000fca0007ffe0ff */
        /* <DEDUP_REMOVED lines=24> */
.L_x_5544:
        /* <DEDUP_REMOVED lines=13> */
.L_x_5546:
[----:B------:R-:W-:Y:S05]  /*4fa0*/  BSYNC.RECONVERGENT B2 ;  /* 0x0000000000027941 */ /* 0x000fea0003800200 */
.L_x_5545:
        /* <DEDUP_REMOVED lines=43> */
.L_x_5543:
[----:B------:R-:W-:Y:S05]  /*5260*/  BSYNC.RECONVERGENT B1 ;  /* 0x0000000000017941 */ /* 0x000fea0003800200 */
.L_x_5542:
[----:B------:R-:W-:Y:S01]  /*5270*/  ISETP.NE.AND P2, PT, R57, 0x1, PT ;  /* 0x000000013900780c */ /* 0x000fe20003f45270 */
[----:B------:R-:W-:Y:S01]  /*5280*/  BSSY.RECONVERGENT B1, `(.L_x_5547) ;  /* 0x0000049000017945 */ /* 0x000fe20003800200 */
[----:B------:R-:W-:Y:S01]  /*5290*/  I2FP.F32.U32 R56, R56 ;  /* 0x0000003800387245 */ /* 0x000fe20000201000 */
[----:B------:R-:W-:-:S04]  /*52a0*/  IMAD.MOV.U32 R59, RZ, RZ, 0x2 ;  /* 0x00000002ff3b7424 */ /* 0x000fc800078e00ff */
[----:B------:R-:W-:-:S05]  /*52b0*/  FFMA.FTZ R56, R56, R71, 1.1641532182693481445e-10 ;  /* 0x2f00000038387423 */ /* 0x000fca0000010047 */
[----:B------:R-:W-:Y:S01]  /*52c0*/  FSETP.LE.FTZ.AND P1, PT, R56, R67, PT ;  /* 0x000000433800720b */ /* 0x000fe20003f33000 */
[----:B-----5:R-:W-:Y:S01]  /*52d0*/  FMUL.FTZ R56, R36, R51 ;  /* 0x0000003324387220 */ /* 0x020fe20000410000 */
        /* <DEDUP_REMOVED lines=10> */
.L_x_5549:
        /* <DEDUP_REMOVED lines=13> */
.L_x_5551:
[----:B------:R-:W-:Y:S05]  /*5450*/  BSYNC.RECONVERGENT B2 ;  /* 0x0000000000027941 */ /* 0x000fea0003800200 */
.L_x_5550:
        /* <DEDUP_REMOVED lines=43> */
.L_x_5548:
[----:B------:R-:W-:Y:S05]  /*5710*/  BSYNC.RECONVERGENT B1 ;  /* 0x0000000000017941 */ /* 0x000fea0003800200 */
.L_x_5547:
        /* <DEDUP_REMOVED lines=15> */
.L_x_5554:
        /* <DEDUP_REMOVED lines=13> */
.L_x_5556:
[----:B------:R-:W-:Y:S05]  /*58e0*/  BSYNC.RECONVERGENT B2 ;  /* 0x0000000000027941 */ /* 0x000fea0003800200 */
.L_x_5555:
        /* <DEDUP_REMOVED lines=42> */
[----:B------:R-:W-:-:S07]  /*5b90*/  LOP3.LUT R65, R76, UR29, R75, 0x96, !PT ;  /* 0x0000001d4c417c12 */ /* 0x000fce000f8e964b */
.L_x_5553:
[----:B------:R-:W-:Y:S05]  /*5ba0*/  BSYNC.RECONVERGENT B1 ;  /* 0x0000000000017941 */ /* 0x000fea0003800200 */
.L_x_5552:
        /* <DEDUP_REMOVED lines=17> */
.L_x_5559:
        /* <DEDUP_REMOVED lines=13> */
.L_x_5561:
[----:B------:R-:W-:Y:S05]  /*5d90*/  BSYNC.RECONVERGENT B2 ;  /* 0x0000000000027941 */ /* 0x000fea0003800200 */
.L_x_5560:
        /* <DEDUP_REMOVED lines=42> */
[----:B------:R-:W-:-:S07]  /*6040*/  MOV R62, R36 ;  /* 0x00000024003e7202 */ /* 0x000fce0000000f00 */
.L_x_5558:
[----:B------:R-:W-:Y:S05]  /*6050*/  BSYNC.RECONVERGENT B1 ;  /* 0x0000000000017941 */ /* 0x000fea0003800200 */
.L_x_5557:
        /* <DEDUP_REMOVED lines=15> */
.L_x_5564:
        /* <DEDUP_REMOVED lines=13> */
.L_x_5566:
[----:B------:R-:W-:Y:S05]  /*6220*/  BSYNC.RECONVERGENT B2 ;  /* 0x0000000000027941 */ /* 0x000fea0003800200 */
.L_x_5565:
        /* <DEDUP_REMOVED lines=41> */
[----:B------:R-:W-:Y:S01]  /*64c0*/  LOP3.LUT R64, R64, UR28, R75, 0x96, !PT ;  /* 0x0000001c40407c12 */ /* 0x000fe2000f8e964b */
[----:B------:R-:W-:-:S07]  /*64d0*/  IMAD.MOV.U32 R62, RZ, RZ, R36 ;  /* 0x000000ffff3e7224 */ /* 0x000fce00078e0024 */
.L_x_5563:
[----:B------:R-:W-:Y:S05]  /*64e0*/  BSYNC.RECONVERGENT B1 ;  /* 0x0000000000017941 */ /* 0x000fea0003800200 */
.L_x_5562:
        /* <DEDUP_REMOVED lines=17> */
.L_x_5569:
        /* <DEDUP_REMOVED lines=13> */
.L_x_5571:
[----:B------:R-:W-:Y:S05]  /*66d0*/  BSYNC.RECONVERGENT B2 ;  /* 0x0000000000027941 */ /* 0x000fea0003800200 */
.L_x_5570:
        /* <DEDUP_REMOVED lines=39> */
[----:B------:R-:W-:Y:S01]  /*6950*/  MOV R62, R36 ;  /* 0x00000024003e7202 */ /* 0x000fe20000000f00 */
[----:B------:R-:W-:Y:S01]  /*6960*/  IMAD.MOV.U32 R36, RZ, RZ, RZ ;  /* 0x000000ffff247224 */ /* 0x000fe200078e00ff */
[----:B------:R-:W-:Y:S02]  /*6970*/  LOP3.LUT R64, R64, UR28, R75, 0x96, !PT ;  /* 0x0000001c40407c12 */ /* 0x000fe4000f8e964b */
[----:B------:R-:W-:-:S07]  /*6980*/  MOV R63, R74 ;  /* 0x0000004a003f7202 */ /* 0x000fce0000000f00 */
.L_x_5568:
[----:B------:R-:W-:Y:S05]  /*6990*/  BSYNC.RECONVERGENT B1 ;  /* 0x0000000000017941 */ /* 0x000fea0003800200 */
.L_x_5567:
        /* <DEDUP_REMOVED lines=15> */
.L_x_5574:
        /* <DEDUP_REMOVED lines=13> */
.L_x_5576:
[----:B------:R-:W-:Y:S05]  /*6b60*/  BSYNC.RECONVERGENT B2 ;  /* 0x0000000000027941 */ /* 0x000fea0003800200 */
.L_x_5575:
        /* <DEDUP_REMOVED lines=40> */
[----:B------:R-:W-:Y:S01]  /*6df0*/  IMAD.MOV.U32 R63, RZ, RZ, R36 ;  /* 0x000000ffff3f7224 */ /* 0x000fe200078e0024 */
[----:B------:R-:W-:Y:S01]  /*6e00*/  LOP3.LUT R64, R64, UR28, R37, 0x96, !PT ;  /* 0x0000001c40407c12 */ /* 0x000fe2000f8e9625 */
[----:B------:R-:W-:-:S07]  /*6e10*/  HFMA2 R37, -RZ, RZ, 0, 0 ;  /* 0x00000000ff257431 */ /* 0x000fce00000001ff */
.L_x_5573:
[----:B------:R-:W-:Y:S05]  /*6e20*/  BSYNC.RECONVERGENT B1 ;  /* 0x0000000000017941 */ /* 0x000fea0003800200 */
.L_x_5572:
        /* <DEDUP_REMOVED lines=17> */
.L_x_5579:
        /* <DEDUP_REMOVED lines=15> */
.L_x_5581:
[----:B------:R-:W-:Y:S05]  /*7030*/  BSYNC.RECONVERGENT B2 ;  /* 0x0000000000027941 */ /* 0x000fea0003800200 */
.L_x_5580:
        /* <DEDUP_REMOVED lines=38> */
[----:B------:R-:W-:Y:S02]  /*72a0*/  IMAD.MOV.U32 R62, RZ, RZ, R36 ;  /* 0x000000ffff3e7224 */ /* 0x000fe400078e0024 */
[----:B------:R-:W-:-:S04]  /*72b0*/  IMAD.WIDE.U32 R36, R61, -0x326172a9, RZ ;  /* 0xcd9e8d573d247825 */ /* 0x000fc800078e00ff */
[----:B------:R-:W-:Y:S01]  /*72c0*/  IMAD.MOV.U32 R61, RZ, RZ, RZ ;  /* 0x000000ffff3d7224 */ /* 0x000fe200078e00ff */
[----:B------:R-:W-:Y:S02]  /*72d0*/  LOP3.LUT R64, R64, UR28, R37, 0x96, !PT ;  /* 0x0000001c40407c12 */ /* 0x000fe4000f8e9625 */
[----:B------:R-:W-:-:S07]  /*72e0*/  MOV R63, R36 ;  /* 0x00000024003f7202 */ /* 0x000fce0000000f00 */
.L_x_5578:
[----:B------:R-:W-:Y:S05]  /*72f0*/  BSYNC.RECONVERGENT B1 ;  /* 0x0000000000017941 */ /* 0x000fea0003800200 */
.L_x_5577:
[----:B------:R-:W-:Y:S01]  /*7300*/  P2R R37, PR, RZ, 0x1 ;  /* 0x00000001ff257803 */ /* 0x000fe20000000000 */
[----:B------:R-:W-:Y:S01]  /*7310*/  FMUL.FTZ R36, R32, R51 ;  /* 0x0000003320247220 */ /* 0x000fe20000410000 */
[----:B------:R-:W-:Y:S01]  /*7320*/  FSETP.GTU.FTZ.AND P0, PT, R70, R67, PT ;  /* 0x000000434600720b */ /* 0x000fe20003f1c000 */
[----:B------:R-:W-:Y:S01]  /*7330*/  FMUL.FTZ R75, R33, R51 ;  /* 0x00000033214b7220 */ /* 0x000fe20000410000 */
[----:B------:R-:W-:Y:S02]  /*7340*/  FSETP.GTU.FTZ.AND P6, PT, R58, R67, PT ;  /* 0x000000433a00720b */ /* 0x000fe40003fdc000 */
[----:B------:R-:W-:Y:S02]  /*7350*/  I2FP.F32.U32 R70, R74 ;  /* 0x0000004a00467245 */ /* 0x000fe40000201000 */
        /* <DEDUP_REMOVED lines=8> */
[----:B------:R-:W-:Y:S02]  /*73e0*/  FSETP.GTU.FTZ.AND P6, PT, R70, R67, PT ;  /* 0x000000434600720b */ /* 0x000fe40003fdc000 */
[----:B------:R-:W-:Y:S02]  /*73f0*/  FSEL R71, R71, RZ, !P0 ;  /* 0x000000ff47477208 */ /* 0x000fe40004000000 */
[----:B------:R-:W-:Y:S02]  /*7400*/  SEL R67, RZ, 0x1, P0 ;  /* 0x00000001ff437807 */ /* 0x000fe40000000000 */
[----:B------:R-:W-:Y:S01]  /*7410*/  ISETP.NE.AND P0, PT, R37, RZ, PT ;  /* 0x000000ff2500720c */ /* 0x000fe20003f05270 */
[----:B------:R-:W-:Y:S01]  /*7420*/  FMUL.FTZ R37, R35, R51 ;  /* 0x0000003323257220 */ /* 0x000fe20000410000 */
[----:B------:R-:W-:Y:S01]  /*7430*/  FSEL R51, R56, RZ, P1 ;  /* 0x000000ff38337208 */ /* 0x000fe20000800000 */
[----:B------:R-:W-:Y:S01]  /*7440*/  FADD.FTZ R38, R38, R71 ;  /* 0x0000004726267221 */ /* 0x000fe20000010000 */
[----:B------:R-:W-:-:S02]  /*7450*/  FSEL R56, R39, RZ, P4 ;  /* 0x000000ff27387208 */ /* 0x000fc40002000000 */
[----:B------:R-:W-:Y:S01]  /*7460*/  FSEL R70, R57, RZ, P2 ;  /* 0x000000ff39467208 */ /* 0x000fe20001000000 */
[----:B------:R-:W-:Y:S01]  /*7470*/  FADD.FTZ R36, R51, R36 ;  /* 0x0000002433247221 */ /* 0x000fe20000010000 */
[----:B------:R-:W-:Y:S01]  /*7480*/  FSEL R39, R37, RZ, !P6 ;  /* 0x000000ff25277208 */ /* 0x000fe20007000000 */
[----:B------:R-:W-:Y:S01]  /*7490*/  @P5 FADD.FTZ R38, R30, R38 ;  /* 0x000000261e265221 */ /* 0x000fe20000010000 */
[----:B------:R-:W-:Y:S01]  /*74a0*/  PRMT R57, R59, 0x7610, R57 ;  /* 0x000076103b397816 */ /* 0x000fe20000000039 */
[----:B------:R-:W-:Y:S01]  /*74b0*/  FADD.FTZ R37, R70, R75 ;  /* 0x0000004b46257221 */ /* 0x000fe20000010000 */
[----:B------:R-:W-:Y:S01]  /*74c0*/  SEL R59, RZ, 0x1, P6 ;  /* 0x00000001ff3b7807 */ /* 0x000fe20003000000 */
[--C-:B------:R-:W-:Y:S01]  /*74d0*/  FADD.FTZ R39, R39, R56.reuse ;  /* 0x0000003827277221 */ /* 0x100fe20000010000 */
[----:B------:R-:W-:Y:S01]  /*74e0*/  PRMT R56, R67, 0x7610, R56 ;  /* 0x0000761043387816 */ /* 0x000fe20000000038 */
[----:B------:R-:W-:Y:S01]  /*74f0*/  @P5 FADD.FTZ R36, R28, R36 ;  /* 0x000000241c245221 */ /* 0x000fe20000010000 */
[----:B------:R-:W-:Y:S01]  /*7500*/  @P5 FADD.FTZ R37, R29, R37 ;  /* 0x000000251d255221 */ /* 0x000fe20000010000 */
[----:B------:R-:W-:Y:S01]  /*7510*/  @P5 FADD.FTZ R39, R31, R39 ;  /* 0x000000271f275221 */ /* 0x000fe20000010000 */
[----:B------:R-:W-:Y:S06]  /*7520*/  BRA `(.L_x_5582) ;  /* 0x0000001000dc7947 */ /* 0x000fec0003800000 */
.L_x_5541:
        /* <DEDUP_REMOVED lines=16> */
.L_x_5585:
        /* <DEDUP_REMOVED lines=13> */
.L_x_5587:
[----:B------:R-:W-:Y:S05]  /*7700*/  BSYNC.RECONVERGENT B2 ;  /* 0x0000000000027941 */ /* 0x000fea0003800200 */
.L_x_5586:
        /* <DEDUP_REMOVED lines=39> */
[----:B------:R-:W-:Y:S01]  /*7980*/  HFMA2 R75, -RZ, RZ, 0, 0 ;  /* 0x00000000ff4b7431 */ /* 0x000fe200000001ff */
[----:B------:R-:W-:Y:S01]  /*7990*/  MOV R63, R74 ;  /* 0x0000004a003f7202 */ /* 0x000fe20000000f00 */
[----:B------:R-:W-:-:S07]  /*79a0*/  IMAD.MOV.U32 R74, RZ, RZ, R70 ;  /* 0x000000ffff4a7224 */ /* 0x000fce00078e0046 */
.L_x_5584:
[----:B------:R-:W-:Y:S05]  /*79b0*/  BSYNC.RECONVERGENT B1 ;  /* 0x0000000000017941 */ /* 0x000fea0003800200 */
.L_x_5583:
        /* <DEDUP_REMOVED lines=16> */
.L_x_5590:
        /* <DEDUP_REMOVED lines=13> */
.L_x_5592:
[----:B------:R-:W-:Y:S05]  /*7b90*/  BSYNC.RECONVERGENT B2 ;  /* 0x0000000000027941 */ /* 0x000fea0003800200 */
.L_x_5591:
        /* <DEDUP_REMOVED lines=39> */
[----:B------:R-:W-:-:S03]  /*7e10*/  IMAD.WIDE.U32 R74, R63, -0x326172a9, RZ ;  /* 0xcd9e8d573f4a7825 */ /* 0x000fc600078e00ff */
[----:B------:R-:W-:Y:S01]  /*7e20*/  MOV R63, R74 ;  /* 0x0000004a003f7202 */ /* 0x000fe20000000f00 */
[----:B------:R-:W-:Y:S01]  /*7e30*/  IMAD.MOV.U32 R74, RZ, RZ, RZ ;  /* 0x000000ffff4a7224 */ /* 0x000fe200078e00ff */
[----:B------:R-:W-:-:S07]  /*7e40*/  LOP3.LUT R64, R64, UR28, R75, 0x96, !PT ;  /* 0x0000001c40407c12 */ /* 0x000fce000f8e964b */
.L_x_5589:
[----:B------:R-:W-:Y:S05]  /*7e50*/  BSYNC.RECONVERGENT B1 ;  /* 0x0000000000017941 */ /* 0x000fea0003800200 */
.L_x_5588:
        /* <DEDUP_REMOVED lines=16> */
.L_x_5595:
        /* <DEDUP_REMOVED lines=13> */
.L_x_5597:
[----:B------:R-:W-:Y:S05]  /*8030*/  BSYNC.RECONVERGENT B2 ;  /* 0x0000000000027941 */ /* 0x000fea0003800200 */
.L_x_5596:
        /* <DEDUP_REMOVED lines=43> */
.L_x_5594:
[----:B------:R-:W-:Y:S05]  /*82f0*/  BSYNC.RECONVERGENT B1 ;  /* 0x0000000000017941 */ /* 0x000fea0003800200 */
.L_x_5593:
        /* <DEDUP_REMOVED lines=16> */
.L_x_5600:
        /* <DEDUP_REMOVED lines=13> */
.L_x_5602:
[----:B------:R-:W-:Y:S05]  /*84d0*/  BSYNC.RECONVERGENT B2 ;  /* 0x0000000000027941 */ /* 0x000fea0003800200 */
.L_x_5601:
        /* <DEDUP_REMOVED lines=40> */
[----:B------:R-:W-:Y:S01]  /*8760*/  IMAD.MOV.U32 R61, RZ, RZ, RZ ;  /* 0x000000ffff3d7224 */ /* 0x000fe200078e00ff */
[----:B------:R-:W-:Y:S02]  /*8770*/  LOP3.LUT R64, R64, UR28, R75, 0x96, !PT ;  /* 0x0000001c40407c12 */ /* 0x000fe4000f8e964b */
[----:B------:R-:W-:-:S07]  /*8780*/  MOV R63, R74 ;  /* 0x0000004a003f7202 */ /* 0x000fce0000000f00 */
.L_x_5599:
[----:B------:R-:W-:Y:S05]  /*8790*/  BSYNC.RECONVERGENT B1 ;  /* 0x0000000000017941 */ /* 0x000fea0003800200 */
.L_x_5598:
        /* <DEDUP_REMOVED lines=16> */
.L_x_5582:
[----:B------:R-:W-:Y:S01]  /*88a0*/  SEL R51, RZ, 0x1000000, !P4 ;  /* 0x01000000ff337807 */ /* 0x000fe20006000000 */
[C---:B------:R-:W-:Y:S01]  /*88b0*/  IMAD.WIDE.U32 R72, R66.reuse, 0x10, R72 ;  /* 0x0000001042487825 */ /* 0x040fe200078e0048 */
[----:B------:R-:W-:Y:S02]  /*88c0*/  SEL R70, RZ, 0x10000, !P3 ;  /* 0x00010000ff467807 */ /* 0x000fe40005800000 */
[----:B------:R-:W-:Y:S01]  /*88d0*/  SEL R67, RZ, 0x100, !P2 ;  /* 0x00000100ff437807 */ /* 0x000fe20005000000 */
[----:B------:R-:W-:Y:S01]  /*88e0*/  IMAD.WIDE.U32 R68, R66, 0x4, R68 ;  /* 0x0000000442447825 */ /* 0x000fe200078e0044 */
[----:B------:R0:W-:Y:S02]  /*88f0*/  STG.E.128 desc[UR8][R72.64], R36 ;  /* 0x0000002448007986 */ /* 0x0001e4000c101d08 */
[----:B------:R-:W-:Y:S01]  /*8900*/  IADD3 R51, PT, PT, R67, R51, R70 ;  /* 0x0000003343337210 */ /* 0x000fe20007ffe046 */
[----:B------:R-:W-:-:S04]  /*8910*/  FADD.FTZ R70, RZ, R24 ;  /* 0x00000018ff467221 */ /* 0x000fc80000010000 */
[----:B------:R-:W-:Y:S01]  /*8920*/  FADD.FTZ R67, R70, R25 ;  /* 0x0000001946437221 */ /* 0x000fe20000010000 */
[----:B------:R-:W-:Y:S02]  /*8930*/  SEL R70, RZ, 0x1, !P1 ;  /* 0x00000001ff467807 */ /* 0x000fe40004800000 */
[----:B------:R-:W-:Y:S02]  /*8940*/  ISETP.NE.AND P1, PT, R8, RZ, PT ;  /* 0x000000ff0800720c */ /* 0x000fe40003f25270 */
        /* <DEDUP_REMOVED lines=19> */
.L_x_5603:
        /* <DEDUP_REMOVED lines=40> */
.L_x_5617:
        /* <DEDUP_REMOVED lines=22> */
[----:B------:R-:W-:Y:S01]  /*8e60*/  FMUL.FTZ R39, R67, R38 ;  /* 0x0000002643277220 */ /* 0x000fe20000410000 */
[----:B------:R-:W-:Y:S01]  /*8e70*/  FFMA.FTZ R24, R75, R4, R10 ;  /* 0x000000044b187223 */ /* 0x000fe2000001000a */
[----:B------:R-:W-:Y:S01]  /*8e80*/  FFMA.FTZ R25, R74, R3, R11 ;  /* 0x000000034a197223 */ /* 0x000fe2000001000b */
[----:B0-----:R-:W-:-:S04]  /*8e90*/  @!P1 IMAD.WIDE R70, R7, 0x4, R68 ;  /* 0x0000000407469825 */ /* 0x001fc800078e0244 */
[C---:B------:R-:W-:Y:S01]  /*8ea0*/  FMUL.FTZ R73, R67.reuse, R26 ;  /* 0x0000001a43497220 */ /* 0x040fe20000410000 */
[----:B------:R-:W0:Y:S01]  /*8eb0*/  LDC.64 R68, c[0x0][0x428] ;  /* 0x00010a00ff447b82 */ /* 0x000e220000000a00 */
[----:B------:R-:W-:Y:S01]  /*8ec0*/  FFMA.FTZ R27, R72, R0, R23 ;  /* 0x00000000481b7223 */ /* 0x000fe20000010017 */
[----:B------:R-:W-:Y:S01]  /*8ed0*/  FMUL.FTZ R76, R67, R76 ;  /* 0x0000004c434c7220 */ /* 0x000fe20000410000 */
[----:B------:R0:W-:Y:S01]  /*8ee0*/  @!P1 STG.E desc[UR8][R70.64], R67 ;  /* 0x0000004346009986 */ /* 0x0001e2000c101908 */
[----:B------:R-:W-:Y:S01]  /*8ef0*/  FFMA.FTZ R26, R73, R2, R22 ;  /* 0x00000002491a7223 */ /* 0x000fe20000010016 */
        /* <DEDUP_REMOVED lines=9> */
[----:B------:R-:W-:Y:S01]  /*8f90*/  FFMA.FTZ R24, R75, R41, R16 ;  /* 0x000000294b187223 */ /* 0x000fe20000010010 */
[C---:B------:R-:W-:Y:S02]  /*8fa0*/  FMUL.FTZ R37, R67.reuse, R36 ;  /* 0x0000002443257220 */ /* 0x040fe40000410000 */
[----:B------:R-:W-:-:S02]  /*8fb0*/  FMUL.FTZ R74, R67, R74 ;  /* 0x0000004a434a7220 */ /* 0x000fc40000410000 */
[C---:B------:R-:W-:Y:S01]  /*8fc0*/  FFMA.FTZ R36, R37.reuse, R55, R12 ;  /* 0x0000003725247223 */ /* 0x040fe2000001000c */
        /* <DEDUP_REMOVED lines=16> */
.L_x_5477:
[----:B------:R-:W-:Y:S05]  /*90d0*/  EXIT ;  /* 0x000000000000794d */ /* 0x000fea0003800000 */
.L_x_5604:
[----:B------:R-:W-:Y:S01]  /*90e0*/  HFMA2 R70, -RZ, RZ, 0, 5.9604644775390625e-08 ;  /* 0x00000001ff467431 */ /* 0x000fe200000001ff */
[----:B------:R-:W-:Y:S01]  /*90f0*/  BSSY B1, `(.L_x_5606) ;  /* 0x0000006000017945 */ /* 0x000fe20003800000 */
[----:B0-----:R-:W-:Y:S01]  /*9100*/  IMAD.MOV.U32 R69, RZ, RZ, 0x1f ;  /* 0x0000001fff457424 */ /* 0x001fe200078e00ff */
[----:B------:R-:W-:-:S07]  /*9110*/  MOV R68, 0xffffffff ;  /* 0xffffffff00447802 */ /* 0x000fce0000000f00 */
[----:B------:R-:W-:Y:S05]  /*9120*/  WARPSYNC.COLLECTIVE R68, `(.L_x_5607) ;  /* 0x0000000044087348 */ /* 0x000fea0003c00000 */
[----:B------:R0:W1:Y:S02]  /*9130*/  SHFL.BFLY P2, R51, R71, R70, R69 ;  /* 0x0c00004647337389 */ /* 0x0000640000040045 */
[----:B01----:R-:W-:Y:S05]  /*9140*/  ENDCOLLECTIVE ;  /* 0x000000000000791b */ /* 0x003fea0003800000 */
.L_x_5607:
[----:B------:R-:W-:Y:S05]  /*9150*/  BSYNC B1 ;  /* 0x0000000000017941 */ /* 0x000fea0003800000 */
.L_x_5606:
        /* <DEDUP_REMOVED lines=9> */
.L_x_5608:
[----:B------:R-:W-:Y:S02]  /*91f0*/  HFMA2 R70, -RZ, RZ, 0, 2.384185791015625e-07 ;  /* 0x00000004ff467431 */ /* 0x000fe400000001ff */
[----:B------:R-:W-:-:S04]  /*9200*/  FADD.FTZ R74, R72, R51 ;  /* 0x00000033484a7221 */ /* 0x000fc80000010000 */
[----:B------:R-:W-:-:S07]  /*9210*/  IMAD.MOV.U32 R71, RZ, RZ, R74 ;  /* 0x000000ffff477224 */ /* 0x000fce00078e004a */
[----:B------:R-:W-:Y:S05]  /*9220*/  WARPSYNC.COLLECTIVE R68, `(.L_x_5609) ;  /* 0x0000000044087348 */ /* 0x000fea0003c00000 */
[----:B------:R0:W1:Y:S02]  /*9230*/  SHFL.BFLY P2, R51, R71, R70, R69 ;  /* 0x0c00004647337389 */ /* 0x0000640000040045 */
[----:B01----:R-:W-:Y:S05]  /*9240*/  ENDCOLLECTIVE ;  /* 0x000000000000791b */ /* 0x003fea0003800000 */
.L_x_5609:
[----:B------:R-:W-:Y:S01]  /*9250*/  MOV R70, 0x8 ;  /* 0x0000000800467802 */ /* 0x000fe20000000f00 */
[----:B------:R-:W-:-:S04]  /*9260*/  FADD.FTZ R75, R74, R51 ;  /* 0x000000334a4b7221 */ /* 0x000fc80000010000 */
[----:B------:R-:W-:-:S07]  /*9270*/  IMAD.MOV.U32 R71, RZ, RZ, R75 ;  /* 0x000000ffff477224 */ /* 0x000fce00078e004b */
[----:B------:R-:W-:Y:S05]  /*9280*/  WARPSYNC.COLLECTIVE R68, `(.L_x_5610) ;  /* 0x0000000044087348 */ /* 0x000fea0003c00000 */
[----:B------:R0:W1:Y:S02]  /*9290*/  SHFL.BFLY P2, R51, R71, R70, R69 ;  /* 0x0c00004647337389 */ /* 0x0000640000040045 */
[----:B01----:R-:W-:Y:S05]  /*92a0*/  ENDCOLLECTIVE ;  /* 0x000000000000791b */ /* 0x003fea0003800000 */
.L_x_5610:
[----:B------:R-:W-:Y:S02]  /*92b0*/  HFMA2 R70, -RZ, RZ, 0, 9.5367431640625e-07 ;  /* 0x00000010ff467431 */ /* 0x000fe400000001ff */
[----:B------:R-:W-:-:S04]  /*92c0*/  FADD.FTZ R76, R75, R51 ;  /* 0x000000334b4c7221 */ /* 0x000fc80000010000 */
[----:B------:R-:W-:-:S07]  /*92d0*/  IMAD.MOV.U32 R71, RZ, RZ, R76 ;  /* 0x000000ffff477224 */ /* 0x000fce00078e004c */
[----:B------:R-:W-:Y:S05]  /*92e0*/  WARPSYNC.COLLECTIVE R68, `(.L_x_5611) ;  /* 0x0000000044087348 */ /* 0x000fea0003c00000 */
[----:B------:R0:W1:Y:S02]  /*92f0*/  SHFL.BFLY P2, R51, R71, R70, R69 ;  /* 0x0c00004647337389 */ /* 0x0000640000040045 */
[----:B01----:R-:W-:Y:S05]  /*9300*/  ENDCOLLECTIVE ;  /* 0x000000000000791b */ /* 0x003fea0003800000 */
.L_x_5611:
        /* <DEDUP_REMOVED lines=23> */
.L_x_5612:
[----:B------:R-:W-:Y:S02]  /*9480*/  HFMA2 R70, -RZ, RZ, 0, 1.1920928955078125e-07 ;  /* 0x00000002ff467431 */ /* 0x000fe400000001ff */
[----:B------:R-:W-:-:S04]  /*9490*/  FADD.FTZ R72, R71, R51 ;  /* 0x0000003347487221 */ /* 0x000fc80000010000 */
[----:B------:R-:W-:-:S07]  /*94a0*/  IMAD.MOV.U32 R71, RZ, RZ, R72 ;  /* 0x000000ffff477224 */ /* 0x000fce00078e0048 */
[----:B------:R-:W-:Y:S05]  /*94b0*/  WARPSYNC.COLLECTIVE R68, `(.L_x_5613) ;  /* 0x0000000044087348 */ /* 0x000fea0003c00000 */
[----:B------:R0:W1:Y:S02]  /*94c0*/  SHFL.BFLY P2, R51, R71, R70, R69 ;  /* 0x0c00004647337389 */ /* 0x0000640000040045 */
[----:B01----:R-:W-:Y:S05]  /*94d0*/  ENDCOLLECTIVE ;  /* 0x000000000000791b */ /* 0x003fea0003800000 */
.L_x_5613:
[----:B------:R-:W-:Y:S01]  /*94e0*/  MOV R70, 0x4 ;  /* 0x0000000400467802 */ /* 0x000fe20000000f00 */
[----:B------:R-:W-:-:S04]  /*94f0*/  FADD.FTZ R74, R72, R51 ;  /* 0x00000033484a7221 */ /* 0x000fc80000010000 */
[----:B------:R-:W-:-:S07]  /*9500*/  IMAD.MOV.U32 R71, RZ, RZ, R74 ;  /* 0x000000ffff477224 */ /* 0x000fce00078e004a */
[----:B------:R-:W-:Y:S05]  /*9510*/  WARPSYNC.COLLECTIVE R68, `(.L_x_5614) ;  /* 0x0000000044087348 */ /* 0x000fea0003c00000 */
[----:B------:R0:W1:Y:S02]  /*9520*/  SHFL.BFLY P2, R51, R71, R70, R69 ;  /* 0x0c00004647337389 */ /* 0x0000640000040045 */
[----:B01----:R-:W-:Y:S05]  /*9530*/  ENDCOLLECTIVE ;  /* 0x000000000000791b */ /* 0x003fea0003800000 */
.L_x_5614:
[----:B------:R-:W-:Y:S02]  /*9540*/  HFMA2 R70, -RZ, RZ, 0, 4.76837158203125e-07 ;  /* 0x00000008ff467431 */ /* 0x000fe400000001ff */
[----:B------:R-:W-:-:S04]  /*9550*/  FADD.FTZ R75, R74, R51 ;  /* 0x000000334a4b7221 */ /* 0x000fc80000010000 */
[----:B------:R-:W-:-:S07]  /*9560*/  IMAD.MOV.U32 R71, RZ, RZ, R75 ;  /* 0x000000ffff477224 */ /* 0x000fce00078e004b */
[----:B------:R-:W-:Y:S05]  /*9570*/  WARPSYNC.COLLECTIVE R68, `(.L_x_5615) ;  /* 0x0000000044087348 */ /* 0x000fea0003c00000 */
[----:B------:R0:W1:Y:S02]  /*9580*/  SHFL.BFLY P2, R51, R71, R70, R69 ;  /* 0x0c00004647337389 */ /* 0x0000640000040045 */
[----:B01----:R-:W-:Y:S05]  /*9590*/  ENDCOLLECTIVE ;  /* 0x000000000000791b */ /* 0x003fea0003800000 */
.L_x_5615:
[----:B------:R-:W-:Y:S01]  /*95a0*/  MOV R70, 0x10 ;  /* 0x0000001000467802 */ /* 0x000fe20000000f00 */
[----:B------:R-:W-:-:S04]  /*95b0*/  FADD.FTZ R76, R75, R51 ;  /* 0x000000334b4c7221 */ /* 0x000fc80000010000 */
[----:B------:R-:W-:-:S07]  /*95c0*/  IMAD.MOV.U32 R71, RZ, RZ, R76 ;  /* 0x000000ffff477224 */ /* 0x000fce00078e004c */
[----:B------:R-:W-:Y:S05]  /*95d0*/  WARPSYNC.COLLECTIVE R68, `(.L_x_5616) ;  /* 0x0000000044087348 */ /* 0x000fea0003c00000 */
[----:B------:R0:W1:Y:S02]  /*95e0*/  SHFL.BFLY P2, R51, R71, R70, R69 ;  /* 0x0c00004647337389 */ /* 0x0000640000040045 */
[----:B01----:R-:W-:Y:S05]  /*95f0*/  ENDCOLLECTIVE ;  /* 0x000000000000791b */ /* 0x003fea0003800000 */
.L_x_5616:
[----:B------:R-:W-:Y:S05]  /*9600*/  BRA `(.L_x_5617) ;  /* 0xfffffff400bc7947 */ /* 0x000fea000383ffff */
.L_x_5618:
        /* <DEDUP_REMOVED lines=15> */
.L_x_5992:


//--------------------- .text._ZN10layer_norm31ln_parallel_residual_fwd_kernelINS_13Kernel_traitsIfffffjLj256ELj1ELj4ELj1ELj16ENS_18Kernel_traits_baseILj256EfffffjLj128EEEEELb1ELb1ELb0EEEvNS_9FwdParamsE --------------------------
	.section	.text._ZN10layer_norm31ln_parallel_residual_fwd_kernelINS_13Kernel_traitsIfffffjLj256ELj1ELj4ELj1ELj16ENS_18Kernel_traits_baseILj256EfffffjLj128EEEEELb1ELb1ELb0EEEvNS_9FwdParamsE,"ax",@progbits
	.align	128
        .global         _ZN10layer_norm31ln_parallel_residual_fwd_kernelINS_13Kernel_traitsIfffffjLj256ELj1ELj4ELj1ELj16ENS_18Kernel_traits_baseILj256EfffffjLj128EEEEELb1ELb1ELb0EEEvNS_9FwdParamsE
        .type           _ZN10layer_norm31ln_parallel_residual_fwd_kernelINS_13Kernel_traitsIfffffjLj256ELj1ELj4ELj1ELj16ENS_18Kernel_traits_baseILj256EfffffjLj128EEEEELb1ELb1ELb0EEEvNS_9FwdParamsE,@function
        .size           _ZN10layer_norm31ln_parallel_residual_fwd_kernelINS_13Kernel_traitsIfffffjLj256ELj1ELj4ELj1ELj16ENS_18Kernel_traits_baseILj256EfffffjLj128EEEEELb1ELb1ELb0EEEvNS_9FwdParamsE,(.L_x_5993 - _ZN10layer_norm31ln_parallel_residual_fwd_kernelINS_13Kernel_traitsIfffffjLj256ELj1ELj4ELj1ELj16ENS_18Kernel_traits_baseILj256EfffffjLj128EEEEELb1ELb1ELb0EEEvNS_9FwdParamsE)
        .other          _ZN10layer_norm31ln_parallel_residual_fwd_kernelINS_13Kernel_traitsIfffffjLj256ELj1ELj4ELj1ELj16ENS_18Kernel_traits_baseILj256EfffffjLj128EEEEELb1ELb1ELb0EEEvNS_9FwdParamsE,@"STO_CUDA_ENTRY STV_DEFAULT"
_ZN10layer_norm31ln_parallel_residual_fwd_kernelINS_13Kernel_traitsIfffffjLj256ELj1ELj4ELj1ELj16ENS_18Kernel_traits_baseILj256EfffffjLj128EEEEELb1ELb1ELb0EEEvNS_9FwdParamsE:
.text._ZN10layer_norm31ln_parallel_residual_fwd_kernelINS_13Kernel_traitsIfffffjLj256ELj1ELj4ELj1ELj16ENS_18Kernel_traits_baseILj256EfffffjLj128EEEEELb1ELb1ELb0EEEvNS_9FwdParamsE:
[----:B------:R-:W-:Y:S01]  /*0000*/  LDC R1, c[0x0][0x37c] ;  /* 0x0000df00ff017b82 */ /* 0x000fe20000000800 */
[----:B------:R-:W0:Y:S07]  /*0010*/  LDCU.U8 UR4, c[0x0][0x464] ;  /* 0x00008c80ff0477ac */ /* 0x000e2e0008000000 */
[----:B------:R-:W1:Y:S01]  /*0020*/  LDC R9, c[0x0][0x45c] ;  /* 0x00011700ff097b82 */ /* 0x000e620000000800 */
[----:B------:R-:W2:Y:S01]  /*0030*/  LDCU.64 UR6, c[0x0][0x450] ;  /* 0x00008a00ff0677ac */ /* 0x000ea20008000a00 */
[----:B------:R-:W3:Y:S06]  /*0040*/  LDCU.64 UR8, c[0x0][0x358] ;  /* 0x00006b00ff0877ac */ /* 0x000eec0008000a00 */
[----:B------:R-:W4:Y:S01]  /*0050*/  LDC R6, c[0x0][0x458] ;  /* 0x00011600ff067b82 */ /* 0x000f220000000800 */
[----:B------:R-:W5:Y:S01]  /*0060*/  S2R R52, SR_TID.X ;  /* 0x0000000000347919 */ /* 0x000f620000002100 */
[----:B------:R-:W4:Y:S06]  /*0070*/  LDCU.64 UR10, c[0x0][0x438] ;  /* 0x00008700ff0a77ac */ /* 0x000f2c0008000a00 */
[----:B------:R-:W5:Y:S01]  /*0080*/  LDC R13, c[0x0][0x388] ;  /* 0x0000e200ff0d7b82 */ /* 0x000f620000000800 */
[----:B0-----:R-:W-:Y:S01]  /*0090*/  ISETP.NE.AND P0, PT, RZ, UR4, PT ;  /* 0x00000004ff007c0c */ /* 0x001fe2000bf05270 */
[----:B--2---:R-:W-:-:S02]  /*00a0*/  IMAD.U32 R2, RZ, RZ, UR6 ;  /* 0x00000006ff027e24 */ /* 0x004fc4000f8e00ff */
[----:B------:R-:W-:-:S10]  /*00b0*/  IMAD.U32 R3, RZ, RZ, UR7 ;  /* 0x00000007ff037e24 */ /* 0x000fd4000f8e00ff */
[----:B-1----:R-:W-:Y:S01]  /*00c0*/  @P0 MOV R7, R9 ;  /* 0x0000000900070202 */ /* 0x002fe20000000f00 */
[----:B---3--:R-:W2:Y:S01]  /*00d0*/  @P0 LDG.E.64 R2, desc[UR8][R2.64] ;  /* 0x0000000802020981 */ /* 0x008ea2000c1e1b00 */
[----:B------:R-:W0:Y:S03]  /*00e0*/  @P0 LDC R11, c[0x0][0x460] ;  /* 0x00011800ff0b0b82 */ /* 0x000e260000000800 */
[----:B----4-:R1:W0:Y:S01]  /*00f0*/  @P0 LDG.E.64 R4, desc[UR8][R6.64] ;  /* 0x0000000806040981 */ /* 0x010222000c1e1b00 */
[----:B------:R-:W-:Y:S01]  /*0100*/  UISETP.NE.U32.AND UP0, UPT, UR10, URZ, UPT ;  /* 0x000000ff0a00728c */ /* 0x000fe2000bf05070 */
[----:B------:R-:W-:Y:S03]  /*0110*/  BSSY.RECONVERGENT B0, `(.L_x_5619) ;  /* 0x0000049000007945 */ /* 0x000fe60003800200 */
[----:B------:R-:W3:Y:S01]  /*0120*/  S2UR UR5, SR_CTAID.X ;  /* 0x00000000000579c3 */ /* 0x000ee20000002500 */
[----:B------:R-:W-:Y:S01]  /*0130*/  UISETP.NE.AND.EX UP0, UPT, UR11, URZ, UPT, UP0 ;  /* 0x000000ff0b00728c */ /* 0x000fe2000bf05300 */
[----:B-----5:R-:W-:-:S02]  /*0140*/  SHF.R.S32.HI R0, RZ, 0x1f, R13 ;  /* 0x0000001fff007819 */ /* 0x020fc4000001140d */
[----:B------:R-:W-:Y:S02]  /*0150*/  SHF.R.U32.HI R51, RZ, 0x5, R52 ;  /* 0x00000005ff337819 */ /* 0x000fe40000011634 */
[----:B------:R-:W-:Y:S02]  /*0160*/  LEA.HI R0, R0, R13, RZ, 0x2 ;  /* 0x0000000d00007211 */ /* 0x000fe400078f10ff */
[----:B-1----:R-:W1:Y:S01]  /*0170*/  LDC R7, c[0x0][0x360] ;  /* 0x0000d800ff077b82 */ /* 0x002e620000000800 */
[----:B---3--:R-:W-:-:S06]  /*0180*/  USHF.L.U32 UR4, UR5, 0x2, URZ ;  /* 0x0000000205047899 */ /* 0x008fcc00080006ff */
[----:B------:R-:W-:Y:S02]  /*0190*/  LOP3.LUT R51, R51, UR4, RZ, 0xfc, !PT ;  /* 0x0000000433337c12 */ /* 0x000fe4000f8efcff */
[----:B--2---:R-:W-:Y:S02]  /*01a0*/  @P0 R2UR UR6, R2 ;  /* 0x00000000020602ca */ /* 0x004fe400000e0000 */
[----:B------:R-:W-:Y:S02]  /*01b0*/  @P0 R2UR UR7, R3 ;  /* 0x00000000030702ca */ /* 0x000fe400000e0000 */
[----:B0-----:R-:W-:Y:S02]  /*01c0*/  @P0 IADD3 R6, P1, PT, R4, R11, RZ ;  /* 0x0000000b04060210 */ /* 0x001fe40007f3e0ff */
[----:B------:R-:W-:-:S03]  /*01d0*/  LOP3.LUT R3, R52, 0x1f, RZ, 0xc, !PT ;  /* 0x0000001f34037812 */ /* 0x000fc600078e0cff */
[----:B------:R-:W-:Y:S01]  /*01e0*/  @P0 IMAD.X R9, RZ, RZ, R5, P1 ;  /* 0x000000ffff090224 */ /* 0x000fe200008e0605 */
[----:B------:R-:W-:Y:S01]  /*01f0*/  LEA.HI.SX32 R50, R0, R3, 0x1e ;  /* 0x0000000300327211 */ /* 0x000fe200078ff2ff */
[----:B-1----:R-:W-:Y:S01]  /*0200*/  IMAD R0, R7, UR5, R52 ;  /* 0x0000000507007c24 */ /* 0x002fe2000f8e0234 */
[----:B------:R-:W-:Y:S01]  /*0210*/  LOP3.LUT R52, R52, 0x1f, RZ, 0xc0, !PT ;  /* 0x0000001f34347812 */ /* 0x000fe200078ec0ff */
        /* <DEDUP_REMOVED lines=33> */
.L_x_5622:
[----:B------:R-:W-:Y:S05]  /*0430*/  BSYNC.RECONVERGENT B1 ;  /* 0x0000000000017941 */ /* 0x000fea0003800200 */
.L_x_5621:
        /* <DEDUP_REMOVED lines=8> */
.L_x_5620:
        /* <DEDUP_REMOVED lines=14> */
.L_x_5623:
[----:B------:R-:W-:Y:S05]  /*05a0*/  BSYNC.RECONVERGENT B0 ;  /* 0x0000000000007941 */ /* 0x000fea0003800200 */
.L_x_5619:
[----:B------:R-:W1:Y:S02]  /*05b0*/  LDCU UR4, c[0x0][0x384] ;  /* 0x00007080ff0477ac */ /* 0x000e640008000800 */
[----:B-1----:R-:W-:-:S13]  /*05c0*/  ISETP.GE.AND P1, PT, R51, UR4, PT ;  /* 0x0000000433007c0c */ /* 0x002fda000bf26270 */
[----:B------:R-:W-:Y:S05]  /*05d0*/  @P1 EXIT ;  /* 0x000000000000194d */ /* 0x000fea0003800000 */
[----:B0-----:R-:W-:Y:S01]  /*05e0*/  IMAD.HI.U32 R4, R0, -0x326172a9, RZ ;  /* 0xcd9e8d5700047827 */ /* 0x001fe200078e00ff */
[----:B------:R-:W-:Y:S01]  /*05f0*/  BSSY B0, `(.L_x_5624) ;  /* 0x000085b000007945 */ /* 0x000fe20003800000 */
[----:B------:R-:W-:Y:S01]  /*0600*/  LOP3.LUT R6, R6, 0x3, RZ, 0xc0, !PT ;  /* 0x0000000306067812 */ /* 0x000fe200078ec0ff */
[----:B------:R-:W0:Y:S01]  /*0610*/  LDCU UR12, c[0x0][0x408] ;  /* 0x00008100ff0c77ac */ /* 0x000e220008000800 */
[C---:B------:R-:W-:Y:S01]  /*0620*/  IMAD.HI.U32 R5, R2.reuse, -0x2daee0ad, RZ ;  /* 0xd2511f5302057827 */ /* 0x040fe200078e00ff */
[----:B------:R-:W-:Y:S01]  /*0630*/  LOP3.LUT R4, R3, UR6, R4, 0x96, !PT ;  /* 0x0000000603047c12 */ /* 0x000fe2000f8e9604 */
[----:B------:R-:W1:Y:S02]  /*0640*/  LDCU UR33, c[0x0][0x388] ;  /* 0x00007100ff2177ac */ /* 0x000e640008000800 */
[----:B------:R-:W-:Y:S01]  /*0650*/  IMAD R26, R2, -0x2daee0ad, RZ ;  /* 0xd2511f53021a7824 */ /* 0x000fe200078e02ff */
[----:B------:R-:W-:Y:S01]  /*0660*/  LOP3.LUT R5, R5, UR7, RZ, 0x3c, !PT ;  /* 0x0000000705057c12 */ /* 0x000fe2000f8e3cff */
[----:B------:R-:W-:Y:S01]  /*0670*/  IMAD.HI.U32 R25, R4, -0x2daee0ad, RZ ;  /* 0xd2511f5304197827 */ /* 0x000fe200078e00ff */
[----:B------:R-:W2:Y:S03]  /*0680*/  LDCU.U8 UR13, c[0x0][0x410] ;  /* 0x00008200ff0d77ac */ /* 0x000ea60008000000 */
        /* <DEDUP_REMOVED lines=9> */
[----:B------:R-:W0:Y:S03]  /*0720*/  LDCU.64 UR10, c[0x0][0x3a0] ;  /* 0x00007400ff0a77ac */ /* 0x000e260008000a00 */
        /* <DEDUP_REMOVED lines=46> */
[----:B------:R-:W-:Y:S02]  /*0a10*/  IMAD.MOV.U32 R7, RZ, RZ, RZ ;  /* 0x000000ffff077224 */ /* 0x000fe400078e00ff */
[----:B01234-:R-:W-:-:S07]  /*0a20*/  IMAD R46, R24, -0x326172a9, RZ ;  /* 0xcd9e8d57182e7824 */ /* 0x01ffce00078e02ff */
.L_x_5759:
        /* <DEDUP_REMOVED lines=39> */
.L_x_5630:
        /* <DEDUP_REMOVED lines=13> */
.L_x_5632:
[----:B------:R-:W-:Y:S05]  /*0d70*/  BSYNC.RECONVERGENT B3 ;  /* 0x0000000000037941 */ /* 0x000fea0003800200 */
.L_x_5631:
        /* <DEDUP_REMOVED lines=42> */
.L_x_5629:
[----:B------:R-:W-:Y:S05]  /*1020*/  BSYNC.RECONVERGENT B2 ;  /* 0x0000000000027941 */ /* 0x000fea0003800200 */
.L_x_5628:
[----:B------:R-:W0:Y:S01]  /*1030*/  LDC R41, c[0x0][0x404] ;  /* 0x00010100ff297b82 */ /* 0x000e220000000800 */
[----:B------:R-:W-:Y:S01]  /*1040*/  ISETP.NE.AND P3, PT, R54, 0x1, PT ;  /* 0x000000013600780c */ /* 0x000fe20003f65270 */
[----:B------:R-:W-:Y:S01]  /*1050*/  IMAD.MOV.U32 R44, RZ, RZ, 0x2f800000 ;  /* 0x2f800000ff2c7424 */ /* 0x000fe200078e00ff */
[----:B------:R-:W-:Y:S01]  /*1060*/  I2FP.F32.U32 R43, R42 ;  /* 0x0000002a002b7245 */ /* 0x000fe20000201000 */
[----:B------:R-:W-:Y:S01]  /*1070*/  BSSY.RECONVERGENT B2, `(.L_x_5633) ;  /* 0x0000047000027945 */ /* 0x000fe20003800200 */
[----:B------:R-:W-:-:S03]  /*1080*/  IMAD.MOV.U32 R42, RZ, RZ, 0x2 ;  /* 0x00000002ff2a7424 */ /* 0x000fc600078e00ff */
        /* <DEDUP_REMOVED lines=12> */
.L_x_5635:
        /* <DEDUP_REMOVED lines=13> */
.L_x_5637:
[----:B------:R-:W-:Y:S05]  /*1220*/  BSYNC.RECONVERGENT B3 ;  /* 0x0000000000037941 */ /* 0x000fea0003800200 */
.L_x_5636:
        /* <DEDUP_REMOVED lines=43> */
.L_x_5634:
[----:B------:R-:W-:Y:S05]  /*14e0*/  BSYNC.RECONVERGENT B2 ;  /* 0x0000000000027941 */ /* 0x000fea0003800200 */
.L_x_5633:
        /* <DEDUP_REMOVED lines=16> */
.L_x_5640:
        /* <DEDUP_REMOVED lines=13> */
.L_x_5642:
[----:B------:R-:W-:Y:S05]  /*16c0*/  BSYNC.RECONVERGENT B3 ;  /* 0x0000000000037941 */ /* 0x000fea0003800200 */
.L_x_5641:
        /* <DEDUP_REMOVED lines=43> */
.L_x_5639:
[----:B------:R-:W-:Y:S05]  /*1980*/  BSYNC.RECONVERGENT B2 ;  /* 0x0000000000027941 */ /* 0x000fea0003800200 */
.L_x_5638:
[----:B------:R-:W-:Y:S01]  /*1990*/  ISETP.NE.AND P5, PT, R54, 0x1, PT ;  /* 0x000000013600780c */ /* 0x000fe20003fa5270 */
[----:B------:R-:W-:Y:S01]  /*19a0*/  BSSY.RECONVERGENT B2, `(.L_x_5643) ;  /* 0x0000048000027945 */ /* 0x000fe20003800200 */
[----:B------:R-:W-:-:S05]  /*19b0*/  I2FP.F32.U32 R43, R6 ;  /* 0x00000006002b7245 */ /* 0x000fca0000201000 */
        /* <DEDUP_REMOVED lines=13> */
.L_x_5645:
        /* <DEDUP_REMOVED lines=13> */
.L_x_5647:
[----:B------:R-:W-:Y:S05]  /*1b60*/  BSYNC.RECONVERGENT B3 ;  /* 0x0000000000037941 */ /* 0x000fea0003800200 */
.L_x_5646:
        /* <DEDUP_REMOVED lines=43> */
.L_x_5644:
[----:B------:R-:W-:Y:S05]  /*1e20*/  BSYNC.RECONVERGENT B2 ;  /* 0x0000000000027941 */ /* 0x000fea0003800200 */
.L_x_5643:
        /* <DEDUP_REMOVED lines=17> */
.L_x_5627:
        /* <DEDUP_REMOVED lines=16> */
.L_x_5651:
        /* <DEDUP_REMOVED lines=13> */
.L_x_5653:
[----:B------:R-:W-:Y:S05]  /*2110*/  BSYNC.RECONVERGENT B3 ;  /* 0x0000000000037941 */ /* 0x000fea0003800200 */
.L_x_5652:
        /* <DEDUP_REMOVED lines=41> */
.L_x_5650:
[----:B------:R-:W-:Y:S05]  /*23b0*/  BSYNC.RECONVERGENT B2 ;  /* 0x0000000000027941 */ /* 0x000fea0003800200 */
.L_x_5649:
        /* <DEDUP_REMOVED lines=20> */
.L_x_5656:
        /* <DEDUP_REMOVED lines=13> */
.L_x_5658:
[----:B------:R-:W-:Y:S05]  /*25d0*/  BSYNC.RECONVERGENT B3 ;  /* 0x0000000000037941 */ /* 0x000fea0003800200 */
.L_x_5657:
        /* <DEDUP_REMOVED lines=42> */
.L_x_5655:
[----:B------:R-:W-:Y:S05]  /*2880*/  BSYNC.RECONVERGENT B2 ;  /* 0x0000000000027941 */ /* 0x000fea0003800200 */
.L_x_5654:
        /* <DEDUP_REMOVED lines=15> */
.L_x_5661:
        /* <DEDUP_REMOVED lines=13> */
.L_x_5663:
[----:B------:R-:W-:Y:S05]  /*2a50*/  BSYNC.RECONVERGENT B3 ;  /* 0x0000000000037941 */ /* 0x000fea0003800200 */
.L_x_5662:
        /* <DEDUP_REMOVED lines=42> */
.L_x_5660:
[----:B------:R-:W-:Y:S05]  /*2d00*/  BSYNC.RECONVERGENT B2 ;  /* 0x0000000000027941 */ /* 0x000fea0003800200 */
.L_x_5659:
        /* <DEDUP_REMOVED lines=17> */
.L_x_5666:
        /* <DEDUP_REMOVED lines=13> */
.L_x_5668:
[----:B------:R-:W-:Y:S05]  /*2ef0*/  BSYNC.RECONVERGENT B3 ;  /* 0x0000000000037941 */ /* 0x000fea0003800200 */
.L_x_5667:
        /* <DEDUP_REMOVED lines=42> */
.L_x_5665:
[----:B------:R-:W-:Y:S05]  /*31a0*/  BSYNC.RECONVERGENT B2 ;  /* 0x0000000000027941 */ /* 0x000fea0003800200 */
.L_x_5664:
        /* <DEDUP_REMOVED lines=15> */
.L_x_5671:
        /* <DEDUP_REMOVED lines=13> */
.L_x_5673:
[----:B------:R-:W-:Y:S05]  /*3370*/  BSYNC.RECONVERGENT B3 ;  /* 0x0000000000037941 */ /* 0x000fea0003800200 */
.L_x_5672:
        /* <DEDUP_REMOVED lines=42> */
.L_x_5670:
[----:B------:R-:W-:Y:S05]  /*3620*/  BSYNC.RECONVERGENT B2 ;  /* 0x0000000000027941 */ /* 0x000fea0003800200 */
.L_x_5669:
        /* <DEDUP_REMOVED lines=17> */
.L_x_5676:
        /* <DEDUP_REMOVED lines=13> */
.L_x_5678:
[----:B------:R-:W-:Y:S05]  /*3810*/  BSYNC.RECONVERGENT B3 ;  /* 0x0000000000037941 */ /* 0x000fea0003800200 */
.L_x_5677:
        /* <DEDUP_REMOVED lines=42> */
.L_x_5675:
[----:B------:R-:W-:Y:S05]  /*3ac0*/  BSYNC.RECONVERGENT B2 ;  /* 0x0000000000027941 */ /* 0x000fea0003800200 */
.L_x_5674:
        /* <DEDUP_REMOVED lines=15> */
.L_x_5681:
        /* <DEDUP_REMOVED lines=13> */
.L_x_5683:
[----:B------:R-:W-:Y:S05]  /*3c90*/  BSYNC.RECONVERGENT B3 ;  /* 0x0000000000037941 */ /* 0x000fea0003800200 */
.L_x_5682:
        /* <DEDUP_REMOVED lines=42> */
.L_x_5680:
[----:B------:R-:W-:Y:S05]  /*3f40*/  BSYNC.RECONVERGENT B2 ;  /* 0x0000000000027941 */ /* 0x000fea0003800200 */
.L_x_5679:
        /* <DEDUP_REMOVED lines=17> */
.L_x_5686:
        /* <DEDUP_REMOVED lines=15> */
.L_x_5688:
[----:B------:R-:W-:Y:S05]  /*4150*/  BSYNC.RECONVERGENT B3 ;  /* 0x0000000000037941 */ /* 0x000fea0003800200 */
.L_x_5687:
        /* <DEDUP_REMOVED lines=42> */
.L_x_5685:
[----:B------:R-:W-:Y:S05]  /*4400*/  BSYNC.RECONVERGENT B2 ;  /* 0x0000000000027941 */ /* 0x000fea0003800200 */
.L_x_5684:
[-C--:B------:R-:W-:Y:S01]  /*4410*/  FMUL.FTZ R32, R24, R42.reuse ;  /* 0x0000002a18207220 */ /* 0x080fe20000410000 */
[-C--:B------:R-:W-:Y:S01]  /*4420*/  FSETP.GTU.FTZ.AND P6, PT, R44, R43.reuse, PT ;  /* 0x0000002b2c00720b */ /* 0x080fe20003fdc000 */
[-C--:B------:R-:W-:Y:S01]  /*4430*/  FMUL.FTZ R34, R25, R42.reuse ;  /* 0x0000002a19227220 */ /* 0x080fe20000410000 */
[----:B------:R-:W-:Y:S01]  /*4440*/  FMUL.FTZ R35, R27, R42 ;  /* 0x0000002a1b237220 */ /* 0x000fe20000410000 */
[----:B------:R-:W-:Y:S02]  /*4450*/  FSEL R55, R55, RZ, P4 ;  /* 0x000000ff37377208 */ /* 0x000fe40002000000 */
[----:B------:R-:W-:Y:S02]  /*4460*/  FSEL R32, R32, RZ, !P6 ;  /* 0x000000ff20207208 */ /* 0x000fe40007000000 */
[----:B------:R-:W-:Y:S02]  /*4470*/  SEL R44, RZ, 0x1, P6 ;  /* 0x00000001ff2c7807 */ /* 0x000fe40003000000 */
[----:B------:R-:W-:-:S02]  /*4480*/  FSETP.GTU.FTZ.AND P6, PT, R48, R43, PT ;  /* 0x0000002b3000720b */ /* 0x000fc40003fdc000 */
[----:B------:R-:W-:Y:S02]  /*4490*/  I2FP.F32.U32 R48, R33 ;  /* 0x0000002100307245 */ /* 0x000fe40000201000 */
[----:B------:R-:W-:Y:S01]  /*44a0*/  FSEL R33, R34, RZ, !P6 ;  /* 0x000000ff22217208 */ /* 0x000fe20007000000 */
[----:B------:R-:W-:Y:S01]  /*44b0*/  FMUL.FTZ R34, R26, R42 ;  /* 0x0000002a1a227220 */ /* 0x000fe20000410000 */
[----:B------:R-:W-:Y:S02]  /*44c0*/  SEL R47, RZ, 0x1, P6 ;  /* 0x00000001ff2f7807 */ /* 0x000fe40003000000 */
[----:B------:R-:W-:Y:S01]  /*44d0*/  FSETP.GTU.FTZ.AND P6, PT, R54, R43, PT ;  /* 0x0000002b3600720b */ /* 0x000fe20003fdc000 */
[----:B------:R-:W-:Y:S01]  /*44e0*/  FFMA.FTZ R54, R48, R41, 1.1641532182693481445e-10 ;  /* 0x2f00000030367423 */ /* 0x000fe20000010029 */
[----:B------:R-:W-:Y:S02]  /*44f0*/  FSEL R42, R49, RZ, P3 ;  /* 0x000000ff312a7208 */ /* 0x000fe40001800000 */
[----:B------:R-:W-:-:S02]  /*4500*/  FSEL R34, R34, RZ, !P6 ;  /* 0x000000ff22227208 */ /* 0x000fc40007000000 */
        /* <DEDUP_REMOVED lines=9> */
[----:B------:R-:W-:Y:S01]  /*45a0*/  FADD.FTZ R32, R45, R32 ;  /* 0x000000202d207221 */ /* 0x000fe20000010000 */
[----:B------:R-:W-:-:S02]  /*45b0*/  PRMT R45, R44, 0x7610, R45 ;  /* 0x000076102c2d7816 */ /* 0x000fc4000000002d */
[----:B------:R-:W-:Y:S01]  /*45c0*/  SEL R49, RZ, 0x1, P6 ;  /* 0x00000001ff317807 */ /* 0x000fe20003000000 */
[----:B------:R-:W-:Y:S01]  /*45d0*/  FADD.FTZ R35, R35, R56 ;  /* 0x0000003823237221 */ /* 0x000fe20000010000 */
[----:B------:R-:W-:-:S03]  /*45e0*/  @P1 FADD.FTZ R32, R28, R32 ;  /* 0x000000201c201221 */ /* 0x000fc60000010000 */
[----:B------:R-:W-:-:S07]  /*45f0*/  @P1 FADD.FTZ R35, R31, R35 ;  /* 0x000000231f231221 */ /* 0x000fce0000010000 */
.L_x_5648:
        /* <DEDUP_REMOVED lines=24> */
.L_x_5689:
[----:B------:R-:W-:Y:S01]  /*4780*/  MOV R44, R40 ;  /* 0x00000028002c7202 */ /* 0x000fe20000000f00 */
[----:B01----:R-:W-:-:S07]  /*4790*/  VIADD R41, R53, 0x20 ;  /* 0x0000002035297836 */ /* 0x003fce0000000000 */
.L_x_5626:
[----:B------:R-:W-:Y:S05]  /*47a0*/  BSYNC.RECONVERGENT B1 ;  /* 0x0000000000017941 */ /* 0x000fea0003800200 */
.L_x_5625:
        /* <DEDUP_REMOVED lines=21> */
[----:B0-----:R-:W-:Y:S01]  /*4900*/  MOV R42, R46 ;  /* 0x0000002e002a7202 */ /* 0x001fe20000000f00 */
        /* <DEDUP_REMOVED lines=12> */
.L_x_5695:
        /* <DEDUP_REMOVED lines=13> */
.L_x_5697:
[----:B------:R-:W-:Y:S05]  /*4aa0*/  BSYNC.RECONVERGENT B3 ;  /* 0x0000000000037941 */ /* 0x000fea0003800200 */
.L_x_5696:
        /* <DEDUP_REMOVED lines=39> */
[----:B------:R-:W-:Y:S01]  /*4d20*/  MOV R40, R42 ;  /* 0x0000002a00287202 */ /* 0x000fe20000000f00 */
[----:B------:R-:W-:Y:S01]  /*4d30*/  IMAD.MOV.U32 R42, RZ, RZ, R44 ;  /* 0x000000ffff2a7224 */ /* 0x000fe200078e002c */
[----:B------:R-:W-:-:S07]  /*4d40*/  LOP3.LUT R4, R4, UR32, R43, 0x96, !PT ;  /* 0x0000002004047c12 */ /* 0x000fce000f8e962b */
.L_x_5694:
[----:B------:R-:W-:Y:S05]  /*4d50*/  BSYNC.RECONVERGENT B2 ;  /* 0x0000000000027941 */ /* 0x000fea0003800200 */
.L_x_5693:
[----:B------:R-:W0:Y:S01]  /*4d60*/  LDC R44, c[0x0][0x404] ;  /* 0x00010100ff2c7b82 */ /* 0x000e220000000800 */
[----:B------:R-:W-:Y:S01]  /*4d70*/  I2FP.F32.U32 R45, R42 ;  /* 0x0000002a002d7245 */ /* 0x000fe20000201000 */
[----:B------:R-:W-:Y:S01]  /*4d80*/  HFMA2 R42, -RZ, RZ, 0.1171875, 0 ;  /* 0x2f800000ff2a7431 */ /* 0x000fe200000001ff */
[----:B------:R-:W-:Y:S01]  /*4d90*/  ISETP.NE.AND P3, PT, R47, 0x1, PT ;  /* 0x000000012f00780c */ /* 0x000fe20003f65270 */
[----:B------:R-:W-:Y:S01]  /*4da0*/  BSSY.RECONVERGENT B2, `(.L_x_5698) ;  /* 0x0000048000027945 */ /* 0x000fe20003800200 */
[----:B------:R-:W-:Y:S02]  /*4db0*/  IMAD.MOV.U32 R49, RZ, RZ, 0x2 ;  /* 0x00000002ff317424 */ /* 0x000fe400078e00ff */
[----:B------:R-:W-:Y:S01]  /*4dc0*/  IMAD.MOV.U32 R6, RZ, RZ, R46 ;  /* 0x000000ffff067224 */ /* 0x000fe200078e002e */
[----:B------:R-:W1:Y:S01]  /*4dd0*/  LDC R43, c[0x0][0x408] ;  /* 0x00010200ff2b7b82 */ /* 0x000e620000000800 */
[----:B------:R-:W-:-:S05]  /*4de0*/  FFMA.FTZ R45, R45, R42, 1.1641532182693481445e-10 ;  /* 0x2f0000002d2d7423 */ /* 0x000fca000001002a */
[----:B0-----:R-:W-:Y:S01]  /*4df0*/  FSETP.LE.FTZ.AND P2, PT, R45, R44, PT ;  /* 0x0000002c2d00720b */ /* 0x001fe20003f53000 */
[----:B-1---5:R-:W-:Y:S01]  /*4e00*/  FMUL.FTZ R48, R36, R43 ;  /* 0x0000002b24307220 */ /* 0x022fe20000410000 */
        /* <DEDUP_REMOVED lines=9> */
.L_x_5700:
        /* <DEDUP_REMOVED lines=13> */
.L_x_5702:
[----:B------:R-:W-:Y:S05]  /*4f70*/  BSYNC.RECONVERGENT B3 ;  /* 0x0000000000037941 */ /* 0x000fea0003800200 */
.L_x_5701:
        /* <DEDUP_REMOVED lines=42> */
.L_x_5699:
[----:B------:R-:W-:Y:S05]  /*5220*/  BSYNC.RECONVERGENT B2 ;  /* 0x0000000000027941 */ /* 0x000fea0003800200 */
.L_x_5698:
        /* <DEDUP_REMOVED lines=15> */
.L_x_5705:
        /* <DEDUP_REMOVED lines=13> */
.L_x_5707:
[----:B------:R-:W-:Y:S05]  /*53f0*/  BSYNC.RECONVERGENT B3 ;  /* 0x0000000000037941 */ /* 0x000fea0003800200 */
.L_x_5706:
        /* <DEDUP_REMOVED lines=42> */
.L_x_5704:
[----:B------:R-:W-:Y:S05]  /*56a0*/  BSYNC.RECONVERGENT B2 ;  /* 0x0000000000027941 */ /* 0x000fea0003800200 */
.L_x_5703:
[----:B------:R-:W-:Y:S01]  /*56b0*/  ISETP.NE.AND P4, PT, R36, 0x1, PT ;  /* 0x000000012400780c */ /* 0x000fe20003f85270 */
[----:B------:R-:W-:Y:S01]  /*56c0*/  FMUL.FTZ R54, R37, R43 ;  /* 0x0000002b25367220 */ /* 0x000fe20000410000 */
[----:B------:R-:W-:Y:S01]  /*56d0*/  I2FP.F32.U32 R47, R6 ;  /* 0x00000006002f7245 */ /* 0x000fe20000201000 */
[----:B------:R-:W-:Y:S01]  /*56e0*/  BSSY.RECONVERGENT B2, `(.L_x_5708) ;  /* 0x0000046000027945 */ /* 0x000fe20003800200 */
        /* <DEDUP_REMOVED lines=13> */
.L_x_5710:
        /* <DEDUP_REMOVED lines=13> */
.L_x_5712:
[----:B------:R-:W-:Y:S05]  /*5890*/  BSYNC.RECONVERGENT B3 ;  /* 0x0000000000037941 */ /* 0x000fea0003800200 */
.L_x_5711:
        /* <DEDUP_REMOVED lines=42> */
.L_x_5709:
[----:B------:R-:W-:Y:S05]  /*5b40*/  BSYNC.RECONVERGENT B2 ;  /* 0x0000000000027941 */ /* 0x000fea0003800200 */
.L_x_5708:
        /* <DEDUP_REMOVED lines=15> */
.L_x_5715:
        /* <DEDUP_REMOVED lines=13> */
.L_x_5717:
[----:B------:R-:W-:Y:S05]  /*5d10*/  BSYNC.RECONVERGENT B3 ;  /* 0x0000000000037941 */ /* 0x000fea0003800200 */
.L_x_5716:
        /* <DEDUP_REMOVED lines=42> */
.L_x_5714:
[----:B------:R-:W-:Y:S05]  /*5fc0*/  BSYNC.RECONVERGENT B2 ;  /* 0x0000000000027941 */ /* 0x000fea0003800200 */
.L_x_5713:
        /* <DEDUP_REMOVED lines=17> */
.L_x_5720:
        /* <DEDUP_REMOVED lines=13> */
.L_x_5722:
[----:B------:R-:W-:Y:S05]  /*61b0*/  BSYNC.RECONVERGENT B3 ;  /* 0x0000000000037941 */ /* 0x000fea0003800200 */
.L_x_5721:
        /* <DEDUP_REMOVED lines=42> */
.L_x_5719:
[----:B------:R-:W-:Y:S05]  /*6460*/  BSYNC.RECONVERGENT B2 ;  /* 0x0000000000027941 */ /* 0x000fea0003800200 */
.L_x_5718:
        /* <DEDUP_REMOVED lines=15> */
.L_x_5725:
        /* <DEDUP_REMOVED lines=13> */
.L_x_5727:
[----:B------:R-:W-:Y:S05]  /*6630*/  BSYNC.RECONVERGENT B3 ;  /* 0x0000000000037941 */ /* 0x000fea0003800200 */
.L_x_5726:
        /* <DEDUP_REMOVED lines=42> */
.L_x_5724:
[----:B------:R-:W-:Y:S05]  /*68e0*/  BSYNC.RECONVERGENT B2 ;  /* 0x0000000000027941 */ /* 0x000fea0003800200 */
.L_x_5723:
        /* <DEDUP_REMOVED lines=17> */
.L_x_5730:
        /* <DEDUP_REMOVED lines=15> */
.L_x_5732:
[----:B------:R-:W-:Y:S05]  /*6af0*/  BSYNC.RECONVERGENT B3 ;  /* 0x0000000000037941 */ /* 0x000fea0003800200 */
.L_x_5731:
        /* <DEDUP_REMOVED lines=42> */
.L_x_5729:
[----:B------:R-:W-:Y:S05]  /*6da0*/  BSYNC.RECONVERGENT B2 ;  /* 0x0000000000027941 */ /* 0x000fea0003800200 */
.L_x_5728:
        /* <DEDUP_REMOVED lines=14> */
[----:B------:R-:W-:Y:S01]  /*6e90*/  FSEL R39, R38, RZ, !P6 ;  /* 0x000000ff26277208 */ /* 0x000fe20007000000 */
[----:B------:R-:W-:Y:S01]  /*6ea0*/  FMUL.FTZ R38, R26, R43 ;  /* 0x0000002b1a267220 */ /* 0x000fe20000410000 */
        /* <DEDUP_REMOVED lines=15> */
.L_x_5692:
        /* <DEDUP_REMOVED lines=16> */
.L_x_5736:
        /* <DEDUP_REMOVED lines=13> */
.L_x_5738:
[----:B------:R-:W-:Y:S05]  /*7170*/  BSYNC.RECONVERGENT B3 ;  /* 0x0000000000037941 */ /* 0x000fea0003800200 */
.L_x_5737:
        /* <DEDUP_REMOVED lines=40> */
[----:B------:R-:W-:Y:S01]  /*7400*/  MOV R40, R42 ;  /* 0x0000002a00287202 */ /* 0x000fe20000000f00 */
[----:B------:R-:W-:Y:S01]  /*7410*/  IMAD.MOV.U32 R42, RZ, RZ, R44 ;  /* 0x000000ffff2a7224 */ /* 0x000fe200078e002c */
[----:B------:R-:W-:-:S07]  /*7420*/  LOP3.LUT R4, R4, UR32, R43, 0x96, !PT ;  /* 0x0000002004047c12 */ /* 0x000fce000f8e962b */
.L_x_5735:
[----:B------:R-:W-:Y:S05]  /*7430*/  BSYNC.RECONVERGENT B2 ;  /* 0x0000000000027941 */ /* 0x000fea0003800200 */
.L_x_5734:
[----:B------:R-:W0:Y:S01]  /*7440*/  LDC R58, c[0x0][0x404] ;  /* 0x00010100ff3a7b82 */ /* 0x000e220000000800 */
[----:B------:R-:W-:Y:S01]  /*7450*/  ISETP.NE.AND P3, PT, R54, 0x1, PT ;  /* 0x000000013600780c */ /* 0x000fe20003f65270 */
[----:B------:R-:W-:Y:S01]  /*7460*/  IMAD.MOV.U32 R44, RZ, RZ, 0x2f800000 ;  /* 0x2f800000ff2c7424 */ /* 0x000fe200078e00ff */
[----:B------:R-:W-:Y:S01]  /*7470*/  I2FP.F32.U32 R43, R42 ;  /* 0x0000002a002b7245 */ /* 0x000fe20000201000 */
[----:B------:R-:W-:Y:S01]  /*7480*/  BSSY.RECONVERGENT B2, `(.L_x_5739) ;  /* 0x0000047000027945 */ /* 0x000fe20003800200 */
[----:B------:R-:W-:Y:S01]  /*7490*/  MOV R42, 0x2 ;  /* 0x00000002002a7802 */ /* 0x000fe20000000f00 */
[----:B------:R-:W-:Y:S02]  /*74a0*/  IMAD.MOV.U32 R6, RZ, RZ, R46 ;  /* 0x000000ffff067224 */ /* 0x000fe400078e002e */
[----:B------:R-:W-:-:S05]  /*74b0*/  FFMA.FTZ R43, R43, R44, 1.1641532182693481445e-10 ;  /* 0x2f0000002b2b7423 */ /* 0x000fca000001002c */
[----:B0-----:R-:W-:Y:S01]  /*74c0*/  FSETP.LE.FTZ.AND P2, PT, R43, R58, PT ;  /* 0x0000003a2b00720b */ /* 0x001fe20003f53000 */
        /* <DEDUP_REMOVED lines=9> */
.L_x_5741:
        /* <DEDUP_REMOVED lines=13> */
.L_x_5743:
[----:B------:R-:W-:Y:S05]  /*7630*/  BSYNC.RECONVERGENT B3 ;  /* 0x0000000000037941 */ /* 0x000fea0003800200 */
.L_x_5742:
        /* <DEDUP_REMOVED lines=43> */
.L_x_5740:
[----:B------:R-:W-:Y:S05]  /*78f0*/  BSYNC.RECONVERGENT B2 ;  /* 0x0000000000027941 */ /* 0x000fea0003800200 */
.L_x_5739:
        /* <DEDUP_REMOVED lines=16> */
.L_x_5746:
        /* <DEDUP_REMOVED lines=13> */
.L_x_5748:
[----:B------:R-:W-:Y:S05]  /*7ad0*/  BSYNC.RECONVERGENT B3 ;  /* 0x0000000000037941 */ /* 0x000fea0003800200 */
.L_x_5747:
        /* <DEDUP_REMOVED lines=41> */
[----:B------:R-:W-:Y:S02]  /*7d70*/  LOP3.LUT R4, R4, UR32, R43, 0x96, !PT ;  /* 0x0000002004047c12 */ /* 0x000fe4000f8e962b */
[----:B------:R-:W-:-:S07]  /*7d80*/  MOV R40, R42 ;  /* 0x0000002a00287202 */ /* 0x000fce0000000f00 */
.L_x_5745:
[----:B------:R-:W-:Y:S05]  /*7d90*/  BSYNC.RECONVERGENT B2 ;  /* 0x0000000000027941 */ /* 0x000fea0003800200 */
.L_x_5744:
        /* <DEDUP_REMOVED lines=16> */
.L_x_5751:
        /* <DEDUP_REMOVED lines=13> */
.L_x_5753:
[----:B------:R-:W-:Y:S05]  /*7f70*/  BSYNC.RECONVERGENT B3 ;  /* 0x0000000000037941 */ /* 0x000fea0003800200 */
.L_x_5752:
        /* <DEDUP_REMOVED lines=43> */
.L_x_5750:
[----:B------:R-:W-:Y:S05]  /*8230*/  BSYNC.RECONVERGENT B2 ;  /* 0x0000000000027941 */ /* 0x000fea0003800200 */
.L_x_5749:
        /* <DEDUP_REMOVED lines=16> */
.L_x_5733:
        /* <DEDUP_REMOVED lines=25> */
.L_x_5691:
[----:B------:R-:W-:Y:S05]  /*84d0*/  BSYNC.RECONVERGENT B1 ;  /* 0x0000000000017941 */ /* 0x000fea0003800200 */
.L_x_5690:
        /* <DEDUP_REMOVED lines=52> */
.L_x_5771:
        /* <DEDUP_REMOVED lines=29> */
[----:B-1----:R-:W-:-:S04]  /*89f0*/  IMAD.WIDE.U32 R54, R53, 0x10, R54 ;  /* 0x0000001035367825 */ /* 0x002fc800078e0036 */
[----:B------:R-:W-:Y:S01]  /*8a00*/  VIADD R53, R53, 0x20 ;  /* 0x0000002035357836 */ /* 0x000fe20000000000 */
[----:B------:R2:W-:Y:S06]  /*8a10*/  STG.E.128 desc[UR8][R54.64], R40 ;  /* 0x0000002836007986 */ /* 0x0005ec000c101d08 */
.L_x_5756:
[----:B------:R-:W-:Y:S05]  /*8a20*/  BSYNC.RECONVERGENT B1 ;  /* 0x0000000000017941 */ /* 0x000fea0003800200 */
.L_x_5755:
        /* <DEDUP_REMOVED lines=13> */
[----:B-----5:R-:W-:Y:S01]  /*8b00*/  FFMA.FTZ R40, R43, R16, R20 ;  /* 0x000000102b287223 */ /* 0x020fe20000010014 */
[----:B------:R-:W-:Y:S01]  /*8b10*/  FFMA.FTZ R41, R42, R17, R21 ;  /* 0x000000112a297223 */ /* 0x000fe20000010015 */
[----:B------:R-:W-:Y:S01]  /*8b20*/  FFMA.FTZ R42, R59, R18, R22 ;  /* 0x000000123b2a7223 */ /* 0x000fe20000010016 */
[----:B------:R-:W-:-:S05]  /*8b30*/  FFMA.FTZ R43, R56, R19, R23 ;  /* 0x00000013382b7223 */ /* 0x000fca0000010017 */
[----:B------:R3:W-:Y:S02]  /*8b40*/  STG.E.128 desc[UR8][R54.64], R40 ;  /* 0x0000002836007986 */ /* 0x0007e4000c101d08 */
.L_x_5758:
[----:B------:R-:W-:Y:S05]  /*8b50*/  BSYNC.RECONVERGENT B1 ;  /* 0x0000000000017941 */ /* 0x000fea0003800200 */
.L_x_5757:
[----:B-123--:R-:W1:Y:S02]  /*8b60*/  LDC.64 R40, c[0x0][0x380] ;  /* 0x0000e000ff287b82 */ /* 0x00ee640000000a00 */
[----:B-1----:R-:W-:-:S04]  /*8b70*/  LEA R51, R40, R51, 0x2 ;  /* 0x0000003328337211 */ /* 0x002fc800078e10ff */
[----:B------:R-:W-:-:S13]  /*8b80*/  ISETP.GE.AND P1, PT, R51, R41, PT ;  /* 0x000000293300720c */ /* 0x000fda0003f26270 */
[----:B------:R-:W-:Y:S05]  /*8b90*/  @!P1 BRA `(.L_x_5759) ;  /* 0xffffff7c00a49947 */ /* 0x000fea000383ffff */
[----:B------:R-:W-:Y:S05]  /*8ba0*/  BSYNC B0 ;  /* 0x0000000000007941 */ /* 0x000fea0003800000 */
.L_x_5624:
[----:B------:R-:W-:Y:S05]  /*8bb0*/  EXIT ;  /* 0x000000000000794d */ /* 0x000fea0003800000 */
.L_x_5754:
        /* <DEDUP_REMOVED lines=8> */
.L_x_5761:
[----:B------:R-:W-:Y:S05]  /*8c40*/  BSYNC B1 ;  /* 0x0000000000017941 */ /* 0x000fea0003800000 */
.L_x_5760:
        /* <DEDUP_REMOVED lines=9> */
.L_x_5762:
[----:B------:R-:W-:Y:S02]  /*8ce0*/  HFMA2 R54, -RZ, RZ, 0, 2.384185791015625e-07 ;  /* 0x00000004ff367431 */ /* 0x000fe400000001ff */
[----:B------:R-:W-:-:S04]  /*8cf0*/  FADD.FTZ R58, R57, R56 ;  /* 0x00000038393a7221 */ /* 0x000fc80000010000 */
[----:B------:R-:W-:-:S07]  /*8d00*/  IMAD.MOV.U32 R61, RZ, RZ, R58 ;  /* 0x000000ffff3d7224 */ /* 0x000fce00078e003a */
[----:B------:R-:W-:Y:S05]  /*8d10*/  WARPSYNC.COLLECTIVE R42, `(.L_x_5763) ;  /* 0x000000002a087348 */ /* 0x000fea0003c00000 */
[----:B------:R0:W1:Y:S02]  /*8d20*/  SHFL.BFLY P3, R56, R61, R54, R43 ;  /* 0x0c0000363d387389 */ /* 0x000064000006002b */
[----:B01----:R-:W-:Y:S05]  /*8d30*/  ENDCOLLECTIVE ;  /* 0x000000000000791b */ /* 0x003fea0003800000 */
.L_x_5763:
[----:B------:R-:W-:Y:S01]  /*8d40*/  MOV R54, 0x8 ;  /* 0x0000000800367802 */ /* 0x000fe20000000f00 */
[----:B------:R-:W-:-:S04]  /*8d50*/  FADD.FTZ R59, R58, R56 ;  /* 0x000000383a3b7221 */ /* 0x000fc80000010000 */
[----:B------:R-:W-:-:S07]  /*8d60*/  IMAD.MOV.U32 R61, RZ, RZ, R59 ;  /* 0x000000ffff3d7224 */ /* 0x000fce00078e003b */
[----:B------:R-:W-:Y:S05]  /*8d70*/  WARPSYNC.COLLECTIVE R42, `(.L_x_5764) ;  /* 0x000000002a087348 */ /* 0x000fea0003c00000 */
[----:B------:R0:W1:Y:S02]  /*8d80*/  SHFL.BFLY P3, R56, R61, R54, R43 ;  /* 0x0c0000363d387389 */ /* 0x000064000006002b */
[----:B01----:R-:W-:Y:S05]  /*8d90*/  ENDCOLLECTIVE ;  /* 0x000000000000791b */ /* 0x003fea0003800000 */
.L_x_5764:
[----:B------:R-:W-:Y:S02]  /*8da0*/  HFMA2 R54, -RZ, RZ, 0, 9.5367431640625e-07 ;  /* 0x00000010ff367431 */ /* 0x000fe400000001ff */
[----:B------:R-:W-:-:S04]  /*8db0*/  FADD.FTZ R60, R59, R56 ;  /* 0x000000383b3c7221 */ /* 0x000fc80000010000 */
[----:B------:R-:W-:-:S07]  /*8dc0*/  IMAD.MOV.U32 R61, RZ, RZ, R60 ;  /* 0x000000ffff3d7224 */ /* 0x000fce00078e003c */
[----:B------:R-:W-:Y:S05]  /*8dd0*/  WARPSYNC.COLLECTIVE R42, `(.L_x_5765) ;  /* 0x000000002a087348 */ /* 0x000fea0003c00000 */
[----:B------:R0:W1:Y:S02]  /*8de0*/  SHFL.BFLY P3, R56, R61, R54, R43 ;  /* 0x0c0000363d387389 */ /* 0x000064000006002b */
[----:B01----:R-:W-:Y:S05]  /*8df0*/  ENDCOLLECTIVE ;  /* 0x000000000000791b */ /* 0x003fea0003800000 */
.L_x_5765:
        /* <DEDUP_REMOVED lines=26> */
.L_x_5766:
[----:B------:R-:W-:Y:S02]  /*8fa0*/  HFMA2 R54, -RZ, RZ, 0, 1.1920928955078125e-07 ;  /* 0x00000002ff367431 */ /* 0x000fe400000001ff */
[----:B------:R-:W-:-:S04]  /*8fb0*/  FADD.FTZ R57, R40, R56 ;  /* 0x0000003828397221 */ /* 0x000fc80000010000 */
[----:B------:R-:W-:-:S07]  /*8fc0*/  IMAD.MOV.U32 R61, RZ, RZ, R57 ;  /* 0x000000ffff3d7224 */ /* 0x000fce00078e0039 */
[----:B------:R-:W-:Y:S05]  /*8fd0*/  WARPSYNC.COLLECTIVE R42, `(.L_x_5767) ;  /* 0x000000002a087348 */ /* 0x000fea0003c00000 */
[----:B------:R0:W1:Y:S02]  /*8fe0*/  SHFL.BFLY P3, R56, R61, R54, R43 ;  /* 0x0c0000363d387389 */ /* 0x000064000006002b */
[----:B01----:R-:W-:Y:S05]  /*8ff0*/  ENDCOLLECTIVE ;  /* 0x000000000000791b */ /* 0x003fea0003800000 */
.L_x_5767:
[----:B------:R-:W-:Y:S01]  /*9000*/  MOV R54, 0x4 ;  /* 0x0000000400367802 */ /* 0x000fe20000000f00 */
[----:B------:R-:W-:-:S04]  /*9010*/  FADD.FTZ R58, R57, R56 ;  /* 0x00000038393a7221 */ /* 0x000fc80000010000 */
[----:B------:R-:W-:-:S07]  /*9020*/  IMAD.MOV.U32 R61, RZ, RZ, R58 ;  /* 0x000000ffff3d7224 */ /* 0x000fce00078e003a */
[----:B------:R-:W-:Y:S05]  /*9030*/  WARPSYNC.COLLECTIVE R42, `(.L_x_5768) ;  /* 0x000000002a087348 */ /* 0x000fea0003c00000 */
[----:B------:R0:W1:Y:S02]  /*9040*/  SHFL.BFLY P3, R56, R61, R54, R43 ;  /* 0x0c0000363d387389 */ /* 0x000064000006002b */
[----:B01----:R-:W-:Y:S05]  /*9050*/  ENDCOLLECTIVE ;  /* 0x000000000000791b */ /* 0x003fea0003800000 */
.L_x_5768:
[----:B------:R-:W-:Y:S02]  /*9060*/  HFMA2 R54, -RZ, RZ, 0, 4.76837158203125e-07 ;  /* 0x00000008ff367431 */ /* 0x000fe400000001ff */
[----:B------:R-:W-:-:S04]  /*9070*/  FADD.FTZ R59, R58, R56 ;  /* 0x000000383a3b7221 */ /* 0x000fc80000010000 */
[----:B------:R-:W-:-:S07]  /*9080*/  IMAD.MOV.U32 R61, RZ, RZ, R59 ;  /* 0x000000ffff3d7224 */ /* 0x000fce00078e003b */
[----:B------:R-:W-:Y:S05]  /*9090*/  WARPSYNC.COLLECTIVE R42, `(.L_x_5769) ;  /* 0x000000002a087348 */ /* 0x000fea0003c00000 */
[----:B------:R0:W1:Y:S02]  /*90a0*/  SHFL.BFLY P3, R56, R61, R54, R43 ;  /* 0x0c0000363d387389 */ /* 0x000064000006002b */
[----:B01----:R-:W-:Y:S05]  /*90b0*/  ENDCOLLECTIVE ;  /* 0x000000000000791b */ /* 0x003fea0003800000 */
.L_x_5769:
[----:B------:R-:W-:Y:S01]  /*90c0*/  MOV R54, 0x10 ;  /* 0x0000001000367802 */ /* 0x000fe20000000f00 */
[----:B------:R-:W-:-:S04]  /*90d0*/  FADD.FTZ R60, R59, R56 ;  /* 0x000000383b3c7221 */ /* 0x000fc80000010000 */
[----:B------:R-:W-:-:S07]  /*90e0*/  IMAD.MOV.U32 R61, RZ, RZ, R60 ;  /* 0x000000ffff3d7224 */ /* 0x000fce00078e003c */
[----:B------:R-:W-:Y:S05]  /*90f0*/  WARPSYNC.COLLECTIVE R42, `(.L_x_5770) ;  /* 0x000000002a087348 */ /* 0x000fea0003c00000 */
[----:B------:R0:W1:Y:S02]  /*9100*/  SHFL.BFLY P3, R56, R61, R54, R43 ;  /* 0x0c0000363d387389 */ /* 0x000064000006002b */
[----:B01----:R-:W-:Y:S05]  /*9110*/  ENDCOLLECTIVE ;  /* 0x000000000000791b */ /* 0x003fea0003800000 */
.L_x_5770:
[----:B------:R-:W-:Y:S05]  /*9120*/  BRA `(.L_x_5771) ;  /* 0xfffffff400bc7947 */ /* 0x000fea000383ffff */
.L_x_5772:
        /* <DEDUP_REMOVED lines=13> */
.L_x_5993:


//--------------------- .text._ZN10layer_norm31ln_parallel_residual_fwd_kernelINS_13Kernel_traitsIfffffjLj256ELj1ELj4ELj1ELj16ENS_18Kernel_traits_baseILj256EfffffjLj128EEEEELb1ELb1ELb1EEEvNS_9FwdParamsE --------------------------
	.section	.text._ZN10layer_norm31ln_parallel_residual_fwd_kernelINS_13Kernel_traitsIfffffjLj256ELj1ELj4ELj1ELj16ENS_18Kernel_traits_baseILj256EfffffjLj128EEEEELb1ELb1ELb1EEEvNS_9FwdParamsE,"ax",@progbits
	.align	128
        .global         _ZN10layer_norm31ln_parallel_residual_fwd_kernelINS_13Kernel_traitsIfffffjLj256ELj1ELj4ELj1ELj16ENS_18Kernel_traits_baseILj256EfffffjLj128EEEEELb1ELb1ELb1EEEvNS_9FwdParamsE
        .type           _ZN10layer_norm31ln_parallel_residual_fwd_kernelINS_13Kernel_traitsIfffffjLj256ELj1ELj4ELj1ELj16ENS_18Kernel_traits_baseILj256EfffffjLj128EEEEELb1ELb1ELb1EEEvNS_9FwdParamsE,@function
        .size           _ZN10layer_norm31ln_parallel_residual_fwd_kernelINS_13Kernel_traitsIfffffjLj256ELj1ELj4ELj1ELj16ENS_18Kernel_traits_baseILj256EfffffjLj128EEEEELb1ELb1ELb1EEEvNS_9FwdParamsE,(.L_x_5994 - _ZN10layer_norm31ln_parallel_residual_fwd_kernelINS_13Kernel_traitsIfffffjLj256ELj1ELj4ELj1ELj16ENS_18Kernel_traits_baseILj256EfffffjLj128EEEEELb1ELb1ELb1EEEvNS_9FwdParamsE)
        .other          _ZN10layer_norm31ln_parallel_residual_fwd_kernelINS_13Kernel_traitsIfffffjLj256ELj1ELj4ELj1ELj16ENS_18Kernel_traits_baseILj256EfffffjLj128EEEEELb1ELb1ELb1EEEvNS_9FwdParamsE,@"STO_CUDA_ENTRY STV_DEFAULT"
_ZN10layer_norm31ln_parallel_residual_fwd_kernelINS_13Kernel_traitsIfffffjLj256ELj1ELj4ELj1ELj16ENS_18Kernel_traits_baseILj256EfffffjLj128EEEEELb1ELb1ELb1EEEvNS_9FwdParamsE:
.text._ZN10layer_norm31ln_parallel_residual_fwd_kernelINS_13Kernel_traitsIfffffjLj256ELj1ELj4ELj1ELj16ENS_18Kernel_traits_baseILj256EfffffjLj128EEEEELb1ELb1ELb1EEEvNS_9FwdParamsE:
        /* <DEDUP_REMOVED lines=15> */
[----:B-1----:R-:W-:Y:S01]  /*00f0*/  LOP3.LUT R9, R0, 0x1f, RZ, 0xc0, !PT ;  /* 0x0000001f00097812 */ /* 0x002fe200078ec0ff */
[----:B------:R-:W1:Y:S02]  /*0100*/  @P0 LDC R33, c[0x0][0x460] ;  /* 0x00011800ff210b82 */ /* 0x000e640000000800 */
[----:B------:R3:W1:Y:S01]  /*0110*/  @P0 LDG.E.64 R4, desc[UR8][R20.64] ;  /* 0x0000000814040981 */ /* 0x000662000c1e1b00 */
[----:B0-----:R-:W-:-:S04]  /*0120*/  ISETP.NE.U32.AND P1, PT, RZ, UR4, PT ;  /* 0x00000004ff007c0c */ /* 0x001fc8000bf25070 */
[----:B------:R-:W-:-:S13]  /*0130*/  ISETP.NE.AND.EX P1, PT, RZ, UR5, PT, P1 ;  /* 0x00000005ff007c0c */ /* 0x000fda000bf25310 */
[----:B------:R-:W0:Y:S02]  /*0140*/  @P1 LDC.64 R10, c[0x0][0x438] ;  /* 0x00010e00ff0a1b82 */ /* 0x000e240000000a00 */
[----:B0-----:R-:W-:-:S05]  /*0150*/  @P1 IMAD.WIDE.U32 R10, R9, 0x10, R10 ;  /* 0x00000010090a1825 */ /* 0x001fca00078e000a */
[----:B------:R-:W5:Y:S04]  /*0160*/  @P1 LDG.E.128 R28, desc[UR8][R10.64] ;  /* 0x000000080a1c1981 */ /* 0x000f68000c1e1d00 */
[----:B------:R-:W5:Y:S01]  /*0170*/  @P1 LDG.E.128 R24, desc[UR8][R10.64+0x200] ;  /* 0x000200080a181981 */ /* 0x000f62000c1e1d00 */
[----:B------:R-:W0:Y:S01]  /*0180*/  S2UR UR5, SR_CTAID.X ;  /* 0x00000000000579c3 */ /* 0x000e220000002500 */
[----:B------:R-:W-:-:S07]  /*0190*/  SHF.R.U32.HI R8, RZ, 0x5, R0 ;  /* 0x00000005ff087819 */ /* 0x000fce0000011600 */
[----:B---3--:R-:W3:Y:S01]  /*01a0*/  LDC R21, c[0x0][0x360] ;  /* 0x0000d800ff157b82 */ /* 0x008ee20000000800 */
[----:B0-----:R-:W-:-:S06]  /*01b0*/  USHF.L.U32 UR4, UR5, 0x2, URZ ;  /* 0x0000000205047899 */ /* 0x001fcc00080006ff */
[----:B------:R-:W-:-:S04]  /*01c0*/  LOP3.LUT R8, R8, UR4, RZ, 0xfc, !PT ;  /* 0x0000000408087c12 */ /* 0x000fc8000f8efcff */
[----:B------:R-:W-:Y:S01]  /*01d0*/  ISETP.GE.AND P2, PT, R8, UR10, PT ;  /* 0x0000000a08007c0c */ /* 0x000fe2000bf46270 */
[----:B------:R-:W-:-:S05]  /*01e0*/  IMAD.WIDE.U32 R6, R9, 0x10, R6 ;  /* 0x0000001009067825 */ /* 0x000fca00078e0006 */
[----:B------:R-:W5:Y:S04]  /*01f0*/  LDG.E.128 R16, desc[UR8][R6.64] ;  /* 0x0000000806107981 */ /* 0x000f68000c1e1d00 */
[----:B------:R3:W5:Y:S02]  /*0200*/  LDG.E.128 R12, desc[UR8][R6.64+0x200] ;  /* 0x00020008060c7981 */ /* 0x000764000c1e1d00 */
[----:B---3--:R-:W-:Y:S01]  /*0210*/  IMAD R7, R21, UR5, R0 ;  /* 0x0000000515077c24 */ /* 0x008fe2000f8e0200 */
[----:B--2---:R-:W-:Y:S02]  /*0220*/  @P0 R2UR UR6, R2 ;  /* 0x00000000020602ca */ /* 0x004fe400000e0000 */
[----:B------:R-:W-:Y:S02]  /*0230*/  @P0 R2UR UR7, R3 ;  /* 0x00000000030702ca */ /* 0x000fe400000e0000 */
[----:B-1----:R-:W-:-:S05]  /*0240*/  @P0 IADD3 R20, P3, PT, R4, R33, RZ ;  /* 0x0000002104140210 */ /* 0x002fca0007f7e0ff */
[----:B------:R-:W-:Y:S01]  /*0250*/  @P0 IMAD.X R23, RZ, RZ, R5, P3 ;  /* 0x000000ffff170224 */ /* 0x000fe200018e0605 */
[----:B------:R-:W-:Y:S07]  /*0260*/  @P2 EXIT ;  /* 0x000000000000294d */ /* 0x000fee0003800000 */
[--C-:B------:R-:W-:Y:S01]  /*0270*/  SHF.R.U64 R6, R20, 0x2, R23.reuse ;  /* 0x0000000214067819 */ /* 0x100fe20000001217 */
[----:B------:R-:W-:Y:S01]  /*0280*/  IMAD.HI.U32 R0, R7, -0x326172a9, RZ ;  /* 0xcd9e8d5707007827 */ /* 0x000fe200078e00ff */
[----:B------:R-:W-:Y:S01]  /*0290*/  SHF.R.U32.HI R5, RZ, 0x2, R23 ;  /* 0x00000002ff057819 */ /* 0x000fe20000011617 */
[----:B------:R-:W-:Y:S02]  /*02a0*/  UIADD3 UR13, UPT, UPT, UR6, -0x61c88647, URZ ;  /* 0x9e3779b9060d7890 */ /* 0x000fe4000fffe0ff */
[----:B------:R-:W-:Y:S02]  /*02b0*/  HFMA2 R44, -RZ, RZ, 0, 0 ;  /* 0x00000000ff2c7431 */ /* 0x000fe400000001ff */
[C---:B------:R-:W-:Y:S01]  /*02c0*/  IMAD.HI.U32 R2, R6.reuse, -0x2daee0ad, RZ ;  /* 0xd2511f5306027827 */ /* 0x040fe200078e00ff */
[----:B------:R-:W-:Y:S01]  /*02d0*/  LOP3.LUT R0, R5, UR6, R0, 0x96, !PT ;  /* 0x0000000605007c12 */ /* 0x000fe2000f8e9600 */
[----:B------:R-:W-:Y:S01]  /*02e0*/  UIADD3 UR14, UPT, UPT, UR7, -0x4498517b, URZ ;  /* 0xbb67ae85070e7890 */ /* 0x000fe2000fffe0ff */
[----:B------:R-:W-:Y:S01]  /*02f0*/  BSSY B0, `(.L_x_5773) ;  /* 0x000086e000007945 */ /* 0x000fe20003800000 */
[----:B------:R-:W-:Y:S01]  /*0300*/  IMAD R11, R6, -0x2daee0ad, RZ ;  /* 0xd2511f53060b7824 */ /* 0x000fe200078e02ff */
[----:B------:R-:W-:Y:S01]  /*0310*/  LOP3.LUT R2, R2, UR7, RZ, 0x3c, !PT ;  /* 0x0000000702027c12 */ /* 0x000fe2000f8e3cff */
[----:B------:R-:W-:Y:S01]  /*0320*/  IMAD.HI.U32 R10, R0, -0x2daee0ad, RZ ;  /* 0xd2511f53000a7827 */ /* 0x000fe200078e00ff */
[----:B------:R-:W-:Y:S01]  /*0330*/  UIADD3 UR15, UPT, UPT, UR6, 0x3c6ef372, URZ ;  /* 0x3c6ef372060f7890 */ /* 0x000fe2000fffe0ff */
[----:B-----5:R-:W-:Y:S01]  /*0340*/  @P1 MOV R37, R15 ;  /* 0x0000000f00251202 */ /* 0x020fe20000000f00 */
[----:B------:R-:W-:Y:S01]  /*0350*/  UIADD3 UR16, UPT, UPT, UR7, 0x76cf5d0a, URZ ;  /* 0x76cf5d0a07107890 */ /* 0x000fe2000fffe0ff */
[----:B------:R-:W-:Y:S01]  /*0360*/  IMAD R4, R7, -0x326172a9, RZ ;  /* 0xcd9e8d5707047824 */ /* 0x000fe200078e02ff */
[----:B------:R-:W-:Y:S01]  /*0370*/  LOP3.LUT R10, R11, UR14, R10, 0x96, !PT ;  /* 0x0000000e0b0a7c12 */ /* 0x000fe2000f8e960a */
[C---:B------:R-:W-:Y:S01]  /*0380*/  IMAD.HI.U32 R3, R2.reuse, -0x326172a9, RZ ;  /* 0xcd9e8d5702037827 */ /* 0x040fe200078e00ff */
[----:B------:R-:W-:Y:S01]  /*0390*/  UIADD3 UR17, UPT, UPT, UR6, -0x255992d5, URZ ;  /* 0xdaa66d2b06117890 */ /* 0x000fe2000fffe0ff */
[----:B------:R-:W-:Y:S01]  /*03a0*/  @!P1 CS2R R30, SRZ ;  /* 0x00000000001e9805 */ /* 0x000fe2000001ff00 */
[----:B------:R-:W-:Y:S01]  /*03b0*/  UIADD3 UR18, UPT, UPT, UR7, 0x32370b8f, URZ ;  /* 0x32370b8f07127890 */ /* 0x000fe2000fffe0ff */
[----:B------:R-:W-:Y:S01]  /*03c0*/  IMAD R11, R2, -0x326172a9, RZ ;  /* 0xcd9e8d57020b7824 */ /* 0x000fe200078e02ff */
[----:B------:R-:W-:Y:S01]  /*03d0*/  LOP3.LUT R3, R4, UR13, R3, 0x96, !PT ;  /* 0x0000000d04037c12 */ /* 0x000fe2000f8e9603 */
[----:B------:R-:W-:Y:S01]  /*03e0*/  IMAD R21, R0, -0x2daee0ad, RZ ;  /* 0xd2511f5300157824 */ /* 0x000fe200078e02ff */
[----:B------:R-:W-:Y:S01]  /*03f0*/  UIADD3 UR19, UPT, UPT, UR6, 0x78dde6e4, URZ ;  /* 0x78dde6e406137890 */ /* 0x000fe2000fffe0ff */
[----:B------:R-:W-:Y:S01]  /*0400*/  IMAD.HI.U32 R2, R10, -0x326172a9, RZ ;  /* 0xcd9e8d570a027827 */ /* 0x000fe200078e00ff */
[----:B------:R-:W-:Y:S01]  /*0410*/  UIADD3 UR20, UPT, UPT, UR7, -0x126145ec, URZ ;  /* 0xed9eba1407147890 */ /* 0x000fe2000fffe0ff */
[----:B------:R-:W-:Y:S01]  /*0420*/  @!P1 CS2R R28, SRZ ;  /* 0x00000000001c9805 */ /* 0x000fe2000001ff00 */
[----:B------:R-:W-:Y:S01]  /*0430*/  UIADD3 UR21, UPT, UPT, UR6, 0x1715609d, URZ ;  /* 0x1715609d06157890 */ /* 0x000fe2000fffe0ff */
[----:B------:R-:W-:Y:S01]  /*0440*/  IMAD.HI.U32 R0, R3, -0x2daee0ad, RZ ;  /* 0xd2511f5303007827 */ /* 0x000fe200078e00ff */
[----:B------:R-:W-:Y:S01]  /*0450*/  LOP3.LUT R2, R11, UR15, R2, 0x96, !PT ;  /* 0x0000000f0b027c12 */ /* 0x000fe2000f8e9602 */
[----:B------:R-:W-:Y:S01]  /*0460*/  UIADD3 UR22, UPT, UPT, UR7, -0x56f99767, URZ ;  /* 0xa906689907167890 */ /* 0x000fe2000fffe0ff */
[----:B------:R-:W-:Y:S01]  /*0470*/  @!P1 CS2R R26, SRZ ;  /* 0x00000000001a9805 */ /* 0x000fe2000001ff00 */
[----:B------:R-:W-:Y:S01]  /*0480*/  IMAD R11, R3, -0x2daee0ad, RZ ;  /* 0xd2511f53030b7824 */ /* 0x000fe200078e02ff */
[----:B------:R-:W-:Y:S01]  /*0490*/  LOP3.LUT R0, R21, UR16, R0, 0x96, !PT ;  /* 0x0000001015007c12 */ /* 0x000fe2000f8e9600 */
[----:B------:R-:W-:Y:S01]  /*04a0*/  IMAD.HI.U32 R4, R2, -0x2daee0ad, RZ ;  /* 0xd2511f5302047827 */ /* 0x000fe200078e00ff */
[----:B------:R-:W-:Y:S01]  /*04b0*/  UIADD3 UR23, UPT, UPT, UR6, -0x4ab325aa, URZ ;  /* 0xb54cda5606177890 */ /* 0x000fe2000fffe0ff */
[----:B------:R-:W-:Y:S01]  /*04c0*/  @!P1 CS2R R24, SRZ ;  /* 0x0000000000189805 */ /* 0x000fe2000001ff00 */
[----:B------:R-:W-:Y:S01]  /*04d0*/  UIADD3 UR24, UPT, UPT, UR7, 0x646e171e, URZ ;  /* 0x646e171e07187890 */ /* 0x000fe2000fffe0ff */
[----:B------:R-:W-:Y:S01]  /*04e0*/  IMAD R10, R10, -0x326172a9, RZ ;  /* 0xcd9e8d570a0a7824 */ /* 0x000fe200078e02ff */
[----:B------:R-:W-:Y:S01]  /*04f0*/  LOP3.LUT R11, R11, UR18, R4, 0x96, !PT ;  /* 0x000000120b0b7c12 */ /* 0x000fe2000f8e9604 */
[----:B------:R-:W-:Y:S01]  /*0500*/  IMAD.HI.U32 R3, R0, -0x326172a9, RZ ;  /* 0xcd9e8d5700037827 */ /* 0x000fe200078e00ff */
[----:B------:R-:W0:Y:S01]  /*0510*/  LDCU.64 UR4, c[0x0][0x398] ;  /* 0x00007300ff0477ac */ /* 0x000e220008000a00 */
[----:B------:R-:W-:-:S02]  /*0520*/  LOP3.LUT R45, R20, 0x3, RZ, 0xc0, !PT ;  /* 0x00000003142d7812 */ /* 0x000fc400078ec0ff */
[----:B------:R-:W-:Y:S01]  /*0530*/  IMAD R21, R2, -0x2daee0ad, RZ ;  /* 0xd2511f5302157824 */ /* 0x000fe200078e02ff */
[----:B------:R-:W-:Y:S01]  /*0540*/  LOP3.LUT R10, R10, UR17, R3, 0x96, !PT ;  /* 0x000000110a0a7c12 */ /* 0x000fe2000f8e9603 */
[----:B------:R-:W-:Y:S01]  /*0550*/  IMAD R3, R0, -0x326172a9, RZ ;  /* 0xcd9e8d5700037824 */ /* 0x000fe200078e02ff */
[----:B------:R-:W-:Y:S01]  /*0560*/  UIADD3 UR25, UPT, UPT, UR6, 0x5384540f, URZ ;  /* 0x5384540f06197890 */ /* 0x000fe2000fffe0ff */
[----:B------:R-:W-:Y:S01]  /*0570*/  IMAD.HI.U32 R0, R11, -0x326172a9, RZ ;  /* 0xcd9e8d570b007827 */ /* 0x000fe200078e00ff */
[----:B------:R-:W-:Y:S02]  /*0580*/  UIADD3 UR26, UPT, UPT, UR7, 0x1fd5c5a3, URZ ;  /* 0x1fd5c5a3071a7890 */ /* 0x000fe4000fffe0ff */
[----:B------:R-:W-:Y:S01]  /*0590*/  UIADD3 UR27, UPT, UPT, UR6, -0xe443238, URZ ;  /* 0xf1bbcdc8061b7890 */ /* 0x000fe2000fffe0ff */
[C---:B------:R-:W-:Y:S01]  /*05a0*/  IMAD.HI.U32 R2, R10.reuse, -0x2daee0ad, RZ ;  /* 0xd2511f530a027827 */ /* 0x040fe200078e00ff */
[----:B------:R-:W-:Y:S01]  /*05b0*/  LOP3.LUT R0, R3, UR19, R0, 0x96, !PT ;  /* 0x0000001303007c12 */ /* 0x000fe2000f8e9600 */
[----:B------:R-:W-:Y:S01]  /*05c0*/  UIADD3 UR28, UPT, UPT, UR7, -0x24c28bd8, URZ ;  /* 0xdb3d7428071c7890 */ /* 0x000fe2000fffe0ff */
[----:B------:R-:W-:Y:S01]  /*05d0*/  @P1 MOV R3, R17 ;  /* 0x0000001100031202 */ /* 0x000fe20000000f00 */
[----:B------:R-:W-:Y:S01]  /*05e0*/  IMAD R23, R10, -0x2daee0ad, RZ ;  /* 0xd2511f530a177824 */ /* 0x000fe200078e02ff */
[----:B------:R-:W-:Y:S01]  /*05f0*/  LOP3.LUT R21, R21, UR20, R2, 0x96, !PT ;  /* 0x0000001415157c12 */ /* 0x000fe2000f8e9602 */
[----:B------:R-:W-:Y:S01]  /*0600*/  IMAD R11, R11, -0x326172a9, RZ ;  /* 0xcd9e8d570b0b7824 */ /* 0x000fe200078e02ff */
[----:B0-----:R-:W-:Y:S01]  /*0610*/  UISETP.NE.U32.AND UP0, UPT, UR4, URZ, UPT ;  /* 0x000000ff0400728c */ /* 0x001fe2000bf05070 */
[----:B------:R-:W-:Y:S01]  /*0620*/  IMAD.HI.U32 R10, R0, -0x2daee0ad, RZ ;  /* 0xd2511f53000a7827 */ /* 0x000fe200078e00ff */
[----:B------:R-:W0:Y:S03]  /*0630*/  LDCU.U8 UR4, c[0x0][0x410] ;  /* 0x00008200ff0477ac */ /* 0x000e260008000000 */
[----:B------:R-:W-:Y:S01]  /*0640*/  IMAD.HI.U32 R2, R21, -0x326172a9, RZ ;  /* 0xcd9e8d5715027827 */ /* 0x000fe200078e00ff */
[----:B------:R-:W-:Y:S01]  /*0650*/  LOP3.LUT R10, R23, UR22, R10, 0x96, !PT ;  /* 0x00000016170a7c12 */ /* 0x000fe2000f8e960a */
[----:B------:R-:W-:-:S02]  /*0660*/  UIADD3 UR29, UPT, UPT, UR6, -0x700cb87f, URZ ;  /* 0x8ff34781061d7890 */ /* 0x000fc4000fffe0ff */
[----:B------:R-:W-:Y:S01]  /*0670*/  @P1 IMAD.MOV.U32 R4, RZ, RZ, R16 ;  /* 0x000000ffff041224 */ /* 0x000fe200078e0010 */
[----:B------:R-:W-:Y:S01]  /*0680*/  LOP3.LUT R11, R11, UR21, R2, 0x96, !PT ;  /* 0x000000150b0b7c12 */ /* 0x000fe2000f8e9602 */
[----:B------:R-:W-:Y:S01]  /*0690*/  @!P1 IMAD.MOV.U32 R3, RZ, RZ, R17 ;  /* 0x000000ffff039224 */ /* 0x000fe200078e0011 */
[----:B------:R-:W-:Y:S01]  /*06a0*/  @P1 MOV R2, R18 ;  /* 0x0000001200021202 */ /* 0x000fe20000000f00 */
[----:B------:R-:W-:Y:S01]  /*06b0*/  @!P1 IMAD.MOV.U32 R4, RZ, RZ, R16 ;  /* 0x000000ffff049224 */ /* 0x000fe200078e0010 */
[----:B------:R-:W-:Y:S01]  /*06c0*/  UIADD3 UR30, UPT, UPT, UR7, -0x695add53, URZ ;  /* 0x96a522ad071e7890 */ /* 0x000fe2000fffe0ff */
[----:B------:R-:W-:Y:S01]  /*06d0*/  IMAD R17, R0, -0x2daee0ad, RZ ;  /* 0xd2511f5300117824 */ /* 0x000fe200078e02ff */
[----:B------:R-:W-:Y:S01]  /*06e0*/  UISETP.NE.AND.EX UP0, UPT, UR5, URZ, UPT, UP0 ;  /* 0x000000ff0500728c */ /* 0x000fe2000bf05300 */
[----:B------:R-:W-:Y:S01]  /*06f0*/  IMAD R21, R21, -0x326172a9, RZ ;  /* 0xcd9e8d5715157824 */ /* 0x000fe200078e02ff */
[----:B------:R-:W1:Y:S01]  /*0700*/  LDCU UR31, c[0x0][0x404] ;  /* 0x00008080ff1f77ac */ /* 0x000e620008000800 */
[----:B------:R-:W-:-:S03]  /*0710*/  IMAD.HI.U32 R16, R10, -0x326172a9, RZ ;  /* 0xcd9e8d570a107827 */ /* 0x000fc600078e00ff */
[----:B------:R-:W-:Y:S01]  /*0720*/  PLOP3.LUT P0, PT, PT, PT, UP0, 0x80, 0x8 ;  /* 0x000000000008781c */ /* 0x000fe20003f0f008 */
[----:B------:R-:W-:Y:S01]  /*0730*/  IMAD.HI.U32 R0, R11, -0x2daee0ad, RZ ;  /* 0xd2511f530b007827 */ /* 0x000fe200078e00ff */
[----:B------:R-:W-:Y:S01]  /*0740*/  LOP3.LUT R16, R21, UR23, R16, 0x96, !PT ;  /* 0x0000001715107c12 */ /* 0x000fe2000f8e9610 */
[----:B------:R-:W2:Y:S02]  /*0750*/  LDCU UR32, c[0x0][0x408] ;  /* 0x00008100ff2077ac */ /* 0x000ea40008000800 */
[----:B------:R-:W-:Y:S01]  /*0760*/  @!P1 IMAD.MOV.U32 R2, RZ, RZ, R18 ;  /* 0x000000ffff029224 */ /* 0x000fe200078e0012 */
[----:B------:R-:W-:Y:S01]  /*0770*/  LOP3.LUT R17, R17, UR24, R0, 0x96, !PT ;  /* 0x0000001811117c12 */ /* 0x000fe2000f8e9600 */
[----:B------:R-:W-:Y:S01]  /*0780*/  IMAD R21, R10, -0x326172a9, RZ ;  /* 0xcd9e8d570a157824 */ /* 0x000fe200078e02ff */
[----:B------:R-:W3:Y:S01]  /*0790*/  LDCU UR5, c[0x0][0x388] ;  /* 0x00007100ff0577ac */ /* 0x000ee20008000800 */
[----:B------:R-:W-:Y:S02]  /*07a0*/  IMAD R18, R11, -0x2daee0ad, RZ ;  /* 0xd2511f530b127824 */ /* 0x000fe400078e02ff */
[----:B------:R-:W-:Y:S01]  /*07b0*/  IMAD.HI.U32 R10, R17, -0x326172a9, RZ ;  /* 0xcd9e8d57110a7827 */ /* 0x000fe200078e00ff */
[----:B------:R-:W4:Y:S03]  /*07c0*/  LDCU UR12, c[0x0][0x448] ;  /* 0x00008900ff0c77ac */ /* 0x000f260008000800 */
[----:B------:R-:W-:Y:S01]  /*07d0*/  IMAD.HI.U32 R11, R16, -0x2daee0ad, RZ ;  /* 0xd2511f53100b7827 */ /* 0x000fe200078e00ff */
[----:B------:R-:W-:Y:S01]  /*07e0*/  LOP3.LUT R21, R21, UR25, R10, 0x96, !PT ;  /* 0x0000001915157c12 */ /* 0x000fe2000f8e960a */
[----:B------:R-:W1:Y:S02]  /*07f0*/  LDCU.64 UR10, c[0x0][0x3a0] ;  /* 0x00007400ff0a77ac */ /* 0x000e640008000a00 */
[----:B------:R-:W-:Y:S01]  /*0800*/  @P1 IMAD.MOV.U32 R0, RZ, RZ, R19 ;  /* 0x000000ffff001224 */ /* 0x000fe200078e0013 */
[----:B------:R-:W-:Y:S01]  /*0810*/  LOP3.LUT R18, R18, UR26, R11, 0x96, !PT ;  /* 0x0000001a12127c12 */ /* 0x000fe2000f8e960b */
[----:B------:R-:W-:Y:S01]  /*0820*/  IMAD R22, R17, -0x326172a9, RZ ;  /* 0xcd9e8d5711167824 */ /* 0x000fe200078e02ff */
[----:B------:R-:W-:Y:S01]  /*0830*/  @!P1 MOV R0, R19 ;  /* 0x0000001300009202 */ /* 0x000fe20000000f00 */
[----:B------:R-:W-:Y:S01]  /*0840*/  IMAD R19, R16, -0x2daee0ad, RZ ;  /* 0xd2511f5310137824 */ /* 0x000fe200078e02ff */
[----:B0-----:R-:W-:Y:S01]  /*0850*/  UISETP.NE.AND UP0, UPT, UR4, URZ, UPT ;  /* 0x000000ff0400728c */ /* 0x001fe2000bf05270 */
[----:B------:R-:W-:-:S04]  /*0860*/  IMAD.HI.U32 R17, R18, -0x326172a9, RZ ;  /* 0xcd9e8d5712117827 */ /* 0x000fc800078e00ff */
[----:B------:R-:W-:Y:S01]  /*0870*/  IMAD.HI.U32 R16, R21, -0x2daee0ad, RZ ;  /* 0xd2511f5315107827 */ /* 0x000fe200078e00ff */
[----:B------:R-:W-:-:S03]  /*0880*/  LOP3.LUT R17, R22, UR27, R17, 0x96, !PT ;  /* 0x0000001b16117c12 */ /* 0x000fc6000f8e9611 */
[----:B------:R-:W-:Y:S01]  /*0890*/  @P1 IMAD.MOV.U32 R11, RZ, RZ, R12 ;  /* 0x000000ffff0b1224 */ /* 0x000fe200078e000c */
[----:B------:R-:W-:Y:S01]  /*08a0*/  LOP3.LUT R16, R19, UR28, R16, 0x96, !PT ;  /* 0x0000001c13107c12 */ /* 0x000fe2000f8e9610 */
[--C-:B------:R-:W-:Y:S01]  /*08b0*/  @P1 IMAD.MOV.U32 R10, RZ, RZ, R13.reuse ;  /* 0x000000ffff0a1224 */ /* 0x100fe200078e000d */
[----:B------:R-:W-:Y:S01]  /*08c0*/  @!P1 MOV R11, R12 ;  /* 0x0000000c000b9202 */ /* 0x000fe20000000f00 */
[----:B------:R-:W-:Y:S02]  /*08d0*/  @!P1 IMAD.MOV.U32 R10, RZ, RZ, R13 ;  /* 0x000000ffff0a9224 */ /* 0x000fe400078e000d */
[----:B------:R-:W-:Y:S02]  /*08e0*/  IMAD R13, R18, -0x326172a9, RZ ;  /* 0xcd9e8d57120d7824 */ /* 0x000fe400078e02ff */
[----:B------:R-:W-:Y:S02]  /*08f0*/  IMAD R12, R21, -0x2daee0ad, RZ ;  /* 0xd2511f53150c7824 */ /* 0x000fe400078e02ff */
[----:B------:R-:W-:-:S04]  /*0900*/  IMAD.HI.U32 R49, R17, -0x2daee0ad, RZ ;  /* 0xd2511f5311317827 */ /* 0x000fc800078e00ff */
[----:B------:R-:W-:Y:S01]  /*0910*/  IMAD.HI.U32 R48, R16, -0x326172a9, RZ ;  /* 0xcd9e8d5710307827 */ /* 0x000fe200078e00ff */
[----:B------:R-:W-:-:S03]  /*0920*/  LOP3.LUT R49, R12, UR30, R49, 0x96, !PT ;  /* 0x0000001e0c317c12 */ /* 0x000fc6000f8e9631 */
[----:B------:R-:W-:Y:S01]  /*0930*/  @P1 IMAD.MOV.U32 R36, RZ, RZ, R14 ;  /* 0x000000ffff241224 */ /* 0x000fe200078e000e */
[----:B------:R-:W-:Y:S01]  /*0940*/  LOP3.LUT R48, R13, UR29, R48, 0x96, !PT ;  /* 0x0000001d0d307c12 */ /* 0x000fe2000f8e9630 */
[----:B------:R-:W-:Y:S02]  /*0950*/  @!P1 IMAD.MOV.U32 R36, RZ, RZ, R14 ;  /* 0x000000ffff249224 */ /* 0x000fe400078e000e */
[----:B------:R-:W-:Y:S02]  /*0960*/  @!P1 IMAD.MOV.U32 R37, RZ, RZ, R15 ;  /* 0x000000ffff259224 */ /* 0x000fe400078e000f */
[----:B------:R-:W-:Y:S02]  /*0970*/  IMAD R46, R17, -0x2daee0ad, RZ ;  /* 0xd2511f53112e7824 */ /* 0x000fe400078e02ff */
[----:B-1234-:R-:W-:-:S07]  /*0980*/  IMAD R47, R16, -0x326172a9, RZ ;  /* 0xcd9e8d57102f7824 */ /* 0x01efce00078e02ff */
.L_x_5901:
        /* <DEDUP_REMOVED lines=36> */
.L_x_5777:
        /* <DEDUP_REMOVED lines=13> */
.L_x_5779:
[----:B------:R-:W-:Y:S05]  /*0ca0*/  BSYNC.RECONVERGENT B2 ;  /* 0x0000000000027941 */ /* 0x000fea0003800200 */
.L_x_5778:
        /* <DEDUP_REMOVED lines=42> */
.L_x_5776:
[----:B------:R-:W-:Y:S05]  /*0f50*/  BSYNC.RECONVERGENT B1 ;  /* 0x0000000000017941 */ /* 0x000fea0003800200 */
.L_x_5775:
[----:B------:R-:W-:Y:S01]  /*0f60*/  ISETP.NE.AND P0, PT, R51, 0x1, PT ;  /* 0x000000013300780c */ /* 0x000fe20003f05270 */
[----:B------:R-:W-:Y:S01]  /*0f70*/  BSSY.RECONVERGENT B1, `(.L_x_5780) ;  /* 0x0000049000017945 */ /* 0x000fe20003800200 */
[----:B------:R-:W-:Y:S01]  /*0f80*/  I2FP.F32.U32 R42, R42 ;  /* 0x0000002a002a7245 */ /* 0x000fe20000201000 */
[----:B------:R-:W-:Y:S01]  /*0f90*/  IMAD.MOV.U32 R45, RZ, RZ, 0x2 ;  /* 0x00000002ff2d7424 */ /* 0x000fe200078e00ff */
[----:B------:R-:W-:-:S03]  /*0fa0*/  MOV R52, UR31 ;  /* 0x0000001f00347c02 */ /* 0x000fc60008000f00 */
        /* <DEDUP_REMOVED lines=12> */
.L_x_5782:
        /* <DEDUP_REMOVED lines=13> */
.L_x_5784:
[----:B------:R-:W-:Y:S05]  /*1140*/  BSYNC.RECONVERGENT B2 ;  /* 0x0000000000027941 */ /* 0x000fea0003800200 */
.L_x_5783:
        /* <DEDUP_REMOVED lines=43> */
.L_x_5781:
[----:B------:R-:W-:Y:S05]  /*1400*/  BSYNC.RECONVERGENT B1 ;  /* 0x0000000000017941 */ /* 0x000fea0003800200 */
.L_x_5780:
        /* <DEDUP_REMOVED lines=16> */
.L_x_5787:
        /* <DEDUP_REMOVED lines=13> */
.L_x_5789:
[----:B------:R-:W-:Y:S05]  /*15e0*/  BSYNC.RECONVERGENT B2 ;  /* 0x0000000000027941 */ /* 0x000fea0003800200 */
.L_x_5788:
        /* <DEDUP_REMOVED lines=43> */
.L_x_5786:
[----:B------:R-:W-:Y:S05]  /*18a0*/  BSYNC.RECONVERGENT B1 ;  /* 0x0000000000017941 */ /* 0x000fea0003800200 */
.L_x_5785:
        /* <DEDUP_REMOVED lines=16> */
.L_x_5792:
        /* <DEDUP_REMOVED lines=13> */
.L_x_5794:
[----:B------:R-:W-:Y:S05]  /*1a80*/  BSYNC.RECONVERGENT B2 ;  /* 0x0000000000027941 */ /* 0x000fea0003800200 */
.L_x_5793:
        /* <DEDUP_REMOVED lines=43> */
.L_x_5791:
[----:B------:R-:W-:Y:S05]  /*1d40*/  BSYNC.RECONVERGENT B1 ;  /* 0x0000000000017941 */ /* 0x000fea0003800200 */
.L_x_5790:
        /* <DEDUP_REMOVED lines=18> */
.L_x_5774:
        /* <DEDUP_REMOVED lines=16> */
.L_x_5798:
        /* <DEDUP_REMOVED lines=13> */
.L_x_5800:
[----:B------:R-:W-:Y:S05]  /*2040*/  BSYNC.RECONVERGENT B2 ;  /* 0x0000000000027941 */ /* 0x000fea0003800200 */
.L_x_5799:
        /* <DEDUP_REMOVED lines=41> */
[----:B------:R-:W-:-:S07]  /*22e0*/  IMAD.MOV.U32 R38, RZ, RZ, R46 ;  /* 0x000000ffff267224 */ /* 0x000fce00078e002e */
.L_x_5797:
[----:B------:R-:W-:Y:S05]  /*22f0*/  BSYNC.RECONVERGENT B1 ;  /* 0x0000000000017941 */ /* 0x000fea0003800200 */
.L_x_5796:
[----:B------:R-:W-:Y:S01]  /*2300*/  ISETP.NE.AND P0, PT, R40, 0x1, PT ;  /* 0x000000012800780c */ /* 0x000fe20003f05270 */
[----:B------:R-:W-:Y:S01]  /*2310*/  IMAD.U32 R51, RZ, RZ, UR32 ;  /* 0x00000020ff337e24 */ /* 0x000fe2000f8e00ff */
[----:B------:R-:W-:Y:S01]  /*2320*/  I2FP.F32.U32 R38, R38 ;  /* 0x0000002600267245 */ /* 0x000fe20000201000 */
[----:B------:R-:W-:Y:S01]  /*2330*/  BSSY.RECONVERGENT B1, `(.L_x_5801) ;  /* 0x0000049000017945 */ /* 0x000fe20003800200 */
[----:B------:R-:W-:Y:S01]  /*2340*/  MOV R52, UR31 ;  /* 0x0000001f00347c02 */ /* 0x000fe20008000f00 */
[----:B-----5:R-:W-:Y:S02]  /*2350*/  FMUL.FTZ R41, R12, R51 ;  /* 0x000000330c297220 */ /* 0x020fe40000410000 */
        /* <DEDUP_REMOVED lines=13> */
.L_x_5803:
        /* <DEDUP_REMOVED lines=13> */
.L_x_5805:
[----:B------:R-:W-:Y:S05]  /*2500*/  BSYNC.RECONVERGENT B2 ;  /* 0x0000000000027941 */ /* 0x000fea0003800200 */
.L_x_5804:
        /* <DEDUP_REMOVED lines=43> */
.L_x_5802:
[----:B------:R-:W-:Y:S05]  /*27c0*/  BSYNC.RECONVERGENT B1 ;  /* 0x0000000000017941 */ /* 0x000fea0003800200 */
.L_x_5801:
        /* <DEDUP_REMOVED lines=15> */
.L_x_5808:
        /* <DEDUP_REMOVED lines=13> */
.L_x_5810:
[----:B------:R-:W-:Y:S05]  /*2990*/  BSYNC.RECONVERGENT B2 ;  /* 0x0000000000027941 */ /* 0x000fea0003800200 */
.L_x_5809:
        /* <DEDUP_REMOVED lines=43> */
.L_x_5807:
[----:B------:R-:W-:Y:S05]  /*2c50*/  BSYNC.RECONVERGENT B1 ;  /* 0x0000000000017941 */ /* 0x000fea0003800200 */
.L_x_5806:
[----:B------:R-:W-:Y:S01]  /*2c60*/  ISETP.NE.AND P3, PT, R42, 0x1, PT ;  /* 0x000000012a00780c */ /* 0x000fe20003f65270 */
[----:B------:R-:W-:Y:S01]  /*2c70*/  BSSY.RECONVERGENT B1, `(.L_x_5811) ;  /* 0x0000049000017945 */ /* 0x000fe20003800200 */
[----:B------:R-:W-:Y:S01]  /*2c80*/  I2FP.F32.U32 R12, R12 ;  /* 0x0000000c000c7245 */ /* 0x000fe20000201000 */
[----:B------:R-:W-:Y:S01]  /*2c90*/  FMUL.FTZ R43, R13, R51 ;  /* 0x000000330d2b7220 */ /* 0x000fe20000410000 */
[----:B------:R-:W-:-:S03]  /*2ca0*/  IMAD.MOV.U32 R13, RZ, RZ, R47 ;  /* 0x000000ffff0d7224 */ /* 0x000fc600078e002f */
[----:B------:R-:W-:Y:S01]  /*2cb0*/  FFMA.FTZ R39, R12, R53, 1.1641532182693481445e-10 ;  /* 0x2f0000000c277423 */ /* 0x000fe20000010035 */
[----:B------:R-:W-:-:S04]  /*2cc0*/  HFMA2 R12, -RZ, RZ, 0, 1.1920928955078125e-07 ;  /* 0x00000002ff0c7431 */ /* 0x000fc800000001ff */
        /* <DEDUP_REMOVED lines=10> */
.L_x_5813:
        /* <DEDUP_REMOVED lines=13> */
.L_x_5815:
[----:B------:R-:W-:Y:S05]  /*2e40*/  BSYNC.RECONVERGENT B2 ;  /* 0x0000000000027941 */ /* 0x000fea0003800200 */
.L_x_5814:
        /* <DEDUP_REMOVED lines=43> */
.L_x_5812:
[----:B------:R-:W-:Y:S05]  /*3100*/  BSYNC.RECONVERGENT B1 ;  /* 0x0000000000017941 */ /* 0x000fea0003800200 */
.L_x_5811:
        /* <DEDUP_REMOVED lines=15> */
.L_x_5818:
        /* <DEDUP_REMOVED lines=13> */
.L_x_5820:
[----:B------:R-:W-:Y:S05]  /*32d0*/  BSYNC.RECONVERGENT B2 ;  /* 0x0000000000027941 */ /* 0x000fea0003800200 */
.L_x_5819:
        /* <DEDUP_REMOVED lines=43> */
.L_x_5817:
[----:B------:R-:W-:Y:S05]  /*3590*/  BSYNC.RECONVERGENT B1 ;  /* 0x0000000000017941 */ /* 0x000fea0003800200 */
.L_x_5816:
        /* <DEDUP_REMOVED lines=17> */
.L_x_5823:
        /* <DEDUP_REMOVED lines=13> */
.L_x_5825:
[----:B------:R-:W-:Y:S05]  /*3780*/  BSYNC.RECONVERGENT B2 ;  /* 0x0000000000027941 */ /* 0x000fea0003800200 */
.L_x_5824:
        /* <DEDUP_REMOVED lines=43> */
.L_x_5822:
[----:B------:R-:W-:Y:S05]  /*3a40*/  BSYNC.RECONVERGENT B1 ;  /* 0x0000000000017941 */ /* 0x000fea0003800200 */
.L_x_5821:
        /* <DEDUP_REMOVED lines=15> */
.L_x_5828:
        /* <DEDUP_REMOVED lines=13> */
.L_x_5830:
[----:B------:R-:W-:Y:S05]  /*3c10*/  BSYNC.RECONVERGENT B2 ;  /* 0x0000000000027941 */ /* 0x000fea0003800200 */
.L_x_5829:
        /* <DEDUP_REMOVED lines=43> */
.L_x_5827:
[----:B------:R-:W-:Y:S05]  /*3ed0*/  BSYNC.RECONVERGENT B1 ;  /* 0x0000000000017941 */ /* 0x000fea0003800200 */
.L_x_5826:
        /* <DEDUP_REMOVED lines=17> */
.L_x_5833:
        /* <DEDUP_REMOVED lines=13> */
.L_x_5835:
[----:B------:R-:W-:Y:S05]  /*40c0*/  BSYNC.RECONVERGENT B2 ;  /* 0x0000000000027941 */ /* 0x000fea0003800200 */
.L_x_5834:
        /* <DEDUP_REMOVED lines=43> */
.L_x_5832:
[----:B------:R-:W-:Y:S05]  /*4380*/  BSYNC.RECONVERGENT B1 ;  /* 0x0000000000017941 */ /* 0x000fea0003800200 */
.L_x_5831:
[----:B------:R-:W-:Y:S01]  /*4390*/  I2FP.F32.U32 R38, R13 ;  /* 0x0000000d00267245 */ /* 0x000fe20000201000 */
[-C--:B------:R-:W-:Y:S01]  /*43a0*/  FMUL.FTZ R12, R20, R51.reuse ;  /* 0x00000033140c7220 */ /* 0x080fe20000410000 */
[-C--:B------:R-:W-:Y:S01]  /*43b0*/  FMUL.FTZ R14, R21, R51.reuse ;  /* 0x00000033150e7220 */ /* 0x080fe20000410000 */
[-C--:B------:R-:W-:Y:S01]  /*43c0*/  FSETP.GTU.FTZ.AND P6, PT, R40, R52.reuse, PT ;  /* 0x000000342800720b */ /* 0x080fe20003fdc000 */
[----:B------:R-:W-:Y:S01]  /*43d0*/  FMUL.FTZ R13, R22, R51 ;  /* 0x00000033160d7220 */ /* 0x000fe20000410000 */
[-C--:B------:R-:W-:Y:S01]  /*43e0*/  FSETP.GTU.FTZ.AND P5, PT, R42, R52.reuse, PT ;  /* 0x000000342a00720b */ /* 0x080fe20003fbc000 */
[----:B------:R-:W-:Y:S01]  /*43f0*/  FFMA.FTZ R15, R38, R53, 1.1641532182693481445e-10 ;  /* 0x2f000000260f7423 */ /* 0x000fe20000010035 */
[----:B------:R-:W-:Y:S02]  /*4400*/  FSEL R12, R12, RZ, !P6 ;  /* 0x000000ff0c0c7208 */ /* 0x000fe40007000000 */
[----:B------:R-:W-:Y:S02]  /*4410*/  SEL R38, RZ, 0x1, P6 ;  /* 0x00000001ff267807 */ /* 0x000fe40003000000 */
[----:B------:R-:W-:Y:S01]  /*4420*/  FSEL R40, R14, RZ, !P5 ;  /* 0x000000ff0e287208 */ /* 0x000fe20006800000 */
[----:B------:R-:W-:Y:S01]  /*4430*/  FMUL.FTZ R14, R23, R51 ;  /* 0x00000033170e7220 */ /* 0x000fe20000410000 */
[----:B------:R-:W-:-:S02]  /*4440*/  FSETP.GTU.FTZ.AND P6, PT, R55, R52, PT ;  /* 0x000000343700720b */ /* 0x000fc40003fdc000 */
[----:B------:R-:W-:Y:S02]  /*4450*/  SEL R39, RZ, 0x1, P5 ;  /* 0x00000001ff277807 */ /* 0x000fe40002800000 */
[----:B------:R-:W-:Y:S02]  /*4460*/  FSETP.GTU.FTZ.AND P5, PT, R15, R52, PT ;  /* 0x000000340f00720b */ /* 0x000fe40003fbc000 */
[----:B------:R-:W-:Y:S02]  /*4470*/  FSEL R46, R46, RZ, P3 ;  /* 0x000000ff2e2e7208 */ /* 0x000fe40001800000 */
[----:B------:R-:W-:Y:S02]  /*4480*/  FSEL R13, R13, RZ, !P6 ;  /* 0x000000ff0d0d7208 */ /* 0x000fe40007000000 */
[----:B------:R-:W-:Y:S02]  /*4490*/  FSEL R43, R43, RZ, P0 ;  /* 0x000000ff2b2b7208 */ /* 0x000fe40000000000 */
[----:B------:R-:W-:-:S02]  /*44a0*/  FSEL R41, R41, RZ, P2 ;  /* 0x000000ff29297208 */ /* 0x000fc40001000000 */
[----:B------:R-:W-:Y:S02]  /*44b0*/  FSEL R56, R56, RZ, P4 ;  /* 0x000000ff38387208 */ /* 0x000fe40002000000 */
[----:B------:R-:W-:Y:S01]  /*44c0*/  FSEL R15, R14, RZ, !P5 ;  /* 0x000000ff0e0f7208 */ /* 0x000fe20006800000 */
[----:B------:R-:W-:Y:S01]  /*44d0*/  FADD.FTZ R14, R46, R13 ;  /* 0x0000000d2e0e7221 */ /* 0x000fe20000010000 */
[----:B------:R-:W-:Y:S01]  /*44e0*/  FADD.FTZ R13, R43, R40 ;  /* 0x000000282b0d7221 */ /* 0x000fe20000010000 */
[----:B------:R-:W-:Y:S01]  /*44f0*/  FADD.FTZ R12, R41, R12 ;  /* 0x0000000c290c7221 */ /* 0x000fe20000010000 */
[----:B------:R-:W-:Y:S01]  /*4500*/  SEL R40, RZ, 0x1, P6 ;  /* 0x00000001ff287807 */ /* 0x000fe20003000000 */
[----:B------:R-:W-:Y:S01]  /*4510*/  FADD.FTZ R15, R15, R56 ;  /* 0x000000380f0f7221 */ /* 0x000fe20000010000 */
[----:B------:R-:W-:Y:S01]  /*4520*/  SEL R41, RZ, 0x1, P5 ;  /* 0x00000001ff297807 */ /* 0x000fe20002800000 */
[----:B------:R-:W-:Y:S01]  /*4530*/  @P1 FADD.FTZ R14, R18, R14 ;  /* 0x0000000e120e1221 */ /* 0x000fe20000010000 */
[----:B------:R-:W-:Y:S01]  /*4540*/  @P1 FADD.FTZ R13, R17, R13 ;  /* 0x0000000d110d1221 */ /* 0x000fe20000010000 */
[----:B------:R-:W-:Y:S01]  /*4550*/  @P1 FADD.FTZ R12, R16, R12 ;  /* 0x0000000c100c1221 */ /* 0x000fe20000010000 */
[----:B------:R-:W-:-:S07]  /*4560*/  @P1 FADD.FTZ R15, R19, R15 ;  /* 0x0000000f130f1221 */ /* 0x000fce0000010000 */
.L_x_5795:
        /* <DEDUP_REMOVED lines=26> */
.L_x_5836:
[----:B01----:R-:W0:Y:S01]  /*4710*/  @P1 LDC.64 R32, c[0x0][0x3a0] ;  /* 0x0000e800ff201b82 */ /* 0x003e220000000a00 */
[----:B------:R-:W-:-:S07]  /*4720*/  VIADD R55, R50, 0x20 ;  /* 0x0000002032377836 */ /* 0x000fce0000000000 */
[----:B------:R-:W1:Y:S01]  /*4730*/  @P0 LDC.64 R58, c[0x0][0x398] ;  /* 0x0000e600ff3a0b82 */ /* 0x000e620000000a00 */
[----:B------:R-:W-:-:S04]  /*4740*/  IMAD.WIDE.U32 R34, R55, 0x10, R34 ;  /* 0x0000001037227825 */ /* 0x000fc800078e0022 */
[----:B0-----:R-:W-:-:S05]  /*4750*/  @P1 IMAD.WIDE.U32 R32, R55, 0x10, R32 ;  /* 0x0000001037201825 */ /* 0x001fca00078e0020 */
[----:B------:R0:W5:Y:S01]  /*4760*/  @P1 LDG.E.128 R16, desc[UR8][R32.64] ;  /* 0x0000000820101981 */ /* 0x000162000c1e1d00 */
[----:B-1----:R-:W-:-:S05]  /*4770*/  @P0 IMAD.WIDE.U32 R58, R55, 0x10, R58 ;  /* 0x00000010373a0825 */ /* 0x002fca00078e003a */
[----:B------:R0:W5:Y:S04]  /*4780*/  @P0 LDG.E.128 R20, desc[UR8][R58.64] ;  /* 0x000000083a140981 */ /* 0x000168000c1e1d00 */
[----:B------:R-:W5:Y:S01]  /*4790*/  LDG.E.128 R32, desc[UR8][R34.64] ;  /* 0x0000000822207981 */ /* 0x000f62000c1e1d00 */
[----:B------:R-:W-:Y:S05]  /*47a0*/  @!P0 BRA `(.L_x_5837) ;  /* 0x0000002400d48947 */ /* 0x000fea0003800000 */
        /* <DEDUP_REMOVED lines=16> */
.L_x_5840:
        /* <DEDUP_REMOVED lines=13> */
.L_x_5842:
[----:B------:R-:W-:Y:S05]  /*4980*/  BSYNC.RECONVERGENT B2 ;  /* 0x0000000000027941 */ /* 0x000fea0003800200 */
.L_x_5841:
        /* <DEDUP_REMOVED lines=43> */
.L_x_5839:
[----:B------:R-:W-:Y:S05]  /*4c40*/  BSYNC.RECONVERGENT B1 ;  /* 0x0000000000017941 */ /* 0x000fea0003800200 */
.L_x_5838:
[----:B------:R-:W-:Y:S01]  /*4c50*/  ISETP.NE.AND P3, PT, R40, 0x1, PT ;  /* 0x000000012800780c */ /* 0x000fe20003f65270 */
[----:B------:R-:W-:Y:S01]  /*4c60*/  BSSY.RECONVERGENT B1, `(.L_x_5843) ;  /* 0x0000049000017945 */ /* 0x000fe20003800200 */
[----:B------:R-:W-:-:S05]  /*4c70*/  I2FP.F32.U32 R38, R38 ;  /* 0x0000002600267245 */ /* 0x000fca0000201000 */
[----:B------:R-:W-:Y:S01]  /*4c80*/  FFMA.FTZ R39, R38, R53, 1.1641532182693481445e-10 ;  /* 0x2f00000026277423 */ /* 0x000fe20000010035 */
[----:B-----5:R-:W-:Y:S01]  /*4c90*/  FMUL.FTZ R38, R32, R51 ;  /* 0x0000003320267220 */ /* 0x020fe20000410000 */
[----:B0-----:R-:W-:-:S03]  /*4ca0*/  IMAD.MOV.U32 R32, RZ, RZ, R47 ;  /* 0x000000ffff207224 */ /* 0x001fc600078e002f */
        /* <DEDUP_REMOVED lines=11> */
.L_x_5845:
        /* <DEDUP_REMOVED lines=13> */
.L_x_5847:
[----:B------:R-:W-:Y:S05]  /*4e30*/  BSYNC.RECONVERGENT B2 ;  /* 0x0000000000027941 */ /* 0x000fea0003800200 */
.L_x_5846:
        /* <DEDUP_REMOVED lines=43> */
.L_x_5844:
[----:B------:R-:W-:Y:S05]  /*50f0*/  BSYNC.RECONVERGENT B1 ;  /* 0x0000000000017941 */ /* 0x000fea0003800200 */
.L_x_5843:
        /* <DEDUP_REMOVED lines=15> */
.L_x_5850:
        /* <DEDUP_REMOVED lines=13> */
.L_x_5852:
[----:B------:R-:W-:Y:S05]  /*52c0*/  BSYNC.RECONVERGENT B2 ;  /* 0x0000000000027941 */ /* 0x000fea0003800200 */
.L_x_5851:
        /* <DEDUP_REMOVED lines=41> */
[----:B------:R-:W-:Y:S02]  /*5560*/  LOP3.LUT R49, R60, UR30, R59, 0x96, !PT ;  /* 0x0000001e3c317c12 */ /* 0x000fe4000f8e963b */
[----:B------:R-:W-:-:S07]  /*5570*/  MOV R46, R58 ;  /* 0x0000003a002e7202 */ /* 0x000fce0000000f00 */
.L_x_5849:
[----:B------:R-:W-:Y:S05]  /*5580*/  BSYNC.RECONVERGENT B1 ;  /* 0x0000000000017941 */ /* 0x000fea0003800200 */
.L_x_5848:
[----:B------:R-:W-:Y:S01]  /*5590*/  ISETP.NE.AND P4, PT, R41, 0x1, PT ;  /* 0x000000012900780c */ /* 0x000fe20003f85270 */
[----:B------:R-:W-:Y:S01]  /*55a0*/  BSSY.RECONVERGENT B1, `(.L_x_5853) ;  /* 0x0000049000017945 */ /* 0x000fe20003800200 */
[----:B------:R-:W-:Y:S01]  /*55b0*/  I2FP.F32.U32 R32, R32 ;  /* 0x0000002000207245 */ /* 0x000fe20000201000 */
[----:B------:R-:W-:-:S04]  /*55c0*/  HFMA2 R45, -RZ, RZ, 0, 1.1920928955078125e-07 ;  /* 0x00000002ff2d7431 */ /* 0x000fc800000001ff */
[----:B------:R-:W-:-:S05]  /*55d0*/  FFMA.FTZ R39, R32, R53, 1.1641532182693481445e-10 ;  /* 0x2f00000020277423 */ /* 0x000fca0000010035 */
[----:B------:R-:W-:Y:S01]  /*55e0*/  FSETP.LE.FTZ.AND P3, PT, R39, R52, PT ;  /* 0x000000342700720b */ /* 0x000fe20003f73000 */
[----:B------:R-:W-:Y:S01]  /*55f0*/  FMUL.FTZ R39, R33, R51 ;  /* 0x0000003321277220 */ /* 0x000fe20000410000 */
[----:B------:R-:W-:Y:S01]  /*5600*/  IMAD.MOV.U32 R33, RZ, RZ, R47 ;  /* 0x000000ffff217224 */ /* 0x000fe200078e002f */
        /* <DEDUP_REMOVED lines=9> */
.L_x_5855:
        /* <DEDUP_REMOVED lines=13> */
.L_x_5857:
[----:B------:R-:W-:Y:S05]  /*5770*/  BSYNC.RECONVERGENT B2 ;  /* 0x0000000000027941 */ /* 0x000fea0003800200 */
.L_x_5856:
        /* <DEDUP_REMOVED lines=40> */
[----:B------:R-:W-:Y:S02]  /*5a00*/  LOP3.LUT R49, R58, UR30, R33, 0x96, !PT ;  /* 0x0000001e3a317c12 */ /* 0x000fe4000f8e9621 */
[----:B------:R-:W-:Y:S01]  /*5a10*/  MOV R33, R46 ;  /* 0x0000002e00217202 */ /* 0x000fe20000000f00 */
[----:B------:R-:W-:-:S07]  /*5a20*/  IMAD.MOV.U32 R46, RZ, RZ, R32 ;  /* 0x000000ffff2e7224 */ /* 0x000fce00078e0020 */
.L_x_5854:
[----:B------:R-:W-:Y:S05]  /*5a30*/  BSYNC.RECONVERGENT B1 ;  /* 0x0000000000017941 */ /* 0x000fea0003800200 */
.L_x_5853:
        /* <DEDUP_REMOVED lines=15> */
.L_x_5860:
        /* <DEDUP_REMOVED lines=13> */
.L_x_5862:
[----:B------:R-:W-:Y:S05]  /*5c00*/  BSYNC.RECONVERGENT B2 ;  /* 0x0000000000027941 */ /* 0x000fea0003800200 */
.L_x_5861:
        /* <DEDUP_REMOVED lines=43> */
.L_x_5859:
[----:B------:R-:W-:Y:S05]  /*5ec0*/  BSYNC.RECONVERGENT B1 ;  /* 0x0000000000017941 */ /* 0x000fea0003800200 */
.L_x_5858:
        /* <DEDUP_REMOVED lines=17> */
.L_x_5865:
        /* <DEDUP_REMOVED lines=13> */
.L_x_5867:
[----:B------:R-:W-:Y:S05]  /*60b0*/  BSYNC.RECONVERGENT B2 ;  /* 0x0000000000027941 */ /* 0x000fea0003800200 */
.L_x_5866:
        /* <DEDUP_REMOVED lines=40> */
[----:B------:R-:W-:Y:S02]  /*6340*/  LOP3.LUT R49, R60, UR30, R33, 0x96, !PT ;  /* 0x0000001e3c317c12 */ /* 0x000fe4000f8e9621 */
[----:B------:R-:W-:Y:S01]  /*6350*/  MOV R33, R46 ;  /* 0x0000002e00217202 */ /* 0x000fe20000000f00 */
[----:B------:R-:W-:-:S07]  /*6360*/  IMAD.MOV.U32 R46, RZ, RZ, R32 ;  /* 0x000000ffff2e7224 */ /* 0x000fce00078e0020 */
.L_x_5864:
[----:B------:R-:W-:Y:S05]  /*6370*/  BSYNC.RECONVERGENT B1 ;  /* 0x0000000000017941 */ /* 0x000fea0003800200 */
.L_x_5863:
        /* <DEDUP_REMOVED lines=15> */
.L_x_5870:
        /* <DEDUP_REMOVED lines=13> */
.L_x_5872:
[----:B------:R-:W-:Y:S05]  /*6540*/  BSYNC.RECONVERGENT B2 ;  /* 0x0000000000027941 */ /* 0x000fea0003800200 */
.L_x_5871:
        /* <DEDUP_REMOVED lines=43> */
.L_x_5869:
[----:B------:R-:W-:Y:S05]  /*6800*/  BSYNC.RECONVERGENT B1 ;  /* 0x0000000000017941 */ /* 0x000fea0003800200 */
.L_x_5868:
        /* <DEDUP_REMOVED lines=17> */
.L_x_5875:
        /* <DEDUP_REMOVED lines=9> */
[----:B------:R-:W-:Y:S01]  /*69b0*/  @!P6 VIADD R33, R44, 0x1 ;  /* 0x000000012c21e836 */ /* 0x000fe20000000000 */
[----:B------:R-:W-:Y:S02]  /*69c0*/  @!P6 MOV R5, RZ ;  /* 0x000000ff0005e202 */ /* 0x000fe40000000f00 */
[----:B------:R-:W-:-:S13]  /*69d0*/  ISETP.NE.AND P0, PT, R7, RZ, !P6 ;  /* 0x000000ff0700720c */ /* 0x000fda0007705270 */
[----:B------:R-:W-:Y:S02]  /*69e0*/  @P0 IADD3 R33, PT, PT, R44, RZ, RZ ;  /* 0x000000ff2c210210 */ /* 0x000fe40007ffe0ff */
[----:B------:R-:W-:-:S03]  /*69f0*/  ISETP.NE.AND P0, PT, R32, RZ, PT ;  /* 0x000000ff2000720c */ /* 0x000fc60003f05270 */
[----:B------:R-:W-:-:S10]  /*6a00*/  @!P6 IMAD.MOV.U32 R44, RZ, RZ, R33 ;  /* 0x000000ffff2ce224 */ /* 0x000fd400078e0021 */
.L_x_5877:
[----:B------:R-:W-:Y:S05]  /*6a10*/  BSYNC.RECONVERGENT B2 ;  /* 0x0000000000027941 */ /* 0x000fea0003800200 */
.L_x_5876:
        /* <DEDUP_REMOVED lines=43> */
.L_x_5874:
[----:B------:R-:W-:Y:S05]  /*6cd0*/  BSYNC.RECONVERGENT B1 ;  /* 0x0000000000017941 */ /* 0x000fea0003800200 */
.L_x_5873:
[-C--:B------:R-:W-:Y:S01]  /*6ce0*/  FMUL.FTZ R32, R20, R51.reuse ;  /* 0x0000003314207220 */ /* 0x080fe20000410000 */
[-C--:B------:R-:W-:Y:S01]  /*6cf0*/  FSETP.GTU.FTZ.AND P6, PT, R40, R52.reuse, PT ;  /* 0x000000342800720b */ /* 0x080fe20003fdc000 */
[----:B------:R-:W-:Y:S01]  /*6d00*/  FMUL.FTZ R35, R21, R51 ;  /* 0x0000003315237220 */ /* 0x000fe20000410000 */
[----:B------:R-:W-:Y:S02]  /*6d10*/  I2FP.F32.U32 R34, R33 ;  /* 0x0000002100227245 */ /* 0x000fe40000201000 */
[----:B------:R-:W-:Y:S02]  /*6d20*/  FSEL R32, R32, RZ, !P6 ;  /* 0x000000ff20207208 */ /* 0x000fe40007000000 */
[----:B------:R-:W-:Y:S02]  /*6d30*/  SEL R40, RZ, 0x1, P6 ;  /* 0x00000001ff287807 */ /* 0x000fe40003000000 */
[----:B------:R-:W-:Y:S02]  /*6d40*/  FSETP.GTU.FTZ.AND P6, PT, R41, R52, PT ;  /* 0x000000342900720b */ /* 0x000fe40003fdc000 */
[----:B------:R-:W-:-:S02]  /*6d50*/  FSEL R58, R58, RZ, P4 ;  /* 0x000000ff3a3a7208 */ /* 0x000fc40002000000 */
[----:B------:R-:W-:Y:S01]  /*6d60*/  FSEL R33, R35, RZ, !P6 ;  /* 0x000000ff23217208 */ /* 0x000fe20007000000 */
[-C--:B------:R-:W-:Y:S01]  /*6d70*/  FMUL.FTZ R35, R22, R51.reuse ;  /* 0x0000003316237220 */ /* 0x080fe20000410000 */
[----:B------:R-:W-:Y:S01]  /*6d80*/  SEL R41, RZ, 0x1, P6 ;  /* 0x00000001ff297807 */ /* 0x000fe20003000000 */
[----:B------:R-:W-:Y:S01]  /*6d90*/  FMUL.FTZ R51, R23, R51 ;  /* 0x0000003317337220 */ /* 0x000fe20000410000 */
[----:B------:R-:W-:Y:S01]  /*6da0*/  FSETP.GTU.FTZ.AND P6, PT, R59, R52, PT ;  /* 0x000000343b00720b */ /* 0x000fe20003fdc000 */
[----:B------:R-:W-:-:S03]  /*6db0*/  FFMA.FTZ R59, R34, R53, 1.1641532182693481445e-10 ;  /* 0x2f000000223b7423 */ /* 0x000fc60000010035 */
[----:B------:R-:W-:Y:S02]  /*6dc0*/  FSEL R35, R35, RZ, !P6 ;  /* 0x000000ff23237208 */ /* 0x000fe40007000000 */
[----:B------:R-:W-:Y:S02]  /*6dd0*/  SEL R53, RZ, 0x1, P6 ;  /* 0x00000001ff357807 */ /* 0x000fe40003000000 */
[----:B------:R-:W-:Y:S01]  /*6de0*/  FSETP.GTU.FTZ.AND P6, PT, R59, R52, PT ;  /* 0x000000343b00720b */ /* 0x000fe20003fdc000 */
[----:B------:R-:W-:Y:S01]  /*6df0*/  FADD.FTZ R34, R58, R35 ;  /* 0x000000233a227221 */ /* 0x000fe20000010000 */
[----:B------:R-:W-:Y:S02]  /*6e00*/  FSEL R52, R39, RZ, P3 ;  /* 0x000000ff27347208 */ /* 0x000fe40001800000 */
[----:B------:R-:W-:Y:S01]  /*6e10*/  FSEL R35, R38, RZ, P2 ;  /* 0x000000ff26237208 */ /* 0x000fe20001000000 */
[----:B------:R-:W-:Y:S01]  /*6e20*/  @P1 FADD.FTZ R34, R18, R34 ;  /* 0x0000002212221221 */ /* 0x000fe20000010000 */
[----:B------:R-:W-:Y:S01]  /*6e30*/  FSEL R39, R54, RZ, P5 ;  /* 0x000000ff36277208 */ /* 0x000fe20002800000 */
[----:B------:R-:W-:Y:S01]  /*6e40*/  FADD.FTZ R33, R52, R33 ;  /* 0x0000002134217221 */ /* 0x000fe20000010000 */
[----:B------:R-:W-:Y:S01]  /*6e50*/  FSEL R38, R51, RZ, !P6 ;  /* 0x000000ff33267208 */ /* 0x000fe20007000000 */
[----:B------:R-:W-:-:S02]  /*6e60*/  FADD.FTZ R32, R35, R32 ;  /* 0x0000002023207221 */ /* 0x000fc40000010000 */
[----:B------:R-:W-:Y:S02]  /*6e70*/  @P1 FADD.FTZ R33, R17, R33 ;  /* 0x0000002111211221 */ /* 0x000fe40000010000 */
[--C-:B------:R-:W-:Y:S01]  /*6e80*/  FADD.FTZ R35, R38, R39.reuse ;  /* 0x0000002726237221 */ /* 0x100fe20000010000 */
[----:B------:R-:W-:Y:S01]  /*6e90*/  PRMT R38, R40, 0x7610, R38 ;  /* 0x0000761028267816 */ /* 0x000fe20000000026 */
[----:B------:R-:W-:Y:S01]  /*6ea0*/  @P1 FADD.FTZ R32, R16, R32 ;  /* 0x0000002010201221 */ /* 0x000fe20000010000 */
[----:B------:R-:W-:Y:S01]  /*6eb0*/  PRMT R39, R41, 0x7610, R39 ;  /* 0x0000761029277816 */ /* 0x000fe20000000027 */
[----:B------:R-:W-:Y:S01]  /*6ec0*/  @P1 FADD.FTZ R35, R19, R35 ;  /* 0x0000002313231221 */ /* 0x000fe20000010000 */
[----:B------:R-:W-:Y:S02]  /*6ed0*/  PRMT R40, R53, 0x7610, R40 ;  /* 0x0000761035287816 */ /* 0x000fe40000000028 */
[----:B------:R-:W-:Y:S01]  /*6ee0*/  SEL R41, RZ, 0x1, P6 ;  /* 0x00000001ff297807 */ /* 0x000fe20003000000 */
[----:B------:R-:W-:Y:S06]  /*6ef0*/  BRA `(.L_x_5878) ;  /* 0x0000001000dc7947 */ /* 0x000fec0003800000 */
.L_x_5837:
        /* <DEDUP_REMOVED lines=16> */
.L_x_5881:
        /* <DEDUP_REMOVED lines=13> */
.L_x_5883:
[----:B------:R-:W-:Y:S05]  /*70d0*/  BSYNC.RECONVERGENT B2 ;  /* 0x0000000000027941 */ /* 0x000fea0003800200 */
.L_x_5882:
        /* <DEDUP_REMOVED lines=39> */
[----:B------:R-:W-:Y:S01]  /*7350*/  LOP3.LUT R48, R48, UR29, R59, 0x96, !PT ;  /* 0x0000001d30307c12 */ /* 0x000fe2000f8e963b */
[----:B------:R-:W-:Y:S01]  /*7360*/  IMAD.MOV.U32 R59, RZ, RZ, RZ ;  /* 0x000000ffff3b7224 */ /* 0x000fe200078e00ff */
[----:B------:R-:W-:-:S07]  /*7370*/  MOV R58, R54 ;  /* 0x00000036003a7202 */ /* 0x000fce0000000f00 */
.L_x_5880:
[----:B------:R-:W-:Y:S05]  /*7380*/  BSYNC.RECONVERGENT B1 ;  /* 0x0000000000017941 */ /* 0x000fea0003800200 */
.L_x_5879:
        /* <DEDUP_REMOVED lines=16> */
.L_x_5886:
        /* <DEDUP_REMOVED lines=13> */
.L_x_5888:
[----:B------:R-:W-:Y:S05]  /*7560*/  BSYNC.RECONVERGENT B2 ;  /* 0x0000000000027941 */ /* 0x000fea0003800200 */
.L_x_5887:
        /* <DEDUP_REMOVED lines=43> */
.L_x_5885:
[----:B------:R-:W-:Y:S05]  /*7820*/  BSYNC.RECONVERGENT B1 ;  /* 0x0000000000017941 */ /* 0x000fea0003800200 */
.L_x_5884:
        /* <DEDUP_REMOVED lines=16> */
.L_x_5891:
        /* <DEDUP_REMOVED lines=13> */
.L_x_5893:
[----:B------:R-:W-:Y:S05]  /*7a00*/  BSYNC.RECONVERGENT B2 ;  /* 0x0000000000027941 */ /* 0x000fea0003800200 */
.L_x_5892:
        /* <DEDUP_REMOVED lines=41> */
[----:B------:R-:W-:Y:S01]  /*7ca0*/  IMAD.MOV.U32 R59, RZ, RZ, RZ ;  /* 0x000000ffff3b7224 */ /* 0x000fe200078e00ff */
[----:B------:R-:W-:-:S07]  /*7cb0*/  MOV R47, R58 ;  /* 0x0000003a002f7202 */ /* 0x000fce0000000f00 */
.L_x_5890:
[----:B------:R-:W-:Y:S05]  /*7cc0*/  BSYNC.RECONVERGENT B1 ;  /* 0x0000000000017941 */ /* 0x000fea0003800200 */
.L_x_5889:
        /* <DEDUP_REMOVED lines=16> */
.L_x_5896:
        /* <DEDUP_REMOVED lines=13> */
.L_x_5898:
[----:B------:R-:W-:Y:S05]  /*7ea0*/  BSYNC.RECONVERGENT B2 ;  /* 0x0000000000027941 */ /* 0x000fea0003800200 */
.L_x_5897:
        /* <DEDUP_REMOVED lines=40> */
[----:B------:R-:W-:Y:S02]  /*8130*/  HFMA2 R45, -RZ, RZ, 0, 0 ;  /* 0x00000000ff2d7431 */ /* 0x000fe400000001ff */
[----:B------:R-:W-:Y:S01]  /*8140*/  IMAD.MOV.U32 R47, RZ, RZ, R58 ;  /* 0x000000ffff2f7224 */ /* 0x000fe200078e003a */
[----:B------:R-:W-:-:S07]  /*8150*/  LOP3.LUT R48, R48, UR29, R59, 0x96, !PT ;  /* 0x0000001d30307c12 */ /* 0x000fce000f8e963b */
.L_x_5895:
[----:B------:R-:W-:Y:S05]  /*8160*/  BSYNC.RECONVERGENT B1 ;  /* 0x0000000000017941 */ /* 0x000fea0003800200 */
.L_x_5894:
        /* <DEDUP_REMOVED lines=16> */
.L_x_5878:
        /* <DEDUP_REMOVED lines=10> */
[----:B------:R-:W-:-:S05]  /*8310*/  SEL R52, RZ, 0x1, !P2 ;  /* 0x00000001ff347807 */ /* 0x000fca0005000000 */
[----:B------:R-:W-:Y:S02]  /*8320*/  IMAD.IADD R51, R51, 0x1, R52 ;  /* 0x0000000133337824 */ /* 0x000fe400078e0234 */
[----:B------:R-:W-:-:S03]  /*8330*/  FADD.FTZ R52, R53, R14 ;  /* 0x0000000e35347221 */ /* 0x000fc60000010000 */
[----:B------:R0:W-:Y:S01]  /*8340*/  STG.E desc[UR8][R42.64], R51 ;  /* 0x000000332a007986 */ /* 0x0001e2000c101908 */
[----:B------:R-:W-:-:S04]  /*8350*/  FADD.FTZ R53, R52, R15 ;  /* 0x0000000f34357221 */ /* 0x000fc80000010000 */
[----:B------:R-:W-:-:S04]  /*8360*/  FADD.FTZ R52, R53, R32 ;  /* 0x0000002035347221 */ /* 0x000fc80000010000 */
[----:B------:R-:W-:-:S04]  /*8370*/  FADD.FTZ R53, R52, R33 ;  /* 0x0000002134357221 */ /* 0x000fc80000010000 */
[----:B------:R-:W-:Y:S01]  /*8380*/  FADD.FTZ R52, R53, R34 ;  /* 0x0000002235347221 */ /* 0x000fe20000010000 */
[----:B0-----:R-:W-:Y:S06]  /*8390*/  @!P0 BRA `(.L_x_5899) ;  /* 0x00000000002c8947 */ /* 0x001fec0003800000 */
[----:B------:R-:W0:Y:S01]  /*83a0*/  LDC.64 R42, c[0x0][0x3b8] ;  /* 0x0000ee00ff2a7b82 */ /* 0x000e220000000a00 */
[----:B------:R-:W-:Y:S02]  /*83b0*/  SHF.L.U32 R53, R40, 0x10, RZ ;  /* 0x0000001028357819 */ /* 0x000fe400000006ff */
        /* <DEDUP_REMOVED lines=9> */
.L_x_5899:
        /* <DEDUP_REMOVED lines=40> */
.L_x_5913:
[----:B------:R-:W2:Y:S01]  /*86d0*/  @!P1 LDC.64 R42, c[0x0][0x3c0] ;  /* 0x0000f000ff2a9b82 */ /* 0x000ea20000000a00 */
[----:B------:R-:W-:Y:S01]  /*86e0*/  FMUL.FTZ R52, R59, R59 ;  /* 0x0000003b3b347220 */ /* 0x000fe20000410000 */
[----:B------:R-:W-:Y:S01]  /*86f0*/  PLOP3.LUT P2, PT, PT, PT, UP0, 0x40, 0x4 ;  /* 0x000000000004781c */ /* 0x000fe20003f4e808 */
[----:B01----:R-:W-:-:S03]  /*8700*/  FADD.FTZ R60, R60, R61 ;  /* 0x0000003d3c3c7221 */ /* 0x003fc60000010000 */
[----:B------:R-:W-:Y:S01]  /*8710*/  FSEL R52, R52, RZ, !P2 ;  /* 0x000000ff34347208 */ /* 0x000fe20005000000 */
[----:B------:R-:W-:Y:S01]  /*8720*/  FFMA.FTZ R51, R60, R51, UR12 ;  /* 0x0000000c3c337e23 */ /* 0x000fe20008010033 */
[----:B------:R-:W0:Y:S01]  /*8730*/  @!P1 LDC.64 R56, c[0x0][0x3c8] ;  /* 0x0000f200ff389b82 */ /* 0x000e220000000a00 */
[----:B------:R-:W-:Y:S02]  /*8740*/  PLOP3.LUT P2, PT, PT, PT, UP0, 0x40, 0x4 ;  /* 0x000000000004781c */ /* 0x000fe40003f4e808 */
[----:B------:R-:W-:-:S05]  /*8750*/  FADD.FTZ R51, R51, R52 ;  /* 0x0000003433337221 */ /* 0x000fca0000010000 */
[----:B------:R-:W1:Y:S01]  /*8760*/  LDC.64 R52, c[0x0][0x428] ;  /* 0x00010a00ff347b82 */ /* 0x000e620000000a00 */
[----:B------:R-:W3:Y:S01]  /*8770*/  MUFU.RSQ R51, R51 ;  /* 0x0000003300337308 */ /* 0x000ee20000001400 */
[----:B--2---:R-:W-:-:S05]  /*8780*/  @!P1 IMAD.WIDE R42, R8, 0x4, R42 ;  /* 0x00000004082a9825 */ /* 0x004fca00078e022a */
[----:B------:R2:W-:Y:S01]  /*8790*/  @!P1 STG.E desc[UR8][R42.64], R59 ;  /* 0x0000003b2a009986 */ /* 0x0005e2000c101908 */
[----:B0-----:R-:W-:-:S05]  /*87a0*/  @!P1 IMAD.WIDE R56, R8, 0x4, R56 ;  /* 0x0000000408389825 */ /* 0x001fca00078e0238 */
[----:B---3--:R1:W-:Y:S01]  /*87b0*/  @!P1 STG.E desc[UR8][R56.64], R51 ;  /* 0x0000003338009986 */ /* 0x0083e2000c101908 */
[----:B--2---:R-:W-:-:S05]  /*87c0*/  FSEL R42, R59, RZ, P2 ;  /* 0x000000ff3b2a7208 */ /* 0x004fca0001000000 */
        /* <DEDUP_REMOVED lines=8> */
[C---:B------:R-:W-:Y:S01]  /*8850*/  FMUL.FTZ R12, R51.reuse, R12 ;  /* 0x0000000c330c7220 */ /* 0x040fe20000410000 */
[----:B------:R-:W0:Y:S01]  /*8860*/  LDC.64 R42, c[0x0][0x380] ;  /* 0x0000e000ff2a7b82 */ /* 0x000e220000000a00 */
[C---:B------:R-:W-:Y:S01]  /*8870*/  FMUL.FTZ R13, R51.reuse, R13 ;  /* 0x0000000d330d7220 */ /* 0x040fe20000410000 */
[C---:B------:R-:W-:Y:S01]  /*8880*/  FMUL.FTZ R14, R51.reuse, R14 ;  /* 0x0000000e330e7220 */ /* 0x040fe20000410000 */
[C---:B------:R-:W-:Y:S01]  /*8890*/  FMUL.FTZ R15, R51.reuse, R15 ;  /* 0x0000000f330f7220 */ /* 0x040fe20000410000 */
        /* <DEDUP_REMOVED lines=8> */
[----:B------:R-:W-:Y:S01]  /*8920*/  FFMA.FTZ R15, R15, R0, R31 ;  /* 0x000000000f0f7223 */ /* 0x000fe2000001001f */
[----:B------:R-:W-:-:S04]  /*8930*/  IMAD.WIDE.U32 R52, R55, 0x10, R52 ;  /* 0x0000001037347825 */ /* 0x000fc800078e0034 */
[----:B------:R-:W-:Y:S01]  /*8940*/  FFMA.FTZ R32, R32, R11, R24 ;  /* 0x0000000b20207223 */ /* 0x000fe20000010018 */
[----:B------:R-:W-:Y:S01]  /*8950*/  FFMA.FTZ R33, R33, R10, R25 ;  /* 0x0000000a21217223 */ /* 0x000fe20000010019 */
[----:B------:R-:W-:Y:S01]  /*8960*/  FFMA.FTZ R34, R34, R36, R26 ;  /* 0x0000002422227223 */ /* 0x000fe2000001001a */
[----:B------:R-:W-:Y:S01]  /*8970*/  FFMA.FTZ R35, R35, R37, R27 ;  /* 0x0000002523237223 */ /* 0x000fe2000001001b */
[----:B------:R1:W-:Y:S04]  /*8980*/  STG.E.128 desc[UR8][R50.64], R12 ;  /* 0x0000000c32007986 */ /* 0x0003e8000c101d08 */
[----:B------:R1:W-:Y:S01]  /*8990*/  STG.E.128 desc[UR8][R52.64], R32 ;  /* 0x0000002034007986 */ /* 0x0003e2000c101d08 */
[----:B0-----:R-:W-:-:S04]  /*89a0*/  LEA R8, R42, R8, 0x2 ;  /* 0x000000082a087211 */ /* 0x001fc800078e10ff */
[----:B------:R-:W-:-:S13]  /*89b0*/  ISETP.GE.AND P1, PT, R8, R43, PT ;  /* 0x0000002b0800720c */ /* 0x000fda0003f26270 */
[----:B-1----:R-:W-:Y:S05]  /*89c0*/  @!P1 BRA `(.L_x_5901) ;  /* 0xffffff7c00f09947 */ /* 0x002fea000383ffff */
[----:B------:R-:W-:Y:S05]  /*89d0*/  BSYNC B0 ;  /* 0x0000000000007941 */ /* 0x000fea0003800000 */
.L_x_5773:
[----:B------:R-:W-:Y:S05]  /*89e0*/  EXIT ;  /* 0x000000000000794d */ /* 0x000fea0003800000 */
.L_x_5900:
[----:B------:R-:W-:Y:S01]  /*89f0*/  HFMA2 R52, -RZ, RZ, 0, 1.847743988037109375e-06 ;  /* 0x0000001fff347431 */ /* 0x000fe200000001ff */
[----:B------:R-:W-:Y:S01]  /*8a00*/  BSSY B1, `(.L_x_5902) ;  /* 0x0000006000017945 */ /* 0x000fe20003800000 */
[----:B------:R-:W-:Y:S02]  /*8a10*/  IMAD.MOV.U32 R53, RZ, RZ, 0x1 ;  /* 0x00000001ff357424 */ /* 0x000fe400078e00ff */
[----:B0-----:R-:W-:-:S07]  /*8a20*/  IMAD.MOV.U32 R43, RZ, RZ, -0x1 ;  /* 0xffffffffff2b7424 */ /* 0x001fce00078e00ff */
[----:B------:R-:W-:Y:S05]  /*8a30*/  WARPSYNC.COLLECTIVE R43, `(.L_x_5903) ;  /* 0x000000002b087348 */ /* 0x000fea0003c00000 */
[----:B------:R0:W1:Y:S02]  /*8a40*/  SHFL.BFLY P2, R42, R54, R53, R52 ;  /* 0x0c000035362a7389 */ /* 0x0000640000040034 */
[----:B01----:R-:W-:Y:S05]  /*8a50*/  ENDCOLLECTIVE ;  /* 0x000000000000791b */ /* 0x003fea0003800000 */
.L_x_5903:
[----:B------:R-:W-:Y:S05]  /*8a60*/  BSYNC B1 ;  /* 0x0000000000017941 */ /* 0x000fea0003800000 */
.L_x_5902:
        /* <DEDUP_REMOVED lines=9> */
.L_x_5904:
[----:B------:R-:W-:Y:S02]  /*8b00*/  IMAD.MOV.U32 R53, RZ, RZ, 0x4 ;  /* 0x00000004ff357424 */ /* 0x000fe400078e00ff */
[----:B------:R-:W-:-:S05]  /*8b10*/  FADD.FTZ R57, R56, R42 ;  /* 0x0000002a38397221 */ /* 0x000fca0000010000 */
[----:B------:R-:W-:-:S07]  /*8b20*/  MOV R54, R57 ;  /* 0x0000003900367202 */ /* 0x000fce0000000f00 */
[----:B------:R-:W-:Y:S05]  /*8b30*/  WARPSYNC.COLLECTIVE R43, `(.L_x_5905) ;  /* 0x000000002b087348 */ /* 0x000fea0003c00000 */
[----:B------:R0:W1:Y:S02]  /*8b40*/  SHFL.BFLY P2, R42, R54, R53, R52 ;  /* 0x0c000035362a7389 */ /* 0x0000640000040034 */
[----:B01----:R-:W-:Y:S05]  /*8b50*/  ENDCOLLECTIVE ;  /* 0x000000000000791b */ /* 0x003fea0003800000 */
.L_x_5905:
[----:B------:R-:W-:Y:S02]  /*8b60*/  IMAD.MOV.U32 R53, RZ, RZ, 0x8 ;  /* 0x00000008ff357424 */ /* 0x000fe400078e00ff */
[----:B------:R-:W-:-:S05]  /*8b70*/  FADD.FTZ R58, R57, R42 ;  /* 0x0000002a393a7221 */ /* 0x000fca0000010000 */
[----:B------:R-:W-:-:S07]  /*8b80*/  MOV R54, R58 ;  /* 0x0000003a00367202 */ /* 0x000fce0000000f00 */
[----:B------:R-:W-:Y:S05]  /*8b90*/  WARPSYNC.COLLECTIVE R43, `(.L_x_5906) ;  /* 0x000000002b087348 */ /* 0x000fea0003c00000 */
[----:B------:R0:W1:Y:S02]  /*8ba0*/  SHFL.BFLY P2, R42, R54, R53, R52 ;  /* 0x0c000035362a7389 */ /* 0x0000640000040034 */
[----:B01----:R-:W-:Y:S05]  /*8bb0*/  ENDCOLLECTIVE ;  /* 0x000000000000791b */ /* 0x003fea0003800000 */
.L_x_5906:
[----:B------:R-:W-:Y:S02]  /*8bc0*/  IMAD.MOV.U32 R53, RZ, RZ, 0x10 ;  /* 0x00000010ff357424 */ /* 0x000fe400078e00ff */
[----:B------:R-:W-:-:S05]  /*8bd0*/  FADD.FTZ R60, R58, R42 ;  /* 0x0000002a3a3c7221 */ /* 0x000fca0000010000 */
[----:B------:R-:W-:-:S07]  /*8be0*/  MOV R54, R60 ;  /* 0x0000003c00367202 */ /* 0x000fce0000000f00 */
[----:B------:R-:W-:Y:S05]  /*8bf0*/  WARPSYNC.COLLECTIVE R43, `(.L_x_5907) ;  /* 0x000000002b087348 */ /* 0x000fea0003c00000 */
[----:B------:R0:W1:Y:S02]  /*8c00*/  SHFL.BFLY P2, R42, R54, R53, R52 ;  /* 0x0c000035362a7389 */ /* 0x0000640000040034 */
[----:B01----:R-:W-:Y:S05]  /*8c10*/  ENDCOLLECTIVE ;  /* 0x000000000000791b */ /* 0x003fea0003800000 */
.L_x_5907:
        /* <DEDUP_REMOVED lines=19> */
[----:B------:R-:W-:-:S07]  /*8d50*/  IMAD.MOV.U32 R43, RZ, RZ, -0x1 ;  /* 0xffffffffff2b7424 */ /* 0x000fce00078e00ff */
[----:B------:R-:W-:Y:S05]  /*8d60*/  WARPSYNC.COLLECTIVE R43, `(.L_x_5908) ;  /* 0x000000002b087348 */ /* 0x000fea0003c00000 */
[----:B------:R0:W1:Y:S02]  /*8d70*/  SHFL.BFLY P2, R42, R54, R53, R52 ;  /* 0x0c000035362a7389 */ /* 0x0000640000040034 */
[----:B01----:R-:W-:Y:S05]  /*8d80*/  ENDCOLLECTIVE ;  /* 0x000000000000791b */ /* 0x003fea0003800000 */
.L_x_5908:
[----:B------:R-:W-:Y:S02]  /*8d90*/  IMAD.MOV.U32 R53, RZ, RZ, 0x2 ;  /* 0x00000002ff357424 */ /* 0x000fe400078e00ff */
[----:B------:R-:W-:-:S05]  /*8da0*/  FADD.FTZ R56, R54, R42 ;  /* 0x0000002a36387221 */ /* 0x000fca0000010000 */
[----:B------:R-:W-:-:S07]  /*8db0*/  MOV R54, R56 ;  /* 0x0000003800367202 */ /* 0x000fce0000000f00 */
[----:B------:R-:W-:Y:S05]  /*8dc0*/  WARPSYNC.COLLECTIVE R43, `(.L_x_5909) ;  /* 0x000000002b087348 */ /* 0x000fea0003c00000 */
[----:B------:R0:W1:Y:S02]  /*8dd0*/  SHFL.BFLY P2, R42, R54, R53, R52 ;  /* 0x0c000035362a7389 */ /* 0x0000640000040034 */
[----:B01----:R-:W-:Y:S05]  /*8de0*/  ENDCOLLECTIVE ;  /* 0x000000000000791b */ /* 0x003fea0003800000 */
.L_x_5909:
[----:B------:R-:W-:Y:S02]  /*8df0*/  IMAD.MOV.U32 R53, RZ, RZ, 0x4 ;  /* 0x00000004ff357424 */ /* 0x000fe400078e00ff */
[----:B------:R-:W-:-:S05]  /*8e00*/  FADD.FTZ R57, R56, R42 ;  /* 0x0000002a38397221 */ /* 0x000fca0000010000 */
[----:B------:R-:W-:-:S07]  /*8e10*/  MOV R54, R57 ;  /* 0x0000003900367202 */ /* 0x000fce0000000f00 */
[----:B------:R-:W-:Y:S05]  /*8e20*/  WARPSYNC.COLLECTIVE R43, `(.L_x_5910) ;  /* 0x000000002b087348 */ /* 0x000fea0003c00000 */
[----:B------:R0:W1:Y:S02]  /*8e30*/  SHFL.BFLY P2, R42, R54, R53, R52 ;  /* 0x0c000035362a7389 */ /* 0x0000640000040034 */
[----:B01----:R-:W-:Y:S05]  /*8e40*/  ENDCOLLECTIVE ;  /* 0x000000000000791b */ /* 0x003fea0003800000 */
.L_x_5910:
[----:B------:R-:W-:Y:S02]  /*8e50*/  IMAD.MOV.U32 R53, RZ, RZ, 0x8 ;  /* 0x00000008ff357424 */ /* 0x000fe400078e00ff */
[----:B------:R-:W-:-:S05]  /*8e60*/  FADD.FTZ R58, R57, R42 ;  /* 0x0000002a393a7221 */ /* 0x000fca0000010000 */
[----:B------:R-:W-:-:S07]  /*8e70*/  MOV R54, R58 ;  /* 0x0000003a00367202 */ /* 0x000fce0000000f00 */
[----:B------:R-:W-:Y:S05]  /*8e80*/  WARPSYNC.COLLECTIVE R43, `(.L_x_5911) ;  /* 0x000000002b087348 */ /* 0x000fea0003c00000 */
[----:B------:R0:W1:Y:S02]  /*8e90*/  SHFL.BFLY P2, R42, R54, R53, R52 ;  /* 0x0c000035362a7389 */ /* 0x0000640000040034 */
[----:B01----:R-:W-:Y:S05]  /*8ea0*/  ENDCOLLECTIVE ;  /* 0x000000000000791b */ /* 0x003fea0003800000 */
.L_x_5911:
[----:B------:R-:W-:Y:S02]  /*8eb0*/  IMAD.MOV.U32 R53, RZ, RZ, 0x10 ;  /* 0x00000010ff357424 */ /* 0x000fe400078e00ff */
[----:B------:R-:W-:-:S05]  /*8ec0*/  FADD.FTZ R60, R58, R42 ;  /* 0x0000002a3a3c7221 */ /* 0x000fca0000010000 */
[----:B------:R-:W-:-:S07]  /*8ed0*/  MOV R54, R60 ;  /* 0x0000003c00367202 */ /* 0x000fce0000000f00 */
[----:B------:R-:W-:Y:S05]  /*8ee0*/  WARPSYNC.COLLECTIVE R43, `(.L_x_5912) ;  /* 0x000000002b087348 */ /* 0x000fea0003c00000 */
[----:B------:R0:W1:Y:S02]  /*8ef0*/  SHFL.BFLY P2, R42, R54, R53, R52 ;  /* 0x0c000035362a7389 */ /* 0x0000640000040034 */
[----:B01----:R-:W-:Y:S05]  /*8f00*/  ENDCOLLECTIVE ;  /* 0x000000000000791b */ /* 0x003fea0003800000 */
.L_x_5912:
[----:B------:R-:W-:Y:S01]  /*8f10*/  MOV R61, R42 ;  /* 0x0000002a003d7202 */ /* 0x000fe20000000f00 */
[----:B------:R-:W-:Y:S06]  /*8f20*/  BRA `(.L_x_5913) ;  /* 0xfffffff400e87947 */ /* 0x000fec000383ffff */
.L_x_5914:
        /* <DEDUP_REMOVED lines=13> */
.L_x_5994:


//--------------------- .nv.global.init           --------------------------
	.section	.nv.global.init,"aw",@progbits
	.align	4
.nv.global.init:
	.type		mrg32k3aM1SubSeq,@object
	.size		mrg32k3aM1SubSeq,(mrg32k3aM2SubSeq - mrg32k3aM1SubSeq)
mrg32k3aM1SubSeq:
        /*0000*/ 	.byte	0x0b, 0xcc, 0xee, 0x04, 0x73, 0x29, 0x8b, 0x6f, 0xf6, 0x53, 0x03, 0xf6, 0x23, 0xf6, 0xea, 0xda
        /* <DEDUP_REMOVED lines=125> */
	.type		mrg32k3aM2SubSeq,@object
	.size		mrg32k3aM2SubSeq,(mrg32k3aM1 - mrg32k3aM2SubSeq)
mrg32k3aM2SubSeq:
        /* <DEDUP_REMOVED lines=126> */
	.type		mrg32k3aM1,@object
	.size		mrg32k3aM1,(mrg32k3aM1Seq - mrg32k3aM1)
mrg32k3aM1:
        /* <DEDUP_REMOVED lines=144> */
	.type		mrg32k3aM1Seq,@object
	.size		mrg32k3aM1Seq,(mrg32k3aM2 - mrg32k3aM1Seq)
mrg32k3aM1Seq:
        /* <DEDUP_REMOVED lines=144> */
	.type		mrg32k3aM2,@object
	.size		mrg32k3aM2,(mrg32k3aM2Seq - mrg32k3aM2)
mrg32k3aM2:
        /* <DEDUP_REMOVED lines=144> */
	.type		mrg32k3aM2Seq,@object
	.size		mrg32k3aM2Seq,(precalc_xorwow_matrix - mrg32k3aM2Seq)
mrg32k3aM2Seq:
        /* <DEDUP_REMOVED lines=144> */
	.type		precalc_xorwow_matrix,@object
	.size		precalc_xorwow_matrix,(precalc_xorwow_offset_matrix - precalc_xorwow_matrix)
precalc_xorwow_matrix:
        /* <DEDUP_REMOVED lines=6400> */
	.type		precalc_xorwow_offset_matrix,@object
	.size		precalc_xorwow_offset_matrix,(.L_1 - precalc_xorwow_offset_matrix)
precalc_xorwow_offset_matrix:
        /* <DEDUP_REMOVED lines=6400> */
.L_1:


//--------------------- .nv.shared.reserved.0     --------------------------
	.section	.nv.shared.reserved.0,"aw",@nobits
	.weak		__nv_reservedSMEM_offset_0_alias
	.size		__nv_reservedSMEM_offset_0_alias, 0, 64
	.other		__nv_reservedSMEM_offset_0_alias,@"STO_CUDA_RESERVED_SHARED STV_DEFAULT"
__nv_reservedSMEM_offset_0_alias:
	.zero		0
	.zero		64


//--------------------- .nv.constant0._ZN10layer_norm31ln_parallel_residual_fwd_kernelINS_13Kernel_traitsI13__nv_bfloat16S2_S2_S2_fjLj256ELj1ELj4ELj1ELj16ENS_18Kernel_traits_baseILj256ES2_S2_S2_S2_fjLj128EEEEELb0ELb0ELb0EEEvNS_9FwdParamsE --------------------------
	.section	.nv.constant0._ZN10layer_norm31ln_parallel_residual_fwd_kernelINS_13Kernel_traitsI13__nv_bfloat16S2_S2_S2_fjLj256ELj1ELj4ELj1ELj16ENS_18Kernel_traits_baseILj256ES2_S2_S2_S2_fjLj128EEEEELb0ELb0ELb0EEEvNS_9FwdParamsE,"a",@progbits
	.sectionflags	@""
	.align	4
.nv.constant0._ZN10layer_norm31ln_parallel_residual_fwd_kernelINS_13Kernel_traitsI13__nv_bfloat16S2_S2_S2_fjLj256ELj1ELj4ELj1ELj16ENS_18Kernel_traits_baseILj256ES2_S2_S2_S2_fjLj128EEEEELb0ELb0ELb0EEEvNS_9FwdParamsE:
	.zero		1128


//--------------------- .nv.constant0._ZN10layer_norm31ln_parallel_residual_fwd_kernelINS_13Kernel_traitsI13__nv_bfloat16S2_S2_S2_fjLj256ELj1ELj4ELj1ELj16ENS_18Kernel_traits_baseILj256ES2_S2_S2_S2_fjLj128EEEEELb0ELb0ELb1EEEvNS_9FwdParamsE --------------------------
	.section	.nv.constant0._ZN10layer_norm31ln_parallel_residual_fwd_kernelINS_13Kernel_traitsI13__nv_bfloat16S2_S2_S2_fjLj256ELj1ELj4ELj1ELj16ENS_18Kernel_traits_baseILj256ES2_S2_S2_S2_fjLj128EEEEELb0ELb0ELb1EEEvNS_9FwdParamsE,"a",@progbits
	.sectionflags	@""
	.align	4
.nv.constant0._ZN10layer_norm31ln_parallel_residual_fwd_kernelINS_13Kernel_traitsI13__nv_bfloat16S2_S2_S2_fjLj256ELj1ELj4ELj1ELj16ENS_18Kernel_traits_baseILj256ES2_S2_S2_S2_fjLj128EEEEELb0ELb0ELb1EEEvNS_9FwdParamsE:
	.zero		1128


//--------------------- .nv.constant0._ZN10layer_norm31ln_parallel_residual_fwd_kernelINS_13Kernel_traitsI13__nv_bfloat16S2_S2_S2_fjLj256ELj1ELj4ELj1ELj16ENS_18Kernel_traits_baseILj256ES2_S2_S2_S2_fjLj128EEEEELb0ELb1ELb0EEEvNS_9FwdParamsE --------------------------
	.section	.nv.constant0._ZN10layer_norm31ln_parallel_residual_fwd_kernelINS_13Kernel_traitsI13__nv_bfloat16S2_S2_S2_fjLj256ELj1ELj4ELj1ELj16ENS_18Kernel_traits_baseILj256ES2_S2_S2_S2_fjLj128EEEEELb0ELb1ELb0EEEvNS_9FwdParamsE,"a",@progbits
	.sectionflags	@""
	.align	4
.nv.constant0._ZN10layer_norm31ln_parallel_residual_fwd_kernelINS_13Kernel_traitsI13__nv_bfloat16S2_S2_S2_fjLj256ELj1ELj4ELj1ELj16ENS_18Kernel_traits_baseILj256ES2_S2_S2_S2_fjLj128EEEEELb0ELb1ELb0EEEvNS_9FwdParamsE:
	.zero		1128


//--------------------- .nv.constant0._ZN10layer_norm31ln_parallel_residual_fwd_kernelINS_13Kernel_traitsI13__nv_bfloat16S2_S2_S2_fjLj256ELj1ELj4ELj1ELj16ENS_18Kernel_traits_baseILj256ES2_S2_S2_S2_fjLj128EEEEELb0ELb1ELb1EEEvNS_9FwdParamsE --------------------------
	.section	.nv.constant0._ZN10layer_norm31ln_parallel_residual_fwd_kernelINS_13Kernel_traitsI13__nv_bfloat16S2_S2_S2_fjLj256ELj1ELj4ELj1ELj16ENS_18Kernel_traits_baseILj256ES2_S2_S2_S2_fjLj128EEEEELb0ELb1ELb1EEEvNS_9FwdParamsE,"a",@progbits
	.sectionflags	@""
	.align	4
.nv.constant0._ZN10layer_norm31ln_parallel_residual_fwd_kernelINS_13Kernel_traitsI13__nv_bfloat16S2_S2_S2_fjLj256ELj1ELj4ELj1ELj16ENS_18Kernel_traits_baseILj256ES2_S2_S2_S2_fjLj128EEEEELb0ELb1ELb1EEEvNS_9FwdParamsE:
	.zero		1128


//--------------------- .nv.constant0._ZN10layer_norm31ln_parallel_residual_fwd_kernelINS_13Kernel_traitsI13__nv_bfloat16S2_S2_S2_fjLj256ELj1ELj4ELj1ELj16ENS_18Kernel_traits_baseILj256ES2_S2_S2_S2_fjLj128EEEEELb1ELb0ELb0EEEvNS_9FwdParamsE --------------------------
	.section	.nv.constant0._ZN10layer_norm31ln_parallel_residual_fwd_kernelINS_13Kernel_traitsI13__nv_bfloat16S2_S2_S2_fjLj256ELj1ELj4ELj1ELj16ENS_18Kernel_traits_baseILj256ES2_S2_S2_S2_fjLj128EEEEELb1ELb0ELb0EEEvNS_9FwdParamsE,"a",@progbits
	.sectionflags	@""
	.align	4
.nv.constant0._ZN10layer_norm31ln_parallel_residual_fwd_kernelINS_13Kernel_traitsI13__nv_bfloat16S2_S2_S2_fjLj256ELj1ELj4ELj1ELj16ENS_18Kernel_traits_baseILj256ES2_S2_S2_S2_fjLj128EEEEELb1ELb0ELb0EEEvNS_9FwdParamsE:
	.zero		1128


//--------------------- .nv.constant0._ZN10layer_norm31ln_parallel_residual_fwd_kernelINS_13Kernel_traitsI13__nv_bfloat16S2_S2_S2_fjLj256ELj1ELj4ELj1ELj16ENS_18Kernel_traits_baseILj256ES2_S2_S2_S2_fjLj128EEEEELb1ELb0ELb1EEEvNS_9FwdParamsE --------------------------
	.section	.nv.constant0._ZN10layer_norm31ln_parallel_residual_fwd_kernelINS_13Kernel_traitsI13__nv_bfloat16S2_S2_S2_fjLj256ELj1ELj4ELj1ELj16ENS_18Kernel_traits_baseILj256ES2_S2_S2_S2_fjLj128EEEEELb1ELb0ELb1EEEvNS_9FwdParamsE,"a",@progbits
	.sectionflags	@""
	.align	4
.nv.constant0._ZN10layer_norm31ln_parallel_residual_fwd_kernelINS_13Kernel_traitsI13__nv_bfloat16S2_S2_S2_fjLj256ELj1ELj4ELj1ELj16ENS_18Kernel_traits_baseILj256ES2_S2_S2_S2_fjLj128EEEEELb1ELb0ELb1EEEvNS_9FwdParamsE:
	.zero		1128


//--------------------- .nv.constant0._ZN10layer_norm31ln_parallel_residual_fwd_kernelINS_13Kernel_traitsI13__nv_bfloat16S2_S2_S2_fjLj256ELj1ELj4ELj1ELj16ENS_18Kernel_traits_baseILj256ES2_S2_S2_S2_fjLj128EEEEELb1ELb1ELb0EEEvNS_9FwdParamsE --------------------------
	.section	.nv.constant0._ZN10layer_norm31ln_parallel_residual_fwd_kernelINS_13Kernel_traitsI13__nv_bfloat16S2_S2_S2_fjLj256ELj1ELj4ELj1ELj16ENS_18Kernel_traits_baseILj256ES2_S2_S2_S2_fjLj128EEEEELb1ELb1ELb0EEEvNS_9FwdParamsE,"a",@progbits
	.sectionflags	@""
	.align	4
.nv.constant0._ZN10layer_norm31ln_parallel_residual_fwd_kernelINS_13Kernel_traitsI13__nv_bfloat16S2_S2_S2_fjLj256ELj1ELj4ELj1ELj16ENS_18Kernel_traits_baseILj256ES2_S2_S2_S2_fjLj128EEEEELb1ELb1ELb0EEEvNS_9FwdParamsE:
	.zero		1128


//--------------------- .nv.constant0._ZN10layer_norm31ln_parallel_residual_fwd_kernelINS_13Kernel_traitsI13__nv_bfloat16S2_S2_S2_fjLj256ELj1ELj4ELj1ELj16ENS_18Kernel_traits_baseILj256ES2_S2_S2_S2_fjLj128EEEEELb1ELb1ELb1EEEvNS_9FwdParamsE --------------------------
	.section	.nv.constant0._ZN10layer_norm31ln_parallel_residual_fwd_kernelINS_13Kernel_traitsI13__nv_bfloat16S2_S2_S2_fjLj256ELj1ELj4ELj1ELj16ENS_18Kernel_traits_baseILj256ES2_S2_S2_S2_fjLj128EEEEELb1ELb1ELb1EEEvNS_9FwdParamsE,"a",@progbits
	.sectionflags	@""
	.align	4
.nv.constant0._ZN10layer_norm31ln_parallel_residual_fwd_kernelINS_13Kernel_traitsI13__nv_bfloat16S2_S2_S2_fjLj256ELj1ELj4ELj1ELj16ENS_18Kernel_traits_baseILj256ES2_S2_S2_S2_fjLj128EEEEELb1ELb1ELb1EEEvNS_9FwdParamsE:
	.zero		1128


//--------------------- .nv.constant0._ZN10layer_norm31ln_parallel_residual_fwd_kernelINS_13Kernel_traitsI6__halfS2_S2_S2_fjLj256ELj1ELj4ELj1ELj16ENS_18Kernel_traits_baseILj256ES2_S2_S2_S2_fjLj128EEEEELb0ELb0ELb0EEEvNS_9FwdParamsE --------------------------
	.section	.nv.constant0._ZN10layer_norm31ln_parallel_residual_fwd_kernelINS_13Kernel_traitsI6__halfS2_S2_S2_fjLj256ELj1ELj4ELj1ELj16ENS_18Kernel_traits_baseILj256ES2_S2_S2_S2_fjLj128EEEEELb0ELb0ELb0EEEvNS_9FwdParamsE,"a",@progbits
	.sectionflags	@""
	.align	4
.nv.constant0._ZN10layer_norm31ln_parallel_residual_fwd_kernelINS_13Kernel_traitsI6__halfS2_S2_S2_fjLj256ELj1ELj4ELj1ELj16ENS_18Kernel_traits_baseILj256ES2_S2_S2_S2_fjLj128EEEEELb0ELb0ELb0EEEvNS_9FwdParamsE:
	.zero		1128


//--------------------- .nv.constant0._ZN10layer_norm31ln_parallel_residual_fwd_kernelINS_13Kernel_traitsI6__halfS2_S2_S2_fjLj256ELj1ELj4ELj1ELj16ENS_18Kernel_traits_baseILj256ES2_S2_S2_S2_fjLj128EEEEELb0ELb0ELb1EEEvNS_9FwdParamsE --------------------------
	.section	.nv.constant0._ZN10layer_norm31ln_parallel_residual_fwd_kernelINS_13Kernel_traitsI6__halfS2_S2_S2_fjLj256ELj1ELj4ELj1ELj16ENS_18Kernel_traits_baseILj256ES2_S2_S2_S2_fjLj128EEEEELb0ELb0ELb1EEEvNS_9FwdParamsE,"a",@progbits
	.sectionflags	@""
	.align	4
.nv.constant0._ZN10layer_norm31ln_parallel_residual_fwd_kernelINS_13Kernel_traitsI6__halfS2_S2_S2_fjLj256ELj1ELj4ELj1ELj16ENS_18Kernel_traits_baseILj256ES2_S2_S2_S2_fjLj128EEEEELb0ELb0ELb1EEEvNS_9FwdParamsE:
	.zero		1128


//--------------------- .nv.constant0._ZN10layer_norm31ln_parallel_residual_fwd_kernelINS_13Kernel_traitsI6__halfS2_S2_S2_fjLj256ELj1ELj4ELj1ELj16ENS_18Kernel_traits_baseILj256ES2_S2_S2_S2_fjLj128EEEEELb0ELb1ELb0EEEvNS_9FwdParamsE --------------------------
	.section	.nv.constant0._ZN10layer_norm31ln_parallel_residual_fwd_kernelINS_13Kernel_traitsI6__halfS2_S2_S2_fjLj256ELj1ELj4ELj1ELj16ENS_18Kernel_traits_baseILj256ES2_S2_S2_S2_fjLj128EEEEELb0ELb1ELb0EEEvNS_9FwdParamsE,"a",@progbits
	.sectionflags	@""
	.align	4
.nv.constant0._ZN10layer_norm31ln_parallel_residual_fwd_kernelINS_13Kernel_traitsI6__halfS2_S2_S2_fjLj256ELj1ELj4ELj1ELj16ENS_18Kernel_traits_baseILj256ES2_S2_S2_S2_fjLj128EEEEELb0ELb1ELb0EEEvNS_9FwdParamsE:
	.zero		1128


//--------------------- .nv.constant0._ZN10layer_norm31ln_parallel_residual_fwd_kernelINS_13Kernel_traitsI6__halfS2_S2_S2_fjLj256ELj1ELj4ELj1ELj16ENS_18Kernel_traits_baseILj256ES2_S2_S2_S2_fjLj128EEEEELb0ELb1ELb1EEEvNS_9FwdParamsE --------------------------
	.section	.nv.constant0._ZN10layer_norm31ln_parallel_residual_fwd_kernelINS_13Kernel_traitsI6__halfS2_S2_S2_fjLj256ELj1ELj4ELj1ELj16ENS_18Kernel_traits_baseILj256ES2_S2_S2_S2_fjLj128EEEEELb0ELb1ELb1EEEvNS_9FwdParamsE,"a",@progbits
	.sectionflags	@""
	.align	4
.nv.constant0._ZN10layer_norm31ln_parallel_residual_fwd_kernelINS_13Kernel_traitsI6__halfS2_S2_S2_fjLj256ELj1ELj4ELj1ELj16ENS_18Kernel_traits_baseILj256ES2_S2_S2_S2_fjLj128EEEEELb0ELb1ELb1EEEvNS_9FwdParamsE:
	.zero		1128


//--------------------- .nv.constant0._ZN10layer_norm31ln_parallel_residual_fwd_kernelINS_13Kernel_traitsI6__halfS2_S2_S2_fjLj256ELj1ELj4ELj1ELj16ENS_18Kernel_traits_baseILj256ES2_S2_S2_S2_fjLj128EEEEELb1ELb0ELb0EEEvNS_9FwdParamsE --------------------------
	.section	.nv.constant0._ZN10layer_norm31ln_parallel_residual_fwd_kernelINS_13Kernel_traitsI6__halfS2_S2_S2_fjLj256ELj1ELj4ELj1ELj16ENS_18Kernel_traits_baseILj256ES2_S2_S2_S2_fjLj128EEEEELb1ELb0ELb0EEEvNS_9FwdParamsE,"a",@progbits
	.sectionflags	@""
	.align	4
.nv.constant0._ZN10layer_norm31ln_parallel_residual_fwd_kernelINS_13Kernel_traitsI6__halfS2_S2_S2_fjLj256ELj1ELj4ELj1ELj16ENS_18Kernel_traits_baseILj256ES2_S2_S2_S2_fjLj128EEEEELb1ELb0ELb0EEEvNS_9FwdParamsE:
	.zero		1128


//--------------------- .nv.constant0._ZN10layer_norm31ln_parallel_residual_fwd_kernelINS_13Kernel_traitsI6__halfS2_S2_S2_fjLj256ELj1ELj4ELj1ELj16ENS_18Kernel_traits_baseILj256ES2_S2_S2_S2_fjLj128EEEEELb1ELb0ELb1EEEvNS_9FwdParamsE --------------------------
	.section	.nv.constant0._ZN10layer_norm31ln_parallel_residual_fwd_kernelINS_13Kernel_traitsI6__halfS2_S2_S2_fjLj256ELj1ELj4ELj1ELj16ENS_18Kernel_traits_baseILj256ES2_S2_S2_S2_fjLj128EEEEELb1ELb0ELb1EEEvNS_9FwdParamsE,"a",@progbits
	.sectionflags	@""
	.align	4
.nv.constant0._ZN10layer_norm31ln_parallel_residual_fwd_kernelINS_13Kernel_traitsI6__halfS2_S2_S2_fjLj256ELj1ELj4ELj1ELj16ENS_18Kernel_traits_baseILj256ES2_S2_S2_S2_fjLj128EEEEELb1ELb0ELb1EEEvNS_9FwdParamsE:
	.zero		1128


//--------------------- .nv.constant0._ZN10layer_norm31ln_parallel_residual_fwd_kernelINS_13Kernel_traitsI6__halfS2_S2_S2_fjLj256ELj1ELj4ELj1ELj16ENS_18Kernel_traits_baseILj256ES2_S2_S2_S2_fjLj128EEEEELb1ELb1ELb0EEEvNS_9FwdParamsE --------------------------
	.section	.nv.constant0._ZN10layer_norm31ln_parallel_residual_fwd_kernelINS_13Kernel_traitsI6__halfS2_S2_S2_fjLj256ELj1ELj4ELj1ELj16ENS_18Kernel_traits_baseILj256ES2_S2_S2_S2_fjLj128EEEEELb1ELb1ELb0EEEvNS_9FwdParamsE,"a",@progbits
	.sectionflags	@""
	.align	4
.nv.constant0._ZN10layer_norm31ln_parallel_residual_fwd_kernelINS_13Kernel_traitsI6__halfS2_S2_S2_fjLj256ELj1ELj4ELj1ELj16ENS_18Kernel_traits_baseILj256ES2_S2_S2_S2_fjLj128EEEEELb1ELb1ELb0EEEvNS_9FwdParamsE:
	.zero		1128


//--------------------- .nv.constant0._ZN10layer_norm31ln_parallel_residual_fwd_kernelINS_13Kernel_traitsI6__halfS2_S2_S2_fjLj256ELj1ELj4ELj1ELj16ENS_18Kernel_traits_baseILj256ES2_S2_S2_S2_fjLj128EEEEELb1ELb1ELb1EEEvNS_9FwdParamsE --------------------------
	.section	.nv.constant0._ZN10layer_norm31ln_parallel_residual_fwd_kernelINS_13Kernel_traitsI6__halfS2_S2_S2_fjLj256ELj1ELj4ELj1ELj16ENS_18Kernel_traits_baseILj256ES2_S2_S2_S2_fjLj128EEEEELb1ELb1ELb1EEEvNS_9FwdParamsE,"a",@progbits
	.sectionflags	@""
	.align	4
.nv.constant0._ZN10layer_norm31ln_parallel_residual_fwd_kernelINS_13Kernel_traitsI6__halfS2_S2_S2_fjLj256ELj1ELj4ELj1ELj16ENS_18Kernel_traits_baseILj256ES2_S2_S2_S2_fjLj128EEEEELb1ELb1ELb1EEEvNS_9FwdParamsE:
	.zero		1128


//--------------------- .nv.constant0._ZN10layer_norm31ln_parallel_residual_fwd_kernelINS_13Kernel_traitsIf13__nv_bfloat16S2_S2_fjLj256ELj1ELj4ELj1ELj16ENS_18Kernel_traits_baseILj256EfS2_S2_S2_fjLj128EEEEELb0ELb0ELb0EEEvNS_9FwdParamsE --------------------------
	.section	.nv.constant0._ZN10layer_norm31ln_parallel_residual_fwd_kernelINS_13Kernel_traitsIf13__nv_bfloat16S2_S2_fjLj256ELj1ELj4ELj1ELj16ENS_18Kernel_traits_baseILj256EfS2_S2_S2_fjLj128EEEEELb0ELb0ELb0EEEvNS_9FwdParamsE,"a",@progbits
	.sectionflags	@""
	.align	4
.nv.constant0._ZN10layer_norm31ln_parallel_residual_fwd_kernelINS_13Kernel_traitsIf13__nv_bfloat16S2_S2_fjLj256ELj1ELj4ELj1ELj16ENS_18Kernel_traits_baseILj256EfS2_S2_S2_fjLj128EEEEELb0ELb0ELb0EEEvNS_9FwdParamsE:
	.zero		1128


//--------------------- .nv.constant0._ZN10layer_norm31ln_parallel_residual_fwd_kernelINS_13Kernel_traitsIf13__nv_bfloat16S2_S2_fjLj256ELj1ELj4ELj1ELj16ENS_18Kernel_traits_baseILj256EfS2_S2_S2_fjLj128EEEEELb0ELb0ELb1EEEvNS_9FwdParamsE --------------------------
	.section	.nv.constant0._ZN10layer_norm31ln_parallel_residual_fwd_kernelINS_13Kernel_traitsIf13__nv_bfloat16S2_S2_fjLj256ELj1ELj4ELj1ELj16ENS_18Kernel_traits_baseILj256EfS2_S2_S2_fjLj128EEEEELb0ELb0ELb1EEEvNS_9FwdParamsE,"a",@progbits
	.sectionflags	@""
	.align	4
.nv.constant0._ZN10layer_norm31ln_parallel_residual_fwd_kernelINS_13Kernel_traitsIf13__nv_bfloat16S2_S2_fjLj256ELj1ELj4ELj1ELj16ENS_18Kernel_traits_baseILj256EfS2_S2_S2_fjLj128EEEEELb0ELb0ELb1EEEvNS_9FwdParamsE:
	.zero		1128


//--------------------- .nv.constant0._ZN10layer_norm31ln_parallel_residual_fwd_kernelINS_13Kernel_traitsIf13__nv_bfloat16S2_S2_fjLj256ELj1ELj4ELj1ELj16ENS_18Kernel_traits_baseILj256EfS2_S2_S2_fjLj128EEEEELb0ELb1ELb0EEEvNS_9FwdParamsE --------------------------
	.section	.nv.constant0._ZN10layer_norm31ln_parallel_residual_fwd_kernelINS_13Kernel_traitsIf13__nv_bfloat16S2_S2_fjLj256ELj1ELj4ELj1ELj16ENS_18Kernel_traits_baseILj256EfS2_S2_S2_fjLj128EEEEELb0ELb1ELb0EEEvNS_9FwdParamsE,"a",@progbits
	.sectionflags	@""
	.align	4
.nv.constant0._ZN10layer_norm31ln_parallel_residual_fwd_kernelINS_13Kernel_traitsIf13__nv_bfloat16S2_S2_fjLj256ELj1ELj4ELj1ELj16ENS_18Kernel_traits_baseILj256EfS2_S2_S2_fjLj128EEEEELb0ELb1ELb0EEEvNS_9FwdParamsE:
	.zero		1128


//--------------------- .nv.constant0._ZN10layer_norm31ln_parallel_residual_fwd_kernelINS_13Kernel_traitsIf13__nv_bfloat16S2_S2_fjLj256ELj1ELj4ELj1ELj16ENS_18Kernel_traits_baseILj256EfS2_S2_S2_fjLj128EEEEELb0ELb1ELb1EEEvNS_9FwdParamsE --------------------------
	.section	.nv.constant0._ZN10layer_norm31ln_parallel_residual_fwd_kernelINS_13Kernel_traitsIf13__nv_bfloat16S2_S2_fjLj256ELj1ELj4ELj1ELj16ENS_18Kernel_traits_baseILj256EfS2_S2_S2_fjLj128EEEEELb0ELb1ELb1EEEvNS_9FwdParamsE,"a",@progbits
	.sectionflags	@""
	.align	4
.nv.constant0._ZN10layer_norm31ln_parallel_residual_fwd_kernelINS_13Kernel_traitsIf13__nv_bfloat16S2_S2_fjLj256ELj1ELj4ELj1ELj16ENS_18Kernel_traits_baseILj256EfS2_S2_S2_fjLj128EEEEELb0ELb1ELb1EEEvNS_9FwdParamsE:
	.zero		1128


//--------------------- .nv.constant0._ZN10layer_norm31ln_parallel_residual_fwd_kernelINS_13Kernel_traitsIf13__nv_bfloat16S2_S2_fjLj256ELj1ELj4ELj1ELj16ENS_18Kernel_traits_baseILj256EfS2_S2_S2_fjLj128EEEEELb1ELb0ELb0EEEvNS_9FwdParamsE --------------------------
	.section	.nv.constant0._ZN10layer_norm31ln_parallel_residual_fwd_kernelINS_13Kernel_traitsIf13__nv_bfloat16S2_S2_fjLj256ELj1ELj4ELj1ELj16ENS_18Kernel_traits_baseILj256EfS2_S2_S2_fjLj128EEEEELb1ELb0ELb0EEEvNS_9FwdParamsE,"a",@progbits
	.sectionflags	@""
	.align	4
.nv.constant0._ZN10layer_norm31ln_parallel_residual_fwd_kernelINS_13Kernel_traitsIf13__nv_bfloat16S2_S2_fjLj256ELj1ELj4ELj1ELj16ENS_18Kernel_traits_baseILj256EfS2_S2_S2_fjLj128EEEEELb1ELb0ELb0EEEvNS_9FwdParamsE:
	.zero		1128


//--------------------- .nv.constant0._ZN10layer_norm31ln_parallel_residual_fwd_kernelINS_13Kernel_traitsIf13__nv_bfloat16S2_S2_fjLj256ELj1ELj4ELj1ELj16ENS_18Kernel_traits_baseILj256EfS2_S2_S2_fjLj128EEEEELb1ELb0ELb1EEEvNS_9FwdParamsE --------------------------
	.section	.nv.constant0._ZN10layer_norm31ln_parallel_residual_fwd_kernelINS_13Kernel_traitsIf13__nv_bfloat16S2_S2_fjLj256ELj1ELj4ELj1ELj16ENS_18Kernel_traits_baseILj256EfS2_S2_S2_fjLj128EEEEELb1ELb0ELb1EEEvNS_9FwdParamsE,"a",@progbits
	.sectionflags	@""
	.align	4
.nv.constant0._ZN10layer_norm31ln_parallel_residual_fwd_kernelINS_13Kernel_traitsIf13__nv_bfloat16S2_S2_fjLj256ELj1ELj4ELj1ELj16ENS_18Kernel_traits_baseILj256EfS2_S2_S2_fjLj128EEEEELb1ELb0ELb1EEEvNS_9FwdParamsE:
	.zero		1128


//--------------------- .nv.constant0._ZN10layer_norm31ln_parallel_residual_fwd_kernelINS_13Kernel_traitsIf13__nv_bfloat16S2_S2_fjLj256ELj1ELj4ELj1ELj16ENS_18Kernel_traits_baseILj256EfS2_S2_S2_fjLj128EEEEELb1ELb1ELb0EEEvNS_9FwdParamsE --------------------------
	.section	.nv.constant0._ZN10layer_norm31ln_parallel_residual_fwd_kernelINS_13Kernel_traitsIf13__nv_bfloat16S2_S2_fjLj256ELj1ELj4ELj1ELj16ENS_18Kernel_traits_baseILj256EfS2_S2_S2_fjLj128EEEEELb1ELb1ELb0EEEvNS_9FwdParamsE,"a",@progbits
	.sectionflags	@""
	.align	4
.nv.constant0._ZN10layer_norm31ln_parallel_residual_fwd_kernelINS_13Kernel_traitsIf13__nv_bfloat16S2_S2_fjLj256ELj1ELj4ELj1ELj16ENS_18Kernel_traits_baseILj256EfS2_S2_S2_fjLj128EEEEELb1ELb1ELb0EEEvNS_9FwdParamsE:
	.zero		1128


//--------------------- .nv.constant0._ZN10layer_norm31ln_parallel_residual_fwd_kernelINS_13Kernel_traitsIf13__nv_bfloat16S2_S2_fjLj256ELj1ELj4ELj1ELj16ENS_18Kernel_traits_baseILj256EfS2_S2_S2_fjLj128EEEEELb1ELb1ELb1EEEvNS_9FwdParamsE --------------------------
	.section	.nv.constant0._ZN10layer_norm31ln_parallel_residual_fwd_kernelINS_13Kernel_traitsIf13__nv_bfloat16S2_S2_fjLj256ELj1ELj4ELj1ELj16ENS_18Kernel_traits_baseILj256EfS2_S2_S2_fjLj128EEEEELb1ELb1ELb1EEEvNS_9FwdParamsE,"a",@progbits
	.sectionflags	@""
	.align	4
.nv.constant0._ZN10layer_norm31ln_parallel_residual_fwd_kernelINS_13Kernel_traitsIf13__nv_bfloat16S2_S2_fjLj256ELj1ELj4ELj1ELj16ENS_18Kernel_traits_baseILj256EfS2_S2_S2_fjLj128EEEEELb1ELb1ELb1EEEvNS_9FwdParamsE:
	.zero		1128


//--------------------- .nv.constant0._ZN10layer_norm31ln_parallel_residual_fwd_kernelINS_13Kernel_traitsI13__nv_bfloat16S2_fS2_fjLj256ELj1ELj4ELj1ELj16ENS_18Kernel_traits_baseILj256ES2_S2_fS2_fjLj128EEEEELb0ELb0ELb0EEEvNS_9FwdParamsE --------------------------
	.section	.nv.constant0._ZN10layer_norm31ln_parallel_residual_fwd_kernelINS_13Kernel_traitsI13__nv_bfloat16S2_fS2_fjLj256ELj1ELj4ELj1ELj16ENS_18Kernel_traits_baseILj256ES2_S2_fS2_fjLj128EEEEELb0ELb0ELb0EEEvNS_9FwdParamsE,"a",@progbits
	.sectionflags	@""
	.align	4
.nv.constant0._ZN10layer_norm31ln_parallel_residual_fwd_kernelINS_13Kernel_traitsI13__nv_bfloat16S2_fS2_fjLj256ELj1ELj4ELj1ELj16ENS_18Kernel_traits_baseILj256ES2_S2_fS2_fjLj128EEEEELb0ELb0ELb0EEEvNS_9FwdParamsE:
	.zero		1128


//--------------------- .nv.constant0._ZN10layer_norm31ln_parallel_residual_fwd_kernelINS_13Kernel_traitsI13__nv_bfloat16S2_fS2_fjLj256ELj1ELj4ELj1ELj16ENS_18Kernel_traits_baseILj256ES2_S2_fS2_fjLj128EEEEELb0ELb0ELb1EEEvNS_9FwdParamsE --------------------------
	.section	.nv.constant0._ZN10layer_norm31ln_parallel_residual_fwd_kernelINS_13Kernel_traitsI13__nv_bfloat16S2_fS2_fjLj256ELj1ELj4ELj1ELj16ENS_18Kernel_traits_baseILj256ES2_S2_fS2_fjLj128EEEEELb0ELb0ELb1EEEvNS_9FwdParamsE,"a",@progbits
	.sectionflags	@""
	.align	4
.nv.constant0._ZN10layer_norm31ln_parallel_residual_fwd_kernelINS_13Kernel_traitsI13__nv_bfloat16S2_fS2_fjLj256ELj1ELj4ELj1ELj16ENS_18Kernel_traits_baseILj256ES2_S2_fS2_fjLj128EEEEELb0ELb0ELb1EEEvNS_9FwdParamsE:
	.zero		1128


//--------------------- .nv.constant0._ZN10layer_norm31ln_parallel_residual_fwd_kernelINS_13Kernel_traitsI13__nv_bfloat16S2_fS2_fjLj256ELj1ELj4ELj1ELj16ENS_18Kernel_traits_baseILj256ES2_S2_fS2_fjLj128EEEEELb0ELb1ELb0EEEvNS_9FwdParamsE --------------------------
	.section	.nv.constant0._ZN10layer_norm31ln_parallel_residual_fwd_kernelINS_13Kernel_traitsI13__nv_bfloat16S2_fS2_fjLj256ELj1ELj4ELj1ELj16ENS_18Kernel_traits_baseILj256ES2_S2_fS2_fjLj128EEEEELb0ELb1ELb0EEEvNS_9FwdParamsE,"a",@progbits
	.sectionflags	@""
	.align	4
.nv.constant0._ZN10layer_norm31ln_parallel_residual_fwd_kernelINS_13Kernel_traitsI13__nv_bfloat16S2_fS2_fjLj256ELj1ELj4ELj1ELj16ENS_18Kernel_traits_baseILj256ES2_S2_fS2_fjLj128EEEEELb0ELb1ELb0EEEvNS_9FwdParamsE:
	.zero		1128


//--------------------- .nv.constant0._ZN10layer_norm31ln_parallel_residual_fwd_kernelINS_13Kernel_traitsI13__nv_bfloat16S2_fS2_fjLj256ELj1ELj4ELj1ELj16ENS_18Kernel_traits_baseILj256ES2_S2_fS2_fjLj128EEEEELb0ELb1ELb1EEEvNS_9FwdParamsE --------------------------
	.section	.nv.constant0._ZN10layer_norm31ln_parallel_residual_fwd_kernelINS_13Kernel_traitsI13__nv_bfloat16S2_fS2_fjLj256ELj1ELj4ELj1ELj16ENS_18Kernel_traits_baseILj256ES2_S2_fS2_fjLj128EEEEELb0ELb1ELb1EEEvNS_9FwdParamsE,"a",@progbits
	.sectionflags	@""
	.align	4
.nv.constant0._ZN10layer_norm31ln_parallel_residual_fwd_kernelINS_13Kernel_traitsI13__nv_bfloat16S2_fS2_fjLj256ELj1ELj4ELj1ELj16ENS_18Kernel_traits_baseILj256ES2_S2_fS2_fjLj128EEEEELb0ELb1ELb1EEEvNS_9FwdParamsE:
	.zero		1128


//--------------------- .nv.constant0._ZN10layer_norm31ln_parallel_residual_fwd_kernelINS_13Kernel_traitsI13__nv_bfloat16S2_fS2_fjLj256ELj1ELj4ELj1ELj16ENS_18Kernel_traits_baseILj256ES2_S2_fS2_fjLj128EEEEELb1ELb0ELb0EEEvNS_9FwdParamsE --------------------------
	.section	.nv.constant0._ZN10layer_norm31ln_parallel_residual_fwd_kernelINS_13Kernel_traitsI13__nv_bfloat16S2_fS2_fjLj256ELj1ELj4ELj1ELj16ENS_18Kernel_traits_baseILj256ES2_S2_fS2_fjLj128EEEEELb1ELb0ELb0EEEvNS_9FwdParamsE,"a",@progbits
	.sectionflags	@""
	.align	4
.nv.constant0._ZN10layer_norm31ln_parallel_residual_fwd_kernelINS_13Kernel_traitsI13__nv_bfloat16S2_fS2_fjLj256ELj1ELj4ELj1ELj16ENS_18Kernel_traits_baseILj256ES2_S2_fS2_fjLj128EEEEELb1ELb0ELb0EEEvNS_9FwdParamsE:
	.zero		1128


//--------------------- .nv.constant0._ZN10layer_norm31ln_parallel_residual_fwd_kernelINS_13Kernel_traitsI13__nv_bfloat16S2_fS2_fjLj256ELj1ELj4ELj1ELj16ENS_18Kernel_traits_baseILj256ES2_S2_fS2_fjLj128EEEEELb1ELb0ELb1EEEvNS_9FwdParamsE --------------------------
	.section	.nv.constant0._ZN10layer_norm31ln_parallel_residual_fwd_kernelINS_13Kernel_traitsI13__nv_bfloat16S2_fS2_fjLj256ELj1ELj4ELj1ELj16ENS_18Kernel_traits_baseILj256ES2_S2_fS2_fjLj128EEEEELb1ELb0ELb1EEEvNS_9FwdParamsE,"a",@progbits
	.sectionflags	@""
	.align	4
.nv.constant0._ZN10layer_norm31ln_parallel_residual_fwd_kernelINS_13Kernel_traitsI13__nv_bfloat16S2_fS2_fjLj256ELj1ELj4ELj1ELj16ENS_18Kernel_traits_baseILj256ES2_S2_fS2_fjLj128EEEEELb1ELb0ELb1EEEvNS_9FwdParamsE:
	.zero		1128


//--------------------- .nv.constant0._ZN10layer_norm31ln_parallel_residual_fwd_kernelINS_13Kernel_traitsI13__nv_bfloat16S2_fS2_fjLj256ELj1ELj4ELj1ELj16ENS_18Kernel_traits_baseILj256ES2_S2_fS2_fjLj128EEEEELb1ELb1ELb0EEEvNS_9FwdParamsE --------------------------
	.section	.nv.constant0._ZN10layer_norm31ln_parallel_residual_fwd_kernelINS_13Kernel_traitsI13__nv_bfloat16S2_fS2_fjLj256ELj1ELj4ELj1ELj16ENS_18Kernel_traits_baseILj256ES2_S2_fS2_fjLj128EEEEELb1ELb1ELb0EEEvNS_9FwdParamsE,"a",@progbits
	.sectionflags	@""
	.align	4
.nv.constant0._ZN10layer_norm31ln_parallel_residual_fwd_kernelINS_13Kernel_traitsI13__nv_bfloat16S2_fS2_fjLj256ELj1ELj4ELj1ELj16ENS_18Kernel_traits_baseILj256ES2_S2_fS2_fjLj128EEEEELb1ELb1ELb0EEEvNS_9FwdParamsE:
	.zero		1128


//--------------------- .nv.constant0._ZN10layer_norm31ln_parallel_residual_fwd_kernelINS_13Kernel_traitsI13__nv_bfloat16S2_fS2_fjLj256ELj1ELj4ELj1ELj16ENS_18Kernel_traits_baseILj256ES2_S2_fS2_fjLj128EEEEELb1ELb1ELb1EEEvNS_9FwdParamsE --------------------------
	.section	.nv.constant0._ZN10layer_norm31ln_parallel_residual_fwd_kernelINS_13Kernel_traitsI13__nv_bfloat16S2_fS2_fjLj256ELj1ELj4ELj1ELj16ENS_18Kernel_traits_baseILj256ES2_S2_fS2_fjLj128EEEEELb1ELb1ELb1EEEvNS_9FwdParamsE,"a",@progbits
	.sectionflags	@""
	.align	4
.nv.constant0._ZN10layer_norm31ln_parallel_residual_fwd_kernelINS_13Kernel_traitsI13__nv_bfloat16S2_fS2_fjLj256ELj1ELj4ELj1ELj16ENS_18Kernel_traits_baseILj256ES2_S2_fS2_fjLj128EEEEELb1ELb1ELb1EEEvNS_9FwdParamsE:
	.zero		1128


//--------------------- .nv.constant0._ZN10layer_norm31ln_parallel_residual_fwd_kernelINS_13Kernel_traitsIf13__nv_bfloat16fS2_fjLj256ELj1ELj4ELj1ELj16ENS_18Kernel_traits_baseILj256EfS2_fS2_fjLj128EEEEELb0ELb0ELb0EEEvNS_9FwdParamsE --------------------------
	.section	.nv.constant0._ZN10layer_norm31ln_parallel_residual_fwd_kernelINS_13Kernel_traitsIf13__nv_bfloat16fS2_fjLj256ELj1ELj4ELj1ELj16ENS_18Kernel_traits_baseILj256EfS2_fS2_fjLj128EEEEELb0ELb0ELb0EEEvNS_9FwdParamsE,"a",@progbits
	.sectionflags	@""
	.align	4
.nv.constant0._ZN10layer_norm31ln_parallel_residual_fwd_kernelINS_13Kernel_traitsIf13__nv_bfloat16fS2_fjLj256ELj1ELj4ELj1ELj16ENS_18Kernel_traits_baseILj256EfS2_fS2_fjLj128EEEEELb0ELb0ELb0EEEvNS_9FwdParamsE:
	.zero		1128


//--------------------- .nv.constant0._ZN10layer_norm31ln_parallel_residual_fwd_kernelINS_13Kernel_traitsIf13__nv_bfloat16fS2_fjLj256ELj1ELj4ELj1ELj16ENS_18Kernel_traits_baseILj256EfS2_fS2_fjLj128EEEEELb0ELb0ELb1EEEvNS_9FwdParamsE --------------------------
	.section	.nv.constant0._ZN10layer_norm31ln_parallel_residual_fwd_kernelINS_13Kernel_traitsIf13__nv_bfloat16fS2_fjLj256ELj1ELj4ELj1ELj16ENS_18Kernel_traits_baseILj256EfS2_fS2_fjLj128EEEEELb0ELb0ELb1EEEvNS_9FwdParamsE,"a",@progbits
	.sectionflags	@""
	.align	4
.nv.constant0._ZN10layer_norm31ln_parallel_residual_fwd_kernelINS_13Kernel_traitsIf13__nv_bfloat16fS2_fjLj256ELj1ELj4ELj1ELj16ENS_18Kernel_traits_baseILj256EfS2_fS2_fjLj128EEEEELb0ELb0ELb1EEEvNS_9FwdParamsE:
	.zero		1128


//--------------------- .nv.constant0._ZN10layer_norm31ln_parallel_residual_fwd_kernelINS_13Kernel_traitsIf13__nv_bfloat16fS2_fjLj256ELj1ELj4ELj1ELj16ENS_18Kernel_traits_baseILj256EfS2_fS2_fjLj128EEEEELb0ELb1ELb0EEEvNS_9FwdParamsE --------------------------
	.section	.nv.constant0._ZN10layer_norm31ln_parallel_residual_fwd_kernelINS_13Kernel_traitsIf13__nv_bfloat16fS2_fjLj256ELj1ELj4ELj1ELj16ENS_18Kernel_traits_baseILj256EfS2_fS2_fjLj128EEEEELb0ELb1ELb0EEEvNS_9FwdParamsE,"a",@progbits
	.sectionflags	@""
	.align	4
.nv.constant0._ZN10layer_norm31ln_parallel_residual_fwd_kernelINS_13Kernel_traitsIf13__nv_bfloat16fS2_fjLj256ELj1ELj4ELj1ELj16ENS_18Kernel_traits_baseILj256EfS2_fS2_fjLj128EEEEELb0ELb1ELb0EEEvNS_9FwdParamsE:
	.zero		1128


//--------------------- .nv.constant0._ZN10layer_norm31ln_parallel_residual_fwd_kernelINS_13Kernel_traitsIf13__nv_bfloat16fS2_fjLj256ELj1ELj4ELj1ELj16ENS_18Kernel_traits_baseILj256EfS2_fS2_fjLj128EEEEELb0ELb1ELb1EEEvNS_9FwdParamsE --------------------------
	.section	.nv.constant0._ZN10layer_norm31ln_parallel_residual_fwd_kernelINS_13Kernel_traitsIf13__nv_bfloat16fS2_fjLj256ELj1ELj4ELj1ELj16ENS_18Kernel_traits_baseILj256EfS2_fS2_fjLj128EEEEELb0ELb1ELb1EEEvNS_9FwdParamsE,"a",@progbits
	.sectionflags	@""
	.align	4
.nv.constant0._ZN10layer_norm31ln_parallel_residual_fwd_kernelINS_13Kernel_traitsIf13__nv_bfloat16fS2_fjLj256ELj1ELj4ELj1ELj16ENS_18Kernel_traits_baseILj256EfS2_fS2_fjLj128EEEEELb0ELb1ELb1EEEvNS_9FwdParamsE:
	.zero		1128


//--------------------- .nv.constant0._ZN10layer_norm31ln_parallel_residual_fwd_kernelINS_13Kernel_traitsIf13__nv_bfloat16fS2_fjLj256ELj1ELj4ELj1ELj16ENS_18Kernel_traits_baseILj256EfS2_fS2_fjLj128EEEEELb1ELb0ELb0EEEvNS_9FwdParamsE --------------------------
	.section	.nv.constant0._ZN10layer_norm31ln_parallel_residual_fwd_kernelINS_13Kernel_traitsIf13__nv_bfloat16fS2_fjLj256ELj1ELj4ELj1ELj16ENS_18Kernel_traits_baseILj256EfS2_fS2_fjLj128EEEEELb1ELb0ELb0EEEvNS_9FwdParamsE,"a",@progbits
	.sectionflags	@""
	.align	4
.nv.constant0._ZN10layer_norm31ln_parallel_residual_fwd_kernelINS_13Kernel_traitsIf13__nv_bfloat16fS2_fjLj256ELj1ELj4ELj1ELj16ENS_18Kernel_traits_baseILj256EfS2_fS2_fjLj128EEEEELb1ELb0ELb0EEEvNS_9FwdParamsE:
	.zero		1128


//--------------------- .nv.constant0._ZN10layer_norm31ln_parallel_residual_fwd_kernelINS_13Kernel_traitsIf13__nv_bfloat16fS2_fjLj256ELj1ELj4ELj1ELj16ENS_18Kernel_traits_baseILj256EfS2_fS2_fjLj128EEEEELb1ELb0ELb1EEEvNS_9FwdParamsE --------------------------
	.section	.nv.constant0._ZN10layer_norm31ln_parallel_residual_fwd_kernelINS_13Kernel_traitsIf13__nv_bfloat16fS2_fjLj256ELj1ELj4ELj1ELj16ENS_18Kernel_traits_baseILj256EfS2_fS2_fjLj128EEEEELb1ELb0ELb1EEEvNS_9FwdParamsE,"a",@progbits
	.sectionflags	@""
	.align	4
.nv.constant0._ZN10layer_norm31ln_parallel_residual_fwd_kernelINS_13Kernel_traitsIf13__nv_bfloat16fS2_fjLj256ELj1ELj4ELj1ELj16ENS_18Kernel_traits_baseILj256EfS2_fS2_fjLj128EEEEELb1ELb0ELb1EEEvNS_9FwdParamsE:
	.zero		1128


//--------------------- .nv.constant0._ZN10layer_norm31ln_parallel_residual_fwd_kernelINS_13Kernel_traitsIf13__nv_bfloat16fS2_fjLj256ELj1ELj4ELj1ELj16ENS_18Kernel_traits_baseILj256EfS2_fS2_fjLj128EEEEELb1ELb1ELb0EEEvNS_9FwdParamsE --------------------------
	.section	.nv.constant0._ZN10layer_norm31ln_parallel_residual_fwd_kernelINS_13Kernel_traitsIf13__nv_bfloat16fS2_fjLj256ELj1ELj4ELj1ELj16ENS_18Kernel_traits_baseILj256EfS2_fS2_fjLj128EEEEELb1ELb1ELb0EEEvNS_9FwdParamsE,"a",@progbits
	.sectionflags	@""
	.align	4
.nv.constant0._ZN10layer_norm31ln_parallel_residual_fwd_kernelINS_13Kernel_traitsIf13__nv_bfloat16fS2_fjLj256ELj1ELj4ELj1ELj16ENS_18Kernel_traits_baseILj256EfS2_fS2_fjLj128EEEEELb1ELb1ELb0EEEvNS_9FwdParamsE:
	.zero		1128


//--------------------- .nv.constant0._ZN10layer_norm31ln_parallel_residual_fwd_kernelINS_13Kernel_traitsIf13__nv_bfloat16fS2_fjLj256ELj1ELj4ELj1ELj16ENS_18Kernel_traits_baseILj256EfS2_fS2_fjLj128EEEEELb1ELb1ELb1EEEvNS_9FwdParamsE --------------------------
	.section	.nv.constant0._ZN10layer_norm31ln_parallel_residual_fwd_kernelINS_13Kernel_traitsIf13__nv_bfloat16fS2_fjLj256ELj1ELj4ELj1ELj16ENS_18Kernel_traits_baseILj256EfS2_fS2_fjLj128EEEEELb1ELb1ELb1EEEvNS_9FwdParamsE,"a",@progbits
	.sectionflags	@""
	.align	4
.nv.constant0._ZN10layer_norm31ln_parallel_residual_fwd_kernelINS_13Kernel_traitsIf13__nv_bfloat16fS2_fjLj256ELj1ELj4ELj1ELj16ENS_18Kernel_traits_baseILj256EfS2_fS2_fjLj128EEEEELb1ELb1ELb1EEEvNS_9FwdParamsE:
	.zero		1128


//--------------------- .nv.constant0._ZN10layer_norm31ln_parallel_residual_fwd_kernelINS_13Kernel_traitsIf6__halfS2_S2_fjLj256ELj1ELj4ELj1ELj16ENS_18Kernel_traits_baseILj256EfS2_S2_S2_fjLj128EEEEELb0ELb0ELb0EEEvNS_9FwdParamsE --------------------------
	.section	.nv.constant0._ZN10layer_norm31ln_parallel_residual_fwd_kernelINS_13Kernel_traitsIf6__halfS2_S2_fjLj256ELj1ELj4ELj1ELj16ENS_18Kernel_traits_baseILj256EfS2_S2_S2_fjLj128EEEEELb0ELb0ELb0EEEvNS_9FwdParamsE,"a",@progbits
	.sectionflags	@""
	.align	4
.nv.constant0._ZN10layer_norm31ln_parallel_residual_fwd_kernelINS_13Kernel_traitsIf6__halfS2_S2_fjLj256ELj1ELj4ELj1ELj16ENS_18Kernel_traits_baseILj256EfS2_S2_S2_fjLj128EEEEELb0ELb0ELb0EEEvNS_9FwdParamsE:
	.zero		1128


//--------------------- .nv.constant0._ZN10layer_norm31ln_parallel_residual_fwd_kernelINS_13Kernel_traitsIf6__halfS2_S2_fjLj256ELj1ELj4ELj1ELj16ENS_18Kernel_traits_baseILj256EfS2_S2_S2_fjLj128EEEEELb0ELb0ELb1EEEvNS_9FwdParamsE --------------------------
	.section	.nv.constant0._ZN10layer_norm31ln_parallel_residual_fwd_kernelINS_13Kernel_traitsIf6__halfS2_S2_fjLj256ELj1ELj4ELj1ELj16ENS_18Kernel_traits_baseILj256EfS2_S2_S2_fjLj128EEEEELb0ELb0ELb1EEEvNS_9FwdParamsE,"a",@progbits
	.sectionflags	@""
	.align	4
.nv.constant0._ZN10layer_norm31ln_parallel_residual_fwd_kernelINS_13Kernel_traitsIf6__halfS2_S2_fjLj256ELj1ELj4ELj1ELj16ENS_18Kernel_traits_baseILj256EfS2_S2_S2_fjLj128EEEEELb0ELb0ELb1EEEvNS_9FwdParamsE:
	.zero		1128


//--------------------- .nv.constant0._ZN10layer_norm31ln_parallel_residual_fwd_kernelINS_13Kernel_traitsIf6__halfS2_S2_fjLj256ELj1ELj4ELj1ELj16ENS_18Kernel_traits_baseILj256EfS2_S2_S2_fjLj128EEEEELb0ELb1ELb0EEEvNS_9FwdParamsE --------------------------
	.section	.nv.constant0._ZN10layer_norm31ln_parallel_residual_fwd_kernelINS_13Kernel_traitsIf6__halfS2_S2_fjLj256ELj1ELj4ELj1ELj16ENS_18Kernel_traits_baseILj256EfS2_S2_S2_fjLj128EEEEELb0ELb1ELb0EEEvNS_9FwdParamsE,"a",@progbits
	.sectionflags	@""
	.align	4
.nv.constant0._ZN10layer_norm31ln_parallel_residual_fwd_kernelINS_13Kernel_traitsIf6__halfS2_S2_fjLj256ELj1ELj4ELj1ELj16ENS_18Kernel_traits_baseILj256EfS2_S2_S2_fjLj128EEEEELb0ELb1ELb0EEEvNS_9FwdParamsE:
	.zero		1128


//--------------------- .nv.constant0._ZN10layer_norm31ln_parallel_residual_fwd_kernelINS_13Kernel_traitsIf6__halfS2_S2_fjLj256ELj1ELj4ELj1ELj16ENS_18Kernel_traits_baseILj256EfS2_S2_S2_fjLj128EEEEELb0ELb1ELb1EEEvNS_9FwdParamsE --------------------------
	.section	.nv.constant0._ZN10layer_norm31ln_parallel_residual_fwd_kernelINS_13Kernel_traitsIf6__halfS2_S2_fjLj256ELj1ELj4ELj1ELj16ENS_18Kernel_traits_baseILj256EfS2_S2_S2_fjLj128EEEEELb0ELb1ELb1EEEvNS_9FwdParamsE,"a",@progbits
	.sectionflags	@""
	.align	4
.nv.constant0._ZN10layer_norm31ln_parallel_residual_fwd_kernelINS_13Kernel_traitsIf6__halfS2_S2_fjLj256ELj1ELj4ELj1ELj16ENS_18Kernel_traits_baseILj256EfS2_S2_S2_fjLj128EEEEELb0ELb1ELb1EEEvNS_9FwdParamsE:
	.zero		1128


//--------------------- .nv.constant0._ZN10layer_norm31ln_parallel_residual_fwd_kernelINS_13Kernel_traitsIf6__halfS2_S2_fjLj256ELj1ELj4ELj1ELj16ENS_18Kernel_traits_baseILj256EfS2_S2_S2_fjLj128EEEEELb1ELb0ELb0EEEvNS_9FwdParamsE --------------------------
	.section	.nv.constant0._ZN10layer_norm31ln_parallel_residual_fwd_kernelINS_13Kernel_traitsIf6__halfS2_S2_fjLj256ELj1ELj4ELj1ELj16ENS_18Kernel_traits_baseILj256EfS2_S2_S2_fjLj128EEEEELb1ELb0ELb0EEEvNS_9FwdParamsE,"a",@progbits
	.sectionflags	@""
	.align	4
.nv.constant0._ZN10layer_norm31ln_parallel_residual_fwd_kernelINS_13Kernel_traitsIf6__halfS2_S2_fjLj256ELj1ELj4ELj1ELj16ENS_18Kernel_traits_baseILj256EfS2_S2_S2_fjLj128EEEEELb1ELb0ELb0EEEvNS_9FwdParamsE:
	.zero		1128


//--------------------- .nv.constant0._ZN10layer_norm31ln_parallel_residual_fwd_kernelINS_13Kernel_traitsIf6__halfS2_S2_fjLj256ELj1ELj4ELj1ELj16ENS_18Kernel_traits_baseILj256EfS2_S2_S2_fjLj128EEEEELb1ELb0ELb1EEEvNS_9FwdParamsE --------------------------
	.section	.nv.constant0._ZN10layer_norm31ln_parallel_residual_fwd_kernelINS_13Kernel_traitsIf6__halfS2_S2_fjLj256ELj1ELj4ELj1ELj16ENS_18Kernel_traits_baseILj256EfS2_S2_S2_fjLj128EEEEELb1ELb0ELb1EEEvNS_9FwdParamsE,"a",@progbits
	.sectionflags	@""
	.align	4
.nv.constant0._ZN10layer_norm31ln_parallel_residual_fwd_kernelINS_13Kernel_traitsIf6__halfS2_S2_fjLj256ELj1ELj4ELj1ELj16ENS_18Kernel_traits_baseILj256EfS2_S2_S2_fjLj128EEEEELb1ELb0ELb1EEEvNS_9FwdParamsE:
	.zero		1128


//--------------------- .nv.constant0._ZN10layer_norm31ln_parallel_residual_fwd_kernelINS_13Kernel_traitsIf6__halfS2_S2_fjLj256ELj1ELj4ELj1ELj16ENS_18Kernel_traits_baseILj256EfS2_S2_S2_fjLj128EEEEELb1ELb1ELb0EEEvNS_9FwdParamsE --------------------------
	.section	.nv.constant0._ZN10layer_norm31ln_parallel_residual_fwd_kernelINS_13Kernel_traitsIf6__halfS2_S2_fjLj256ELj1ELj4ELj1ELj16ENS_18Kernel_traits_baseILj256EfS2_S2_S2_fjLj128EEEEELb1ELb1ELb0EEEvNS_9FwdParamsE,"a",@progbits
	.sectionflags	@""
	.align	4
.nv.constant0._ZN10layer_norm31ln_parallel_residual_fwd_kernelINS_13Kernel_traitsIf6__halfS2_S2_fjLj256ELj1ELj4ELj1ELj16ENS_18Kernel_traits_baseILj256EfS2_S2_S2_fjLj128EEEEELb1ELb1ELb0EEEvNS_9FwdParamsE:
	.zero		1128


//--------------------- .nv.constant0._ZN10layer_norm31ln_parallel_residual_fwd_kernelINS_13Kernel_traitsIf6__halfS2_S2_fjLj256ELj1ELj4ELj1ELj16ENS_18Kernel_traits_baseILj256EfS2_S2_S2_fjLj128EEEEELb1ELb1ELb1EEEvNS_9FwdParamsE --------------------------
	.section	.nv.constant0._ZN10layer_norm31ln_parallel_residual_fwd_kernelINS_13Kernel_traitsIf6__halfS2_S2_fjLj256ELj1ELj4ELj1ELj16ENS_18Kernel_traits_baseILj256EfS2_S2_S2_fjLj128EEEEELb1ELb1ELb1EEEvNS_9FwdParamsE,"a",@progbits
	.sectionflags	@""
	.align	4
.nv.constant0._ZN10layer_norm31ln_parallel_residual_fwd_kernelINS_13Kernel_traitsIf6__halfS2_S2_fjLj256ELj1ELj4ELj1ELj16ENS_18Kernel_traits_baseILj256EfS2_S2_S2_fjLj128EEEEELb1ELb1ELb1EEEvNS_9FwdParamsE:
	.zero		1128


//--------------------- .nv.constant0._ZN10layer_norm31ln_parallel_residual_fwd_kernelINS_13Kernel_traitsI6__halfS2_fS2_fjLj256ELj1ELj4ELj1ELj16ENS_18Kernel_traits_baseILj256ES2_S2_fS2_fjLj128EEEEELb0ELb0ELb0EEEvNS_9FwdParamsE --------------------------
	.section	.nv.constant0._ZN10layer_norm31ln_parallel_residual_fwd_kernelINS_13Kernel_traitsI6__halfS2_fS2_fjLj256ELj1ELj4ELj1ELj16ENS_18Kernel_traits_baseILj256ES2_S2_fS2_fjLj128EEEEELb0ELb0ELb0EEEvNS_9FwdParamsE,"a",@progbits
	.sectionflags	@""
	.align	4
.nv.constant0._ZN10layer_norm31ln_parallel_residual_fwd_kernelINS_13Kernel_traitsI6__halfS2_fS2_fjLj256ELj1ELj4ELj1ELj16ENS_18Kernel_traits_baseILj256ES2_S2_fS2_fjLj128EEEEELb0ELb0ELb0EEEvNS_9FwdParamsE:
	.zero		1128


//--------------------- .nv.constant0._ZN10layer_norm31ln_parallel_residual_fwd_kernelINS_13Kernel_traitsI6__halfS2_fS2_fjLj256ELj1ELj4ELj1ELj16ENS_18Kernel_traits_baseILj256ES2_S2_fS2_fjLj128EEEEELb0ELb0ELb1EEEvNS_9FwdParamsE --------------------------
	.section	.nv.constant0._ZN10layer_norm31ln_parallel_residual_fwd_kernelINS_13Kernel_traitsI6__halfS2_fS2_fjLj256ELj1ELj4ELj1ELj16ENS_18Kernel_traits_baseILj256ES2_S2_fS2_fjLj128EEEEELb0ELb0ELb1EEEvNS_9FwdParamsE,"a",@progbits
	.sectionflags	@""
	.align	4
.nv.constant0._ZN10layer_norm31ln_parallel_residual_fwd_kernelINS_13Kernel_traitsI6__halfS2_fS2_fjLj256ELj1ELj4ELj1ELj16ENS_18Kernel_traits_baseILj256ES2_S2_fS2_fjLj128EEEEELb0ELb0ELb1EEEvNS_9FwdParamsE:
	.zero		1128


//--------------------- .nv.constant0._ZN10layer_norm31ln_parallel_residual_fwd_kernelINS_13Kernel_traitsI6__halfS2_fS2_fjLj256ELj1ELj4ELj1ELj16ENS_18Kernel_traits_baseILj256ES2_S2_fS2_fjLj128EEEEELb0ELb1ELb0EEEvNS_9FwdParamsE --------------------------
	.section	.nv.constant0._ZN10layer_norm31ln_parallel_residual_fwd_kernelINS_13Kernel_traitsI6__halfS2_fS2_fjLj256ELj1ELj4ELj1ELj16ENS_18Kernel_traits_baseILj256ES2_S2_fS2_fjLj128EEEEELb0ELb1ELb0EEEvNS_9FwdParamsE,"a",@progbits
	.sectionflags	@""
	.align	4
.nv.constant0._ZN10layer_norm31ln_parallel_residual_fwd_kernelINS_13Kernel_traitsI6__halfS2_fS2_fjLj256ELj1ELj4ELj1ELj16ENS_18Kernel_traits_baseILj256ES2_S2_fS2_fjLj128EEEEELb0ELb1ELb0EEEvNS_9FwdParamsE:
	.zero		1128


//--------------------- .nv.constant0._ZN10layer_norm31ln_parallel_residual_fwd_kernelINS_13Kernel_traitsI6__halfS2_fS2_fjLj256ELj1ELj4ELj1ELj16ENS_18Kernel_traits_baseILj256ES2_S2_fS2_fjLj128EEEEELb0ELb1ELb1EEEvNS_9FwdParamsE --------------------------
	.section	.nv.constant0._ZN10layer_norm31ln_parallel_residual_fwd_kernelINS_13Kernel_traitsI6__halfS2_fS2_fjLj256ELj1ELj4ELj1ELj16ENS_18Kernel_traits_baseILj256ES2_S2_fS2_fjLj128EEEEELb0ELb1ELb1EEEvNS_9FwdParamsE,"a",@progbits
	.sectionflags	@""
	.align	4
.nv.constant0._ZN10layer_norm31ln_parallel_residual_fwd_kernelINS_13Kernel_traitsI6__halfS2_fS2_fjLj256ELj1ELj4ELj1ELj16ENS_18Kernel_traits_baseILj256ES2_S2_fS2_fjLj128EEEEELb0ELb1ELb1EEEvNS_9FwdParamsE:
	.zero		1128


//--------------------- .nv.constant0._ZN10layer_norm31ln_parallel_residual_fwd_kernelINS_13Kernel_traitsI6__halfS2_fS2_fjLj256ELj1ELj4ELj1ELj16ENS_18Kernel_traits_baseILj256ES2_S2_fS2_fjLj128EEEEELb1ELb0ELb0EEEvNS_9FwdParamsE --------------------------
	.section	.nv.constant0._ZN10layer_norm31ln_parallel_residual_fwd_kernelINS_13Kernel_traitsI6__halfS2_fS2_fjLj256ELj1ELj4ELj1ELj16ENS_18Kernel_traits_baseILj256ES2_S2_fS2_fjLj128EEEEELb1ELb0ELb0EEEvNS_9FwdParamsE,"a",@progbits
	.sectionflags	@""
	.align	4
.nv.constant0._ZN10layer_norm31ln_parallel_residual_fwd_kernelINS_13Kernel_traitsI6__halfS2_fS2_fjLj256ELj1ELj4ELj1ELj16ENS_18Kernel_traits_baseILj256ES2_S2_fS2_fjLj128EEEEELb1ELb0ELb0EEEvNS_9FwdParamsE:
	.zero		1128


//--------------------- .nv.constant0._ZN10layer_norm31ln_parallel_residual_fwd_kernelINS_13Kernel_traitsI6__halfS2_fS2_fjLj256ELj1ELj4ELj1ELj16ENS_18Kernel_traits_baseILj256ES2_S2_fS2_fjLj128EEEEELb1ELb0ELb1EEEvNS_9FwdParamsE --------------------------
	.section	.nv.constant0._ZN10layer_norm31ln_parallel_residual_fwd_kernelINS_13Kernel_traitsI6__halfS2_fS2_fjLj256ELj1ELj4ELj1ELj16ENS_18Kernel_traits_baseILj256ES2_S2_fS2_fjLj128EEEEELb1ELb0ELb1EEEvNS_9FwdParamsE,"a",@progbits
	.sectionflags	@""
	.align	4
.nv.constant0._ZN10layer_norm31ln_parallel_residual_fwd_kernelINS_13Kernel_traitsI6__halfS2_fS2_fjLj256ELj1ELj4ELj1ELj16ENS_18Kernel_traits_baseILj256ES2_S2_fS2_fjLj128EEEEELb1ELb0ELb1EEEvNS_9FwdParamsE:
	.zero		1128


//--------------------- .nv.constant0._ZN10layer_norm31ln_parallel_residual_fwd_kernelINS_13Kernel_traitsI6__halfS2_fS2_fjLj256ELj1ELj4ELj1ELj16ENS_18Kernel_traits_baseILj256ES2_S2_fS2_fjLj128EEEEELb1ELb1ELb0EEEvNS_9FwdParamsE --------------------------
	.section	.nv.constant0._ZN10layer_norm31ln_parallel_residual_fwd_kernelINS_13Kernel_traitsI6__halfS2_fS2_fjLj256ELj1ELj4ELj1ELj16ENS_18Kernel_traits_baseILj256ES2_S2_fS2_fjLj128EEEEELb1ELb1ELb0EEEvNS_9FwdParamsE,"a",@progbits
	.sectionflags	@""
	.align	4
.nv.constant0._ZN10layer_norm31ln_parallel_residual_fwd_kernelINS_13Kernel_traitsI6__halfS2_fS2_fjLj256ELj1ELj4ELj1ELj16ENS_18Kernel_traits_baseILj256ES2_S2_fS2_fjLj128EEEEELb1ELb1ELb0EEEvNS_9FwdParamsE:
	.zero		1128


//--------------------- .nv.constant0._ZN10layer_norm31ln_parallel_residual_fwd_kernelINS_13Kernel_traitsI6__halfS2_fS2_fjLj256ELj1ELj4ELj1ELj16ENS_18Kernel_traits_baseILj256ES2_S2_fS2_fjLj128EEEEELb1ELb1ELb1EEEvNS_9FwdParamsE --------------------------
	.section	.nv.constant0._ZN10layer_norm31ln_parallel_residual_fwd_kernelINS_13Kernel_traitsI6__halfS2_fS2_fjLj256ELj1ELj4ELj1ELj16ENS_18Kernel_traits_baseILj256ES2_S2_fS2_fjLj128EEEEELb1ELb1ELb1EEEvNS_9FwdParamsE,"a",@progbits
	.sectionflags	@""
	.align	4
.nv.constant0._ZN10layer_norm31ln_parallel_residual_fwd_kernelINS_13Kernel_traitsI6__halfS2_fS2_fjLj256ELj1ELj4ELj1ELj16ENS_18Kernel_traits_baseILj256ES2_S2_fS2_fjLj128EEEEELb1ELb1ELb1EEEvNS_9FwdParamsE:
	.zero		1128


//--------------------- .nv.constant0._ZN10layer_norm31ln_parallel_residual_fwd_kernelINS_13Kernel_traitsIf6__halffS2_fjLj256ELj1ELj4ELj1ELj16ENS_18Kernel_traits_baseILj256EfS2_fS2_fjLj128EEEEELb0ELb0ELb0EEEvNS_9FwdParamsE --------------------------
	.section	.nv.constant0._ZN10layer_norm31ln_parallel_residual_fwd_kernelINS_13Kernel_traitsIf6__halffS2_fjLj256ELj1ELj4ELj1ELj16ENS_18Kernel_traits_baseILj256EfS2_fS2_fjLj128EEEEELb0ELb0ELb0EEEvNS_9FwdParamsE,"a",@progbits
	.sectionflags	@""
	.align	4
.nv.constant0._ZN10layer_norm31ln_parallel_residual_fwd_kernelINS_13Kernel_traitsIf6__halffS2_fjLj256ELj1ELj4ELj1ELj16ENS_18Kernel_traits_baseILj256EfS2_fS2_fjLj128EEEEELb0ELb0ELb0EEEvNS_9FwdParamsE:
	.zero		1128


//--------------------- .nv.constant0._ZN10layer_norm31ln_parallel_residual_fwd_kernelINS_13Kernel_traitsIf6__halffS2_fjLj256ELj1ELj4ELj1ELj16ENS_18Kernel_traits_baseILj256EfS2_fS2_fjLj128EEEEELb0ELb0ELb1EEEvNS_9FwdParamsE --------------------------
	.section	.nv.constant0._ZN10layer_norm31ln_parallel_residual_fwd_kernelINS_13Kernel_traitsIf6__halffS2_fjLj256ELj1ELj4ELj1ELj16ENS_18Kernel_traits_baseILj256EfS2_fS2_fjLj128EEEEELb0ELb0ELb1EEEvNS_9FwdParamsE,"a",@progbits
	.sectionflags	@""
	.align	4
.nv.constant0._ZN10layer_norm31ln_parallel_residual_fwd_kernelINS_13Kernel_traitsIf6__halffS2_fjLj256ELj1ELj4ELj1ELj16ENS_18Kernel_traits_baseILj256EfS2_fS2_fjLj128EEEEELb0ELb0ELb1EEEvNS_9FwdParamsE:
	.zero		1128


//--------------------- .nv.constant0._ZN10layer_norm31ln_parallel_residual_fwd_kernelINS_13Kernel_traitsIf6__halffS2_fjLj256ELj1ELj4ELj1ELj16ENS_18Kernel_traits_baseILj256EfS2_fS2_fjLj128EEEEELb0ELb1ELb0EEEvNS_9FwdParamsE --------------------------
	.section	.nv.constant0._ZN10layer_norm31ln_parallel_residual_fwd_kernelINS_13Kernel_traitsIf6__halffS2_fjLj256ELj1ELj4ELj1ELj16ENS_18Kernel_traits_baseILj256EfS2_fS2_fjLj128EEEEELb0ELb1ELb0EEEvNS_9FwdParamsE,"a",@progbits
	.sectionflags	@""
	.align	4
.nv.constant0._ZN10layer_norm31ln_parallel_residual_fwd_kernelINS_13Kernel_traitsIf6__halffS2_fjLj256ELj1ELj4ELj1ELj16ENS_18Kernel_traits_baseILj256EfS2_fS2_fjLj128EEEEELb0ELb1ELb0EEEvNS_9FwdParamsE:
	.zero		1128


//--------------------- .nv.constant0._ZN10layer_norm31ln_parallel_residual_fwd_kernelINS_13Kernel_traitsIf6__halffS2_fjLj256ELj1ELj4ELj1ELj16ENS_18Kernel_traits_baseILj256EfS2_fS2_fjLj128EEEEELb0ELb1ELb1EEEvNS_9FwdParamsE --------------------------
	.section	.nv.constant0._ZN10layer_norm31ln_parallel_residual_fwd_kernelINS_13Kernel_traitsIf6__halffS2_fjLj256ELj1ELj4ELj1ELj16ENS_18Kernel_traits_baseILj256EfS2_fS2_fjLj128EEEEELb0ELb1ELb1EEEvNS_9FwdParamsE,"a",@progbits
	.sectionflags	@""
	.align	4
.nv.constant0._ZN10layer_norm31ln_parallel_residual_fwd_kernelINS_13Kernel_traitsIf6__halffS2_fjLj256ELj1ELj4ELj1ELj16ENS_18Kernel_traits_baseILj256EfS2_fS2_fjLj128EEEEELb0ELb1ELb1EEEvNS_9FwdParamsE:
	.zero		1128


//--------------------- .nv.constant0._ZN10layer_norm31ln_parallel_residual_fwd_kernelINS_13Kernel_traitsIf6__halffS2_fjLj256ELj1ELj4ELj1ELj16ENS_18Kernel_traits_baseILj256EfS2_fS2_fjLj128EEEEELb1ELb0ELb0EEEvNS_9FwdParamsE --------------------------
	.section	.nv.constant0._ZN10layer_norm31ln_parallel_residual_fwd_kernelINS_13Kernel_traitsIf6__halffS2_fjLj256ELj1ELj4ELj1ELj16ENS_18Kernel_traits_baseILj256EfS2_fS2_fjLj128EEEEELb1ELb0ELb0EEEvNS_9FwdParamsE,"a",@progbits
	.sectionflags	@""
	.align	4
.nv.constant0._ZN10layer_norm31ln_parallel_residual_fwd_kernelINS_13Kernel_traitsIf6__halffS2_fjLj256ELj1ELj4ELj1ELj16ENS_18Kernel_traits_baseILj256EfS2_fS2_fjLj128EEEEELb1ELb0ELb0EEEvNS_9FwdParamsE:
	.zero		1128


//--------------------- .nv.constant0._ZN10layer_norm31ln_parallel_residual_fwd_kernelINS_13Kernel_traitsIf6__halffS2_fjLj256ELj1ELj4ELj1ELj16ENS_18Kernel_traits_baseILj256EfS2_fS2_fjLj128EEEEELb1ELb0ELb1EEEvNS_9FwdParamsE --------------------------
	.section	.nv.constant0._ZN10layer_norm31ln_parallel_residual_fwd_kernelINS_13Kernel_traitsIf6__halffS2_fjLj256ELj1ELj4ELj1ELj16ENS_18Kernel_traits_baseILj256EfS2_fS2_fjLj128EEEEELb1ELb0ELb1EEEvNS_9FwdParamsE,"a",@progbits
	.sectionflags	@""
	.align	4
.nv.constant0._ZN10layer_norm31ln_parallel_residual_fwd_kernelINS_13Kernel_traitsIf6__halffS2_fjLj256ELj1ELj4ELj1ELj16ENS_18Kernel_traits_baseILj256EfS2_fS2_fjLj128EEEEELb1ELb0ELb1EEEvNS_9FwdParamsE:
	.zero		1128


//--------------------- .nv.constant0._ZN10layer_norm31ln_parallel_residual_fwd_kernelINS_13Kernel_traitsIf6__halffS2_fjLj256ELj1ELj4ELj1ELj16ENS_18Kernel_traits_baseILj256EfS2_fS2_fjLj128EEEEELb1ELb1ELb0EEEvNS_9FwdParamsE --------------------------
	.section	.nv.constant0._ZN10layer_norm31ln_parallel_residual_fwd_kernelINS_13Kernel_traitsIf6__halffS2_fjLj256ELj1ELj4ELj1ELj16ENS_18Kernel_traits_baseILj256EfS2_fS2_fjLj128EEEEELb1ELb1ELb0EEEvNS_9FwdParamsE,"a",@progbits
	.sectionflags	@""
	.align	4
.nv.constant0._ZN10layer_norm31ln_parallel_residual_fwd_kernelINS_13Kernel_traitsIf6__halffS2_fjLj256ELj1ELj4ELj1ELj16ENS_18Kernel_traits_baseILj256EfS2_fS2_fjLj128EEEEELb1ELb1ELb0EEEvNS_9FwdParamsE:
	.zero		1128


//--------------------- .nv.constant0._ZN10layer_norm31ln_parallel_residual_fwd_kernelINS_13Kernel_traitsIf6__halffS2_fjLj256ELj1ELj4ELj1ELj16ENS_18Kernel_traits_baseILj256EfS2_fS2_fjLj128EEEEELb1ELb1ELb1EEEvNS_9FwdParamsE --------------------------
	.section	.nv.constant0._ZN10layer_norm31ln_parallel_residual_fwd_kernelINS_13Kernel_traitsIf6__halffS2_fjLj256ELj1ELj4ELj1ELj16ENS_18Kernel_traits_baseILj256EfS2_fS2_fjLj128EEEEELb1ELb1ELb1EEEvNS_9FwdParamsE,"a",@progbits
	.sectionflags	@""
	.align	4
.nv.constant0._ZN10layer_norm31ln_parallel_residual_fwd_kernelINS_13Kernel_traitsIf6__halffS2_fjLj256ELj1ELj4ELj1ELj16ENS_18Kernel_traits_baseILj256EfS2_fS2_fjLj128EEEEELb1ELb1ELb1EEEvNS_9FwdParamsE:
	.zero		1128


//--------------------- .nv.constant0._ZN10layer_norm31ln_parallel_residual_fwd_kernelINS_13Kernel_traitsI6__halfffffjLj256ELj1ELj4ELj1ELj16ENS_18Kernel_traits_baseILj256ES2_ffffjLj128EEEEELb0ELb0ELb0EEEvNS_9FwdParamsE --------------------------
	.section	.nv.constant0._ZN10layer_norm31ln_parallel_residual_fwd_kernelINS_13Kernel_traitsI6__halfffffjLj256ELj1ELj4ELj1ELj16ENS_18Kernel_traits_baseILj256ES2_ffffjLj128EEEEELb0ELb0ELb0EEEvNS_9FwdParamsE,"a",@progbits
	.sectionflags	@""
	.align	4
.nv.constant0._ZN10layer_norm31ln_parallel_residual_fwd_kernelINS_13Kernel_traitsI6__halfffffjLj256ELj1ELj4ELj1ELj16ENS_18Kernel_traits_baseILj256ES2_ffffjLj128EEEEELb0ELb0ELb0EEEvNS_9FwdParamsE:
	.zero		1128


//--------------------- .nv.constant0._ZN10layer_norm31ln_parallel_residual_fwd_kernelINS_13Kernel_traitsI6__halfffffjLj256ELj1ELj4ELj1ELj16ENS_18Kernel_traits_baseILj256ES2_ffffjLj128EEEEELb0ELb0ELb1EEEvNS_9FwdParamsE --------------------------
	.section	.nv.constant0._ZN10layer_norm31ln_parallel_residual_fwd_kernelINS_13Kernel_traitsI6__halfffffjLj256ELj1ELj4ELj1ELj16ENS_18Kernel_traits_baseILj256ES2_ffffjLj128EEEEELb0ELb0ELb1EEEvNS_9FwdParamsE,"a",@progbits
	.sectionflags	@""
	.align	4
.nv.constant0._ZN10layer_norm31ln_parallel_residual_fwd_kernelINS_13Kernel_traitsI6__halfffffjLj256ELj1ELj4ELj1ELj16ENS_18Kernel_traits_baseILj256ES2_ffffjLj128EEEEELb0ELb0ELb1EEEvNS_9FwdParamsE:
	.zero		1128


//--------------------- .nv.constant0._ZN10layer_norm31ln_parallel_residual_fwd_kernelINS_13Kernel_traitsI6__halfffffjLj256ELj1ELj4ELj1ELj16ENS_18Kernel_traits_baseILj256ES2_ffffjLj128EEEEELb0ELb1ELb0EEEvNS_9FwdParamsE --------------------------
	.section	.nv.constant0._ZN10layer_norm31ln_parallel_residual_fwd_kernelINS_13Kernel_traitsI6__halfffffjLj256ELj1ELj4ELj1ELj16ENS_18Kernel_traits_baseILj256ES2_ffffjLj128EEEEELb0ELb1ELb0EEEvNS_9FwdParamsE,"a",@progbits
	.sectionflags	@""
	.align	4
.nv.constant0._ZN10layer_norm31ln_parallel_residual_fwd_kernelINS_13Kernel_traitsI6__halfffffjLj256ELj1ELj4ELj1ELj16ENS_18Kernel_traits_baseILj256ES2_ffffjLj128EEEEELb0ELb1ELb0EEEvNS_9FwdParamsE:
	.zero		1128


//--------------------- .nv.constant0._ZN10layer_norm31ln_parallel_residual_fwd_kernelINS_13Kernel_traitsI6__halfffffjLj256ELj1ELj4ELj1ELj16ENS_18Kernel_traits_baseILj256ES2_ffffjLj128EEEEELb0ELb1ELb1EEEvNS_9FwdParamsE --------------------------
	.section	.nv.constant0._ZN10layer_norm31ln_parallel_residual_fwd_kernelINS_13Kernel_traitsI6__halfffffjLj256ELj1ELj4ELj1ELj16ENS_18Kernel_traits_baseILj256ES2_ffffjLj128EEEEELb0ELb1ELb1EEEvNS_9FwdParamsE,"a",@progbits
	.sectionflags	@""
	.align	4
.nv.constant0._ZN10layer_norm31ln_parallel_residual_fwd_kernelINS_13Kernel_traitsI6__halfffffjLj256ELj1ELj4ELj1ELj16ENS_18Kernel_traits_baseILj256ES2_ffffjLj128EEEEELb0ELb1ELb1EEEvNS_9FwdParamsE:
	.zero		1128


//--------------------- .nv.constant0._ZN10layer_norm31ln_parallel_residual_fwd_kernelINS_13Kernel_traitsI6__halfffffjLj256ELj1ELj4ELj1ELj16ENS_18Kernel_traits_baseILj256ES2_ffffjLj128EEEEELb1ELb0ELb0EEEvNS_9FwdParamsE --------------------------
	.section	.nv.constant0._ZN10layer_norm31ln_parallel_residual_fwd_kernelINS_13Kernel_traitsI6__halfffffjLj256ELj1ELj4ELj1ELj16ENS_18Kernel_traits_baseILj256ES2_ffffjLj128EEEEELb1ELb0ELb0EEEvNS_9FwdParamsE,"a",@progbits
	.sectionflags	@""
	.align	4
.nv.constant0._ZN10layer_norm31ln_parallel_residual_fwd_kernelINS_13Kernel_traitsI6__halfffffjLj256ELj1ELj4ELj1ELj16ENS_18Kernel_traits_baseILj256ES2_ffffjLj128EEEEELb1ELb0ELb0EEEvNS_9FwdParamsE:
	.zero		1128


//--------------------- .nv.constant0._ZN10layer_norm31ln_parallel_residual_fwd_kernelINS_13Kernel_traitsI6__halfffffjLj256ELj1ELj4ELj1ELj16ENS_18Kernel_traits_baseILj256ES2_ffffjLj128EEEEELb1ELb0ELb1EEEvNS_9FwdParamsE --------------------------
	.section	.nv.constant0._ZN10layer_norm31ln_parallel_residual_fwd_kernelINS_13Kernel_traitsI6__halfffffjLj256ELj1ELj4ELj1ELj16ENS_18Kernel_traits_baseILj256ES2_ffffjLj128EEEEELb1ELb0ELb1EEEvNS_9FwdParamsE,"a",@progbits
	.sectionflags	@""
	.align	4
.nv.constant0._ZN10layer_norm31ln_parallel_residual_fwd_kernelINS_13Kernel_traitsI6__halfffffjLj256ELj1ELj4ELj1ELj16ENS_18Kernel_traits_baseILj256ES2_ffffjLj128EEEEELb1ELb0ELb1EEEvNS_9FwdParamsE:
	.zero		1128


//--------------------- .nv.constant0._ZN10layer_norm31ln_parallel_residual_fwd_kernelINS_13Kernel_traitsI6__halfffffjLj256ELj1ELj4ELj1ELj16ENS_18Kernel_traits_baseILj256ES2_ffffjLj128EEEEELb1ELb1ELb0EEEvNS_9FwdParamsE --------------------------
	.section	.nv.constant0._ZN10layer_norm31ln_parallel_residual_fwd_kernelINS_13Kernel_traitsI6__halfffffjLj256ELj1ELj4ELj1ELj16ENS_18Kernel_traits_baseILj256ES2_ffffjLj128EEEEELb1ELb1ELb0EEEvNS_9FwdParamsE,"a",@progbits
	.sectionflags	@""
	.align	4
.nv.constant0._ZN10layer_norm31ln_parallel_residual_fwd_kernelINS_13Kernel_traitsI6__halfffffjLj256ELj1ELj4ELj1ELj16ENS_18Kernel_traits_baseILj256ES2_ffffjLj128EEEEELb1ELb1ELb0EEEvNS_9FwdParamsE:
	.zero		1128


//--------------------- .nv.constant0._ZN10layer_norm31ln_parallel_residual_fwd_kernelINS_13Kernel_traitsI6__halfffffjLj256ELj1ELj4ELj1ELj16ENS_18Kernel_traits_baseILj256ES2_ffffjLj128EEEEELb1ELb1ELb1EEEvNS_9FwdParamsE --------------------------
	.section	.nv.constant0._ZN10layer_norm31ln_parallel_residual_fwd_kernelINS_13Kernel_traitsI6__halfffffjLj256ELj1ELj4ELj1ELj16ENS_18Kernel_traits_baseILj256ES2_ffffjLj128EEEEELb1ELb1ELb1EEEvNS_9FwdParamsE,"a",@progbits
	.sectionflags	@""
	.align	4
.nv.constant0._ZN10layer_norm31ln_parallel_residual_fwd_kernelINS_13Kernel_traitsI6__halfffffjLj256ELj1ELj4ELj1ELj16ENS_18Kernel_traits_baseILj256ES2_ffffjLj128EEEEELb1ELb1ELb1EEEvNS_9FwdParamsE:
	.zero		1128


//--------------------- .nv.constant0._ZN10layer_norm31ln_parallel_residual_fwd_kernelINS_13Kernel_traitsIfffffjLj256ELj1ELj4ELj1ELj16ENS_18Kernel_traits_baseILj256EfffffjLj128EEEEELb0ELb0ELb0EEEvNS_9FwdParamsE --------------------------
	.section	.nv.constant0._ZN10layer_norm31ln_parallel_residual_fwd_kernelINS_13Kernel_traitsIfffffjLj256ELj1ELj4ELj1ELj16ENS_18Kernel_traits_baseILj256EfffffjLj128EEEEELb0ELb0ELb0EEEvNS_9FwdParamsE,"a",@progbits
	.sectionflags	@""
	.align	4
.nv.constant0._ZN10layer_norm31ln_parallel_residual_fwd_kernelINS_13Kernel_traitsIfffffjLj256ELj1ELj4ELj1ELj16ENS_18Kernel_traits_baseILj256EfffffjLj128EEEEELb0ELb0ELb0EEEvNS_9FwdParamsE:
	.zero		1128


//--------------------- .nv.constant0._ZN10layer_norm31ln_parallel_residual_fwd_kernelINS_13Kernel_traitsIfffffjLj256ELj1ELj4ELj1ELj16ENS_18Kernel_traits_baseILj256EfffffjLj128EEEEELb0ELb0ELb1EEEvNS_9FwdParamsE --------------------------
	.section	.nv.constant0._ZN10layer_norm31ln_parallel_residual_fwd_kernelINS_13Kernel_traitsIfffffjLj256ELj1ELj4ELj1ELj16ENS_18Kernel_traits_baseILj256EfffffjLj128EEEEELb0ELb0ELb1EEEvNS_9FwdParamsE,"a",@progbits
	.sectionflags	@""
	.align	4
.nv.constant0._ZN10layer_norm31ln_parallel_residual_fwd_kernelINS_13Kernel_traitsIfffffjLj256ELj1ELj4ELj1ELj16ENS_18Kernel_traits_baseILj256EfffffjLj128EEEEELb0ELb0ELb1EEEvNS_9FwdParamsE:
	.zero		1128


//--------------------- .nv.constant0._ZN10layer_norm31ln_parallel_residual_fwd_kernelINS_13Kernel_traitsIfffffjLj256ELj1ELj4ELj1ELj16ENS_18Kernel_traits_baseILj256EfffffjLj128EEEEELb0ELb1ELb0EEEvNS_9FwdParamsE --------------------------
	.section	.nv.constant0._ZN10layer_norm31ln_parallel_residual_fwd_kernelINS_13Kernel_traitsIfffffjLj256ELj1ELj4ELj1ELj16ENS_18Kernel_traits_baseILj256EfffffjLj128EEEEELb0ELb1ELb0EEEvNS_9FwdParamsE,"a",@progbits
	.sectionflags	@""
	.align	4
.nv.constant0._ZN10layer_norm31ln_parallel_residual_fwd_kernelINS_13Kernel_traitsIfffffjLj256ELj1ELj4ELj1ELj16ENS_18Kernel_traits_baseILj256EfffffjLj128EEEEELb0ELb1ELb0EEEvNS_9FwdParamsE:
	.zero		1128


//--------------------- .nv.constant0._ZN10layer_norm31ln_parallel_residual_fwd_kernelINS_13Kernel_traitsIfffffjLj256ELj1ELj4ELj1ELj16ENS_18Kernel_traits_baseILj256EfffffjLj128EEEEELb0ELb1ELb1EEEvNS_9FwdParamsE --------------------------
	.section	.nv.constant0._ZN10layer_norm31ln_parallel_residual_fwd_kernelINS_13Kernel_traitsIfffffjLj256ELj1ELj4ELj1ELj16ENS_18Kernel_traits_baseILj256EfffffjLj128EEEEELb0ELb1ELb1EEEvNS_9FwdParamsE,"a",@progbits
	.sectionflags	@""
	.align	4
.nv.constant0._ZN10layer_norm31ln_parallel_residual_fwd_kernelINS_13Kernel_traitsIfffffjLj256ELj1ELj4ELj1ELj16ENS_18Kernel_traits_baseILj256EfffffjLj128EEEEELb0ELb1ELb1EEEvNS_9FwdParamsE:
	.zero		1128


//--------------------- .nv.constant0._ZN10layer_norm31ln_parallel_residual_fwd_kernelINS_13Kernel_traitsIfffffjLj256ELj1ELj4ELj1ELj16ENS_18Kernel_traits_baseILj256EfffffjLj128EEEEELb1ELb0ELb0EEEvNS_9FwdParamsE --------------------------
	.section	.nv.constant0._ZN10layer_norm31ln_parallel_residual_fwd_kernelINS_13Kernel_traitsIfffffjLj256ELj1ELj4ELj1ELj16ENS_18Kernel_traits_baseILj256EfffffjLj128EEEEELb1ELb0ELb0EEEvNS_9FwdParamsE,"a",@progbits
	.sectionflags	@""
	.align	4
.nv.constant0._ZN10layer_norm31ln_parallel_residual_fwd_kernelINS_13Kernel_traitsIfffffjLj256ELj1ELj4ELj1ELj16ENS_18Kernel_traits_baseILj256EfffffjLj128EEEEELb1ELb0ELb0EEEvNS_9FwdParamsE:
	.zero		1128


//--------------------- .nv.constant0._ZN10layer_norm31ln_parallel_residual_fwd_kernelINS_13Kernel_traitsIfffffjLj256ELj1ELj4ELj1ELj16ENS_18Kernel_traits_baseILj256EfffffjLj128EEEEELb1ELb0ELb1EEEvNS_9FwdParamsE --------------------------
	.section	.nv.constant0._ZN10layer_norm31ln_parallel_residual_fwd_kernelINS_13Kernel_traitsIfffffjLj256ELj1ELj4ELj1ELj16ENS_18Kernel_traits_baseILj256EfffffjLj128EEEEELb1ELb0ELb1EEEvNS_9FwdParamsE,"a",@progbits
	.sectionflags	@""
	.align	4
.nv.constant0._ZN10layer_norm31ln_parallel_residual_fwd_kernelINS_13Kernel_traitsIfffffjLj256ELj1ELj4ELj1ELj16ENS_18Kernel_traits_baseILj256EfffffjLj128EEEEELb1ELb0ELb1EEEvNS_9FwdParamsE:
	.zero		1128


//--------------------- .nv.constant0._ZN10layer_norm31ln_parallel_residual_fwd_kernelINS_13Kernel_traitsIfffffjLj256ELj1ELj4ELj1ELj16ENS_18Kernel_traits_baseILj256EfffffjLj128EEEEELb1ELb1ELb0EEEvNS_9FwdParamsE --------------------------
	.section	.nv.constant0._ZN10layer_norm31ln_parallel_residual_fwd_kernelINS_13Kernel_traitsIfffffjLj256ELj1ELj4ELj1ELj16ENS_18Kernel_traits_baseILj256EfffffjLj128EEEEELb1ELb1ELb0EEEvNS_9FwdParamsE,"a",@progbits
	.sectionflags	@""
	.align	4
.nv.constant0._ZN10layer_norm31ln_parallel_residual_fwd_kernelINS_13Kernel_traitsIfffffjLj256ELj1ELj4ELj1ELj16ENS_18Kernel_traits_baseILj256EfffffjLj128EEEEELb1ELb1ELb0EEEvNS_9FwdParamsE:
	.zero		1128


//--------------------- .nv.constant0._ZN10layer_norm31ln_parallel_residual_fwd_kernelINS_13Kernel_traitsIfffffjLj256ELj1ELj4ELj1ELj16ENS_18Kernel_traits_baseILj256EfffffjLj128EEEEELb1ELb1ELb1EEEvNS_9FwdParamsE --------------------------
	.section	.nv.constant0._ZN10layer_norm31ln_parallel_residual_fwd_kernelINS_13Kernel_traitsIfffffjLj256ELj1ELj4ELj1ELj16ENS_18Kernel_traits_baseILj256EfffffjLj128EEEEELb1ELb1ELb1EEEvNS_9FwdParamsE,"a",@progbits
	.sectionflags	@""
	.align	4
.nv.constant0._ZN10layer_norm31ln_parallel_residual_fwd_kernelINS_13Kernel_traitsIfffffjLj256ELj1ELj4ELj1ELj16ENS_18Kernel_traits_baseILj256EfffffjLj128EEEEELb1ELb1ELb1EEEvNS_9FwdParamsE:
	.zero		1128


//--------------------- SYMBOLS --------------------------

	.type		.nv.reservedSmem.offset0,@object
	.size		.nv.reservedSmem.offset0,0x4
